	.target	sm_90a

	.elftype	@"ET_EXEC"


//--------------------- .note.nv.tkinfo           --------------------------
	.section	.note.nv.tkinfo,"",@"SHT_NOTE"
	.sectionflags	@"SHF_NOTE_NV_TKINFO"
	.tkinfo
        /*0018*/ 	.word	0x00000002
        /*0030*/ 	.string	""
        /*0030*/ 	.string	"ptxas"
        /*0030*/ 	.string	"Cuda compilation tools, release 13.0, V13.0.88"
        /*0030*/ 	.string	"Build cuda_13.0.r13.0/compiler.36424714_0"
        /*0030*/ 	.string	"-arch sm_90a -m 64 "



//--------------------- .note.nv.cuinfo           --------------------------
	.section	.note.nv.cuinfo,"",@"SHT_NOTE"
	.sectionflags	@"SHF_NOTE_NV_CUINFO"
        /*0018*/ 	.short	0x0002
        /*001a*/ 	.short	0x005a
        /*001c*/ 	.short	0x0082
	.zero		2


//--------------------- .nv.info                  --------------------------
	.section	.nv.info,"",@"SHT_CUDA_INFO"
	.align	4


	//----- nvinfo : EIATTR_REGCOUNT
	.align		4
        /*0000*/ 	.byte	0x04, 0x2f
        /*0002*/ 	.short	(.L_12 - .L_11)
	.align		4
.L_11:
        /*0004*/ 	.word	index@(_ZN7cutlass13device_kernelINS_4gemm6kernel13GemmUniversalIN4cute5tupleIJiiiiEEENS1_10collective13CollectiveMmaINS1_37MainloopSm90TmaGmmaWarpSpecializedFP8ILi2ENS5_IJNS4_1CILi1EEESB_SB_EEENS1_35KernelTmaWarpSpecializedCooperativeEEENS5_IJNSA_ILi384EEENSA_ILi240EEENSA_ILi128EEEEEENS_12float_e4m3_tENS5_IJlSB_lEEESJ_SK_NS4_8TiledMMAINS4_8MMA_AtomIJNS4_4SM904GMMA30MMA_64x16x32_F32E4M3E4M3_SS_TNILNSO_7ScaleInE1ELSQ_1EEEEEENS4_6LayoutINS5_IJNSA_ILi2EEESB_SB_EEENS5_IJSB_NSA_ILi0EEESW_EEEEENS5_IJNS4_10UnderscoreESZ_SZ_EEEEENS4_13SM90_TMA_LOADENS4_14ComposedLayoutINS4_7SwizzleILi3ELi4ELi3EEENS4_18smem_ptr_flag_bitsILi8EEENST_INS5_IJNSA_ILi8EEESH_EEENS5_IJSH_SB_EEEEEEEvNS4_8identityES12_S1C_vS1D_EENS_8epilogue10collective6detail29Sm90TmaWarpSpecializedAdapterINS1G_15DefaultEpilogueISJ_SK_SK_NS1F_6thread17LinearCombinationISJ_Li1EffLNS1K_9ScaleType4KindE0ELNS_15FloatRoundStyleE2ESJ_EENS1_15EpilogueDefaultEEEEEvvEEEEvNT_6ParamsE)
        /*0008*/ 	.word	0x000000a8


	//----- nvinfo : EIATTR_FRAME_SIZE
	.align		4
.L_12:
        /*000c*/ 	.byte	0x04, 0x11
        /*000e*/ 	.short	(.L_14 - .L_13)
	.align		4
.L_13:
        /*0010*/ 	.word	index@(_ZN7cutlass13device_kernelINS_4gemm6kernel13GemmUniversalIN4cute5tupleIJiiiiEEENS1_10collective13CollectiveMmaINS1_37MainloopSm90TmaGmmaWarpSpecializedFP8ILi2ENS5_IJNS4_1CILi1EEESB_SB_EEENS1_35KernelTmaWarpSpecializedCooperativeEEENS5_IJNSA_ILi384EEENSA_ILi240EEENSA_ILi128EEEEEENS_12float_e4m3_tENS5_IJlSB_lEEESJ_SK_NS4_8TiledMMAINS4_8MMA_AtomIJNS4_4SM904GMMA30MMA_64x16x32_F32E4M3E4M3_SS_TNILNSO_7ScaleInE1ELSQ_1EEEEEENS4_6LayoutINS5_IJNSA_ILi2EEESB_SB_EEENS5_IJSB_NSA_ILi0EEESW_EEEEENS5_IJNS4_10UnderscoreESZ_SZ_EEEEENS4_13SM90_TMA_LOADENS4_14ComposedLayoutINS4_7SwizzleILi3ELi4ELi3EEENS4_18smem_ptr_flag_bitsILi8EEENST_INS5_IJNSA_ILi8EEESH_EEENS5_IJSH_SB_EEEEEEEvNS4_8identityES12_S1C_vS1D_EENS_8epilogue10collective6detail29Sm90TmaWarpSpecializedAdapterINS1G_15DefaultEpilogueISJ_SK_SK_NS1F_6thread17LinearCombinationISJ_Li1EffLNS1K_9ScaleType4KindE0ELNS_15FloatRoundStyleE2ESJ_EENS1_15EpilogueDefaultEEEEEvvEEEEvNT_6ParamsE)
        /*0014*/ 	.word	0x00000dc8


	//----- nvinfo : EIATTR_MIN_STACK_SIZE
	.align		4
.L_14:
        /*0018*/ 	.byte	0x04, 0x12
        /*001a*/ 	.short	(.L_16 - .L_15)
	.align		4
.L_15:
        /*001c*/ 	.word	index@(_ZN7cutlass13device_kernelINS_4gemm6kernel13GemmUniversalIN4cute5tupleIJiiiiEEENS1_10collective13CollectiveMmaINS1_37MainloopSm90TmaGmmaWarpSpecializedFP8ILi2ENS5_IJNS4_1CILi1EEESB_SB_EEENS1_35KernelTmaWarpSpecializedCooperativeEEENS5_IJNSA_ILi384EEENSA_ILi240EEENSA_ILi128EEEEEENS_12float_e4m3_tENS5_IJlSB_lEEESJ_SK_NS4_8TiledMMAINS4_8MMA_AtomIJNS4_4SM904GMMA30MMA_64x16x32_F32E4M3E4M3_SS_TNILNSO_7ScaleInE1ELSQ_1EEEEEENS4_6LayoutINS5_IJNSA_ILi2EEESB_SB_EEENS5_IJSB_NSA_ILi0EEESW_EEEEENS5_IJNS4_10UnderscoreESZ_SZ_EEEEENS4_13SM90_TMA_LOADENS4_14ComposedLayoutINS4_7SwizzleILi3ELi4ELi3EEENS4_18smem_ptr_flag_bitsILi8EEENST_INS5_IJNSA_ILi8EEESH_EEENS5_IJSH_SB_EEEEEEEvNS4_8identityES12_S1C_vS1D_EENS_8epilogue10collective6detail29Sm90TmaWarpSpecializedAdapterINS1G_15DefaultEpilogueISJ_SK_SK_NS1F_6thread17LinearCombinationISJ_Li1EffLNS1K_9ScaleType4KindE0ELNS_15FloatRoundStyleE2ESJ_EENS1_15EpilogueDefaultEEEEEvvEEEEvNT_6ParamsE)
        /*0020*/ 	.word	0x00000dc8
.L_16:


//--------------------- .nv.compat                --------------------------
	.section	.nv.compat,"",@"SHT_CUDA_COMPAT_INFO"
	.align	4
        /*0000*/ 	.byte	0x02, 0x09, 0x01, 0x00, 0x02, 0x02, 0x04, 0x00, 0x02, 0x05, 0x05, 0x00, 0x03, 0x07, 0x01, 0x01
        /*0010*/ 	.byte	0x02, 0x03, 0x01, 0x00, 0x02, 0x06, 0x01, 0x00, 0x04, 0x0b, 0x08, 0x00, 0x00, 0x00, 0x00, 0x00
        /*0020*/ 	.byte	0x00, 0x00, 0x00, 0x00


//--------------------- .nv.info._ZN7cutlass13device_kernelINS_4gemm6kernel13GemmUniversalIN4cute5tupleIJiiiiEEENS1_10collective13CollectiveMmaINS1_37MainloopSm90TmaGmmaWarpSpecializedFP8ILi2ENS5_IJNS4_1CILi1EEESB_SB_EEENS1_35KernelTmaWarpSpecializedCooperativeEEENS5_IJNSA_ILi384EEENSA_ILi240EEENSA_ILi128EEEEEENS_12float_e4m3_tENS5_IJlSB_lEEESJ_SK_NS4_8TiledMMAINS4_8MMA_AtomIJNS4_4SM904GMMA30MMA_64x16x32_F32E4M3E4M3_SS_TNILNSO_7ScaleInE1ELSQ_1EEEEEENS4_6LayoutINS5_IJNSA_ILi2EEESB_SB_EEENS5_IJSB_NSA_ILi0EEESW_EEEEENS5_IJNS4_10UnderscoreESZ_SZ_EEEEENS4_13SM90_TMA_LOADENS4_14ComposedLayoutINS4_7SwizzleILi3ELi4ELi3EEENS4_18smem_ptr_flag_bitsILi8EEENST_INS5_IJNSA_ILi8EEESH_EEENS5_IJSH_SB_EEEEEEEvNS4_8identityES12_S1C_vS1D_EENS_8epilogue10collective6detail29Sm90TmaWarpSpecializedAdapterINS1G_15DefaultEpilogueISJ_SK_SK_NS1F_6thread17LinearCombinationISJ_Li1EffLNS1K_9ScaleType4KindE0ELNS_15FloatRoundStyleE2ESJ_EENS1_15EpilogueDefaultEEEEEvvEEEEvNT_6ParamsE --------------------------
	.section	.nv.info._ZN7cutlass13device_kernelINS_4gemm6kernel13GemmUniversalIN4cute5tupleIJiiiiEEENS1_10collective13CollectiveMmaINS1_37MainloopSm90TmaGmmaWarpSpecializedFP8ILi2ENS5_IJNS4_1CILi1EEESB_SB_EEENS1_35KernelTmaWarpSpecializedCooperativeEEENS5_IJNSA_ILi384EEENSA_ILi240EEENSA_ILi128EEEEEENS_12float_e4m3_tENS5_IJlSB_lEEESJ_SK_NS4_8TiledMMAINS4_8MMA_AtomIJNS4_4SM904GMMA30MMA_64x16x32_F32E4M3E4M3_SS_TNILNSO_7ScaleInE1ELSQ_1EEEEEENS4_6LayoutINS5_IJNSA_ILi2EEESB_SB_EEENS5_IJSB_NSA_ILi0EEESW_EEEEENS5_IJNS4_10UnderscoreESZ_SZ_EEEEENS4_13SM90_TMA_LOADENS4_14ComposedLayoutINS4_7SwizzleILi3ELi4ELi3EEENS4_18smem_ptr_flag_bitsILi8EEENST_INS5_IJNSA_ILi8EEESH_EEENS5_IJSH_SB_EEEEEEEvNS4_8identityES12_S1C_vS1D_EENS_8epilogue10collective6detail29Sm90TmaWarpSpecializedAdapterINS1G_15DefaultEpilogueISJ_SK_SK_NS1F_6thread17LinearCombinationISJ_Li1EffLNS1K_9ScaleType4KindE0ELNS_15FloatRoundStyleE2ESJ_EENS1_15EpilogueDefaultEEEEEvvEEEEvNT_6ParamsE,"",@"SHT_CUDA_INFO"
	.sectionflags	@""
	.align	4


	//----- nvinfo : EIATTR_CUDA_API_VERSION
	.align		4
        /*0000*/ 	.byte	0x04, 0x37
        /*0002*/ 	.short	(.L_18 - .L_17)
.L_17:
        /*0004*/ 	.word	0x00000082


	//----- nvinfo : EIATTR_KPARAM_INFO
	.align		4
.L_18:
        /*0008*/ 	.byte	0x04, 0x17
        /*000a*/ 	.short	(.L_20 - .L_19)
.L_19:
        /*000c*/ 	.word	0x00000000
        /*0010*/ 	.short	0x0000
        /*0012*/ 	.short	0x0070
        /*0014*/ 	.byte	0x00, 0xf0, 0x01, 0x10


	//----- nvinfo : EIATTR_SPARSE_MMA_MASK
	.align		4
.L_20:
        /*0018*/ 	.byte	0x03, 0x50
        /*001a*/ 	.short	0x0000


	//----- nvinfo : EIATTR_MAXREG_COUNT
	.align		4
        /*001c*/ 	.byte	0x03, 0x1b
        /*001e*/ 	.short	0x00a8


	//----- nvinfo : EIATTR_NUM_BARRIERS
	.align		4
        /*0020*/ 	.byte	0x02, 0x4c
        /*0022*/ 	.byte	0x01
	.zero		1


	//----- nvinfo : EIATTR_ANNOTATIONS
	.align		4
        /*0024*/ 	.byte	0x04, 0x55
        /*0026*/ 	.short	(.L_22 - .L_21)


	//   ....[0]....
.L_21:
        /*0028*/ 	.word	0x00000001
        /*002c*/ 	.byte	0x50, 0x02, 0x00, 0x00, 0x01, 0x00, 0x00, 0x00, 0x90, 0x05, 0x00, 0x00, 0x01, 0x00, 0x00, 0x00
        /* <DEDUP_REMOVED lines=2907> */
        /*b5ec*/ 	.byte	0xd0, 0x03, 0x05, 0x00, 0x01, 0x00, 0x00, 0x00, 0x20, 0x04, 0x05, 0x00


	//----- nvinfo : EIATTR_MERCURY_ISA_VERSION
	.align		4
.L_22:
        /*b5f8*/ 	.byte	0x03, 0x5f
        /*b5fa*/ 	.short	0x0101


	//----- nvinfo : EIATTR_INT_WARP_WIDE_INSTR_OFFSETS
	.align		4
        /*b5fc*/ 	.byte	0x04, 0x31
        /*b5fe*/ 	.short	(.L_24 - .L_23)


	//   ....[0]....
.L_23:
        /*b600*/ 	.word	0x00000450


	//   ....[1]....
        /*b604*/ 	.word	0x00000460


	//   ....[2]....
        /*b608*/ 	.word	0x000005a0


	//----- nvinfo : EIATTR_COOP_GROUP_MASK_REGIDS
	.align		4
.L_24:
        /*b60c*/ 	.byte	0x04, 0x29
        /*b60e*/ 	.short	(.L_26 - .L_25)


	//   ....[0]....
.L_25:
        /*b610*/ 	.word	0xffffffff


	//   ....[1]....
        /*b614*/ 	.word	0xffffffff


	//   ....[2]....
        /*b618*/ 	.word	0xffffffff


	//   ....[3]....
        /*b61c*/ 	.word	0xffffffff


	//   ....[4]....
        /*b620*/ 	.word	0xffffffff


	//----- nvinfo : EIATTR_COOP_GROUP_INSTR_OFFSETS
	.align		4
.L_26:
        /*b624*/ 	.byte	0x04, 0x28
        /*b626*/ 	.short	(.L_28 - .L_27)


	//   ....[0]....
.L_27:
        /*b628*/ 	.word	0x00000070


	//   ....[1]....
        /*b62c*/ 	.word	0x00000080


	//   ....[2]....
        /*b630*/ 	.word	0x000001a0


	//   ....[3]....
        /*b634*/ 	.word	0x00000390


	//   ....[4]....
        /*b638*/ 	.word	0x000031e0


	//----- nvinfo : EIATTR_REG_RECONFIG
	.align		4
.L_28:
        /*b63c*/ 	.byte	0x01, 0x54
	.zero		2


	//----- nvinfo : EIATTR_MBARRIER_INSTR_OFFSETS
	.align		4
        /*b640*/ 	.byte	0x04, 0x39
        /*b642*/ 	.short	(.L_30 - .L_29)


	//   ....[0]....
.L_29:
        /*b644*/ 	.word	0x00000340
        /*b648*/ 	.word	0x000000ff
        /*b64c*/ 	.word	0x00000000
        /*b650*/ 	.short	0x0100
        /*b652*/ 	.byte	0x09
	.zero		1


	//   ....[1]....
        /*b654*/ 	.word	0x00000350
        /*b658*/ 	.word	0x000000ff
        /*b65c*/ 	.word	0x00000010
        /*b660*/ 	.short	0x0100
        /*b662*/ 	.byte	0x09
	.zero		1


	//   ....[2]....
        /*b664*/ 	.word	0x00000360
        /*b668*/ 	.word	0x000000ff
        /*b66c*/ 	.word	0x00000008
        /*b670*/ 	.short	0x0100
        /*b672*/ 	.byte	0x09
	.zero		1


	//   ....[3]....
        /*b674*/ 	.word	0x00000370
        /*b678*/ 	.word	0x000000ff
        /*b67c*/ 	.word	0x00000018
        /*b680*/ 	.short	0x0100
        /*b682*/ 	.byte	0x09
	.zero		1


	//   ....[4]....
        /*b684*/ 	.word	0x000005d0
        /*b688*/ 	.word	0x000000ff
        /*b68c*/ 	.word	0x00000030
        /*b690*/ 	.short	0x0100
        /*b692*/ 	.byte	0x06
	.zero		1


	//   ....[5]....
        /*b694*/ 	.word	0x000005e0
        /*b698*/ 	.word	0x000000ff
        /*b69c*/ 	.word	0x00000038
        /*b6a0*/ 	.short	0x0100
        /*b6a2*/ 	.byte	0x06
	.zero		1


	//   ....[6]....
        /*b6a4*/ 	.word	0x00003af0
        /*b6a8*/ 	.word	0x000000ff
        /*b6ac*/ 	.word	0x00000000
        /*b6b0*/ 	.short	0x010a
        /*b6b2*/ 	.byte	0x04
	.zero		1


	//   ....[7]....
        /*b6b4*/ 	.word	0x00003b60
        /*b6b8*/ 	.word	0x000000ff
        /*b6bc*/ 	.word	0x00000000
        /*b6c0*/ 	.short	0x010a
        /*b6c2*/ 	.byte	0x04
	.zero		1


	//   ....[8]....
        /*b6c4*/ 	.word	0x000123e0
        /*b6c8*/ 	.word	0x000000ff
        /*b6cc*/ 	.word	0x00000000
        /*b6d0*/ 	.short	0x010a
        /*b6d2*/ 	.byte	0x06
	.zero		1


	//   ....[9]....
        /*b6d4*/ 	.word	0x00012420
        /*b6d8*/ 	.word	0x000000ff
        /*b6dc*/ 	.word	0x00000000
        /*b6e0*/ 	.short	0x010a
        /*b6e2*/ 	.byte	0x06
	.zero		1


	//   ....[10]....
        /*b6e4*/ 	.word	0x00021680
        /*b6e8*/ 	.word	0x000000ff
        /*b6ec*/ 	.word	0x00000000
        /*b6f0*/ 	.short	0x0101
        /*b6f2*/ 	.byte	0x05
	.zero		1


	//   ....[11]....
        /*b6f4*/ 	.word	0x00026cf0
        /*b6f8*/ 	.word	0x000000ff
        /*b6fc*/ 	.word	0x00000000
        /*b700*/ 	.short	0x0101
        /*b702*/ 	.byte	0x04
	.zero		1


	//   ....[12]....
        /*b704*/ 	.word	0x0004f720
        /*b708*/ 	.word	0x0000000b
        /*b70c*/ 	.word	0x00000010
        /*b710*/ 	.short	0x010a
        /*b712*/ 	.byte	0x3f
	.zero		1


	//   ....[13]....
        /*b714*/ 	.word	0x0004fb10
        /*b718*/ 	.word	0x00000002
        /*b71c*/ 	.word	0x00000038
        /*b720*/ 	.short	0x0101
        /*b722*/ 	.byte	0x3f
	.zero		1


	//   ....[14]....
        /*b724*/ 	.word	0x00050280
        /*b728*/ 	.word	0x00000005
        /*b72c*/ 	.word	0x00000000
        /*b730*/ 	.short	0x010a
        /*b732*/ 	.byte	0x3f
	.zero		1


	//   ....[15]....
        /*b734*/ 	.word	0x00050310
        /*b738*/ 	.word	0x00000003
        /*b73c*/ 	.word	0x00000000
        /*b740*/ 	.short	0x010a
        /*b742*/ 	.byte	0x3f
	.zero		1


	//   ....[16]....
        /*b744*/ 	.word	0x00050380
        /*b748*/ 	.word	0x00000010
        /*b74c*/ 	.word	0x00000000
        /*b750*/ 	.short	0x010a
        /*b752*/ 	.byte	0x3f
	.zero		1


	//   ....[17]....
        /*b754*/ 	.word	0x000503f0
        /*b758*/ 	.word	0x00000000
        /*b75c*/ 	.word	0x00000000
        /*b760*/ 	.short	0x010a
        /*b762*/ 	.byte	0x3f
	.zero		1


	//   ....[18]....
        /*b764*/ 	.word	0x000504d0
        /*b768*/ 	.word	0x0000000b
        /*b76c*/ 	.word	0x00000010
        /*b770*/ 	.short	0x010a
        /*b772*/ 	.byte	0x3f
	.zero		1


	//   ....[19]....
        /*b774*/ 	.word	0x000505b0
        /*b778*/ 	.word	0x00000005
        /*b77c*/ 	.word	0x00000000
        /*b780*/ 	.short	0x010a
        /*b782*/ 	.byte	0x3f
	.zero		1


	//----- nvinfo : EIATTR_NUM_MBARRIERS
	.align		4
.L_30:
        /*b784*/ 	.byte	0x03, 0x38
        /*b786*/ 	.short	0x0006


	//----- nvinfo : EIATTR_EXIT_INSTR_OFFSETS
	.align		4
        /*b788*/ 	.byte	0x04, 0x1c
        /*b78a*/ 	.short	(.L_32 - .L_31)


	//   ....[0]....
.L_31:
        /*b78c*/ 	.word	0x00000640


	//   ....[1]....
        /*b790*/ 	.word	0x00001080


	//   ....[2]....
        /*b794*/ 	.word	0x0004ed20


	//   ....[3]....
        /*b798*/ 	.word	0x0004f390


	//   ....[4]....
        /*b79c*/ 	.word	0x00050360


	//----- nvinfo : EIATTR_MAX_THREADS
	.align		4
.L_32:
        /*b7a0*/ 	.byte	0x04, 0x05
        /*b7a2*/ 	.short	(.L_34 - .L_33)
.L_33:
        /*b7a4*/ 	.word	0x00000180
        /*b7a8*/ 	.word	0x00000001
        /*b7ac*/ 	.word	0x00000001


	//----- nvinfo : EIATTR_CRS_STACK_SIZE
	.align		4
.L_34:
        /*b7b0*/ 	.byte	0x04, 0x1e
        /*b7b2*/ 	.short	(.L_36 - .L_35)
.L_35:
        /*b7b4*/ 	.word	0x00000000


	//----- nvinfo : EIATTR_CBANK_PARAM_SIZE
	.align		4
.L_36:
        /*b7b8*/ 	.byte	0x03, 0x19
        /*b7ba*/ 	.short	0x0470


	//----- nvinfo : EIATTR_PARAM_CBANK
	.align		4
        /*b7bc*/ 	.byte	0x04, 0x0a
        /*b7be*/ 	.short	(.L_38 - .L_37)
	.align		4
.L_37:
        /*b7c0*/ 	.word	index@(.nv.constant0._ZN7cutlass13device_kernelINS_4gemm6kernel13GemmUniversalIN4cute5tupleIJiiiiEEENS1_10collective13CollectiveMmaINS1_37MainloopSm90TmaGmmaWarpSpecializedFP8ILi2ENS5_IJNS4_1CILi1EEESB_SB_EEENS1_35KernelTmaWarpSpecializedCooperativeEEENS5_IJNSA_ILi384EEENSA_ILi240EEENSA_ILi128EEEEEENS_12float_e4m3_tENS5_IJlSB_lEEESJ_SK_NS4_8TiledMMAINS4_8MMA_AtomIJNS4_4SM904GMMA30MMA_64x16x32_F32E4M3E4M3_SS_TNILNSO_7ScaleInE1ELSQ_1EEEEEENS4_6LayoutINS5_IJNSA_ILi2EEESB_SB_EEENS5_IJSB_NSA_ILi0EEESW_EEEEENS5_IJNS4_10UnderscoreESZ_SZ_EEEEENS4_13SM90_TMA_LOADENS4_14ComposedLayoutINS4_7SwizzleILi3ELi4ELi3EEENS4_18smem_ptr_flag_bitsILi8EEENST_INS5_IJNSA_ILi8EEESH_EEENS5_IJSH_SB_EEEEEEEvNS4_8identityES12_S1C_vS1D_EENS_8epilogue10collective6detail29Sm90TmaWarpSpecializedAdapterINS1G_15DefaultEpilogueISJ_SK_SK_NS1F_6thread17LinearCombinationISJ_Li1EffLNS1K_9ScaleType4KindE0ELNS_15FloatRoundStyleE2ESJ_EENS1_15EpilogueDefaultEEEEEvvEEEEvNT_6ParamsE)
        /*b7c4*/ 	.short	0x0210
        /*b7c6*/ 	.short	0x0470


	//----- nvinfo : EIATTR_SW_WAR
	.align		4
.L_38:
        /*b7c8*/ 	.byte	0x04, 0x36
        /*b7ca*/ 	.short	(.L_40 - .L_39)
.L_39:
        /*b7cc*/ 	.word	0x00000008
.L_40:


//--------------------- .nv.callgraph             --------------------------
	.section	.nv.callgraph,"",@"SHT_CUDA_CALLGRAPH"
	.align	4
	.sectionentsize	8
	.align		4
        /*0000*/ 	.word	0x00000000
	.align		4
        /*0004*/ 	.word	0xffffffff
	.align		4
        /*0008*/ 	.word	0x00000000
	.align		4
        /*000c*/ 	.word	0xfffffffe
	.align		4
        /*0010*/ 	.word	0x00000000
	.align		4
        /*0014*/ 	.word	0xfffffffd
	.align		4
        /*0018*/ 	.word	0x00000000
	.align		4
        /*001c*/ 	.word	0xfffffffc


//--------------------- .nv.constant4             --------------------------
	.section	.nv.constant4,"a",@progbits
	.align	8
	.align		8
.nv.constant4:
        /*0000*/ 	.dword	_ZN40_INTERNAL_847914f4_4_k_cu_55c0531e_123334cuda3std3__45__cpo5beginE
	.align		8
        /*0008*/ 	.dword	_ZN40_INTERNAL_847914f4_4_k_cu_55c0531e_123334cuda3std3__45__cpo3endE
	.align		8
        /*0010*/ 	.dword	_ZN40_INTERNAL_847914f4_4_k_cu_55c0531e_123334cuda3std3__45__cpo6cbeginE
	.align		8
        /*0018*/ 	.dword	_ZN40_INTERNAL_847914f4_4_k_cu_55c0531e_123334cuda3std3__45__cpo4cendE
	.align		8
        /*0020*/ 	.dword	_ZN40_INTERNAL_847914f4_4_k_cu_55c0531e_123334cuda3std3__442_GLOBAL__N__847914f4_4_k_cu_55c0531e_123336ignoreE
	.align		8
        /*0028*/ 	.dword	_ZN40_INTERNAL_847914f4_4_k_cu_55c0531e_123334cuda3std3__419piecewise_constructE
	.align		8
        /*0030*/ 	.dword	_ZN40_INTERNAL_847914f4_4_k_cu_55c0531e_123334cuda3std3__48in_placeE
	.align		8
        /*0038*/ 	.dword	_ZN40_INTERNAL_847914f4_4_k_cu_55c0531e_123334cuda3std6ranges3__45__cpo4swapE
	.align		8
        /*0040*/ 	.dword	_ZN40_INTERNAL_847914f4_4_k_cu_55c0531e_123334cuda3std6ranges3__45__cpo9iter_moveE
	.align		8
        /*0048*/ 	.dword	_ZN40_INTERNAL_847914f4_4_k_cu_55c0531e_123334cute7productE
	.align		8
        /*0050*/ 	.dword	_ZN40_INTERNAL_847914f4_4_k_cu_55c0531e_123334cute1_E


//--------------------- .text._ZN7cutlass13device_kernelINS_4gemm6kernel13GemmUniversalIN4cute5tupleIJiiiiEEENS1_10collective13CollectiveMmaINS1_37MainloopSm90TmaGmmaWarpSpecializedFP8ILi2ENS5_IJNS4_1CILi1EEESB_SB_EEENS1_35KernelTmaWarpSpecializedCooperativeEEENS5_IJNSA_ILi384EEENSA_ILi240EEENSA_ILi128EEEEEENS_12float_e4m3_tENS5_IJlSB_lEEESJ_SK_NS4_8TiledMMAINS4_8MMA_AtomIJNS4_4SM904GMMA30MMA_64x16x32_F32E4M3E4M3_SS_TNILNSO_7ScaleInE1ELSQ_1EEEEEENS4_6LayoutINS5_IJNSA_ILi2EEESB_SB_EEENS5_IJSB_NSA_ILi0EEESW_EEEEENS5_IJNS4_10UnderscoreESZ_SZ_EEEEENS4_13SM90_TMA_LOADENS4_14ComposedLayoutINS4_7SwizzleILi3ELi4ELi3EEENS4_18smem_ptr_flag_bitsILi8EEENST_INS5_IJNSA_ILi8EEESH_EEENS5_IJSH_SB_EEEEEEEvNS4_8identityES12_S1C_vS1D_EENS_8epilogue10collective6detail29Sm90TmaWarpSpecializedAdapterINS1G_15DefaultEpilogueISJ_SK_SK_NS1F_6thread17LinearCombinationISJ_Li1EffLNS1K_9ScaleType4KindE0ELNS_15FloatRoundStyleE2ESJ_EENS1_15EpilogueDefaultEEEEEvvEEEEvNT_6ParamsE --------------------------
	.section	.text._ZN7cutlass13device_kernelINS_4gemm6kernel13GemmUniversalIN4cute5tupleIJiiiiEEENS1_10collective13CollectiveMmaINS1_37MainloopSm90TmaGmmaWarpSpecializedFP8ILi2ENS5_IJNS4_1CILi1EEESB_SB_EEENS1_35KernelTmaWarpSpecializedCooperativeEEENS5_IJNSA_ILi384EEENSA_ILi240EEENSA_ILi128EEEEEENS_12float_e4m3_tENS5_IJlSB_lEEESJ_SK_NS4_8TiledMMAINS4_8MMA_AtomIJNS4_4SM904GMMA30MMA_64x16x32_F32E4M3E4M3_SS_TNILNSO_7ScaleInE1ELSQ_1EEEEEENS4_6LayoutINS5_IJNSA_ILi2EEESB_SB_EEENS5_IJSB_NSA_ILi0EEESW_EEEEENS5_IJNS4_10UnderscoreESZ_SZ_EEEEENS4_13SM90_TMA_LOADENS4_14ComposedLayoutINS4_7SwizzleILi3ELi4ELi3EEENS4_18smem_ptr_flag_bitsILi8EEENST_INS5_IJNSA_ILi8EEESH_EEENS5_IJSH_SB_EEEEEEEvNS4_8identityES12_S1C_vS1D_EENS_8epilogue10collective6detail29Sm90TmaWarpSpecializedAdapterINS1G_15DefaultEpilogueISJ_SK_SK_NS1F_6thread17LinearCombinationISJ_Li1EffLNS1K_9ScaleType4KindE0ELNS_15FloatRoundStyleE2ESJ_EENS1_15EpilogueDefaultEEEEEvvEEEEvNT_6ParamsE,"ax",@progbits
	.align	128
.text._ZN7cutlass13device_kernelINS_4gemm6kernel13GemmUniversalIN4cute5tupleIJiiiiEEENS1_10collective13CollectiveMmaINS1_37MainloopSm90TmaGmmaWarpSpecializedFP8ILi2ENS5_IJNS4_1CILi1EEESB_SB_EEENS1_35KernelTmaWarpSpecializedCooperativeEEENS5_IJNSA_ILi384EEENSA_ILi240EEENSA_ILi128EEEEEENS_12float_e4m3_tENS5_IJlSB_lEEESJ_SK_NS4_8TiledMMAINS4_8MMA_AtomIJNS4_4SM904GMMA30MMA_64x16x32_F32E4M3E4M3_SS_TNILNSO_7ScaleInE1ELSQ_1EEEEEENS4_6LayoutINS5_IJNSA_ILi2EEESB_SB_EEENS5_IJSB_NSA_ILi0EEESW_EEEEENS5_IJNS4_10UnderscoreESZ_SZ_EEEEENS4_13SM90_TMA_LOADENS4_14ComposedLayoutINS4_7SwizzleILi3ELi4ELi3EEENS4_18smem_ptr_flag_bitsILi8EEENST_INS5_IJNSA_ILi8EEESH_EEENS5_IJSH_SB_EEEEEEEvNS4_8identityES12_S1C_vS1D_EENS_8epilogue10collective6detail29Sm90TmaWarpSpecializedAdapterINS1G_15DefaultEpilogueISJ_SK_SK_NS1F_6thread17LinearCombinationISJ_Li1EffLNS1K_9ScaleType4KindE0ELNS_15FloatRoundStyleE2ESJ_EENS1_15EpilogueDefaultEEEEEvvEEEEvNT_6ParamsE:
        .type           _ZN7cutlass13device_kernelINS_4gemm6kernel13GemmUniversalIN4cute5tupleIJiiiiEEENS1_10collective13CollectiveMmaINS1_37MainloopSm90TmaGmmaWarpSpecializedFP8ILi2ENS5_IJNS4_1CILi1EEESB_SB_EEENS1_35KernelTmaWarpSpecializedCooperativeEEENS5_IJNSA_ILi384EEENSA_ILi240EEENSA_ILi128EEEEEENS_12float_e4m3_tENS5_IJlSB_lEEESJ_SK_NS4_8TiledMMAINS4_8MMA_AtomIJNS4_4SM904GMMA30MMA_64x16x32_F32E4M3E4M3_SS_TNILNSO_7ScaleInE1ELSQ_1EEEEEENS4_6LayoutINS5_IJNSA_ILi2EEESB_SB_EEENS5_IJSB_NSA_ILi0EEESW_EEEEENS5_IJNS4_10UnderscoreESZ_SZ_EEEEENS4_13SM90_TMA_LOADENS4_14ComposedLayoutINS4_7SwizzleILi3ELi4ELi3EEENS4_18smem_ptr_flag_bitsILi8EEENST_INS5_IJNSA_ILi8EEESH_EEENS5_IJSH_SB_EEEEEEEvNS4_8identityES12_S1C_vS1D_EENS_8epilogue10collective6detail29Sm90TmaWarpSpecializedAdapterINS1G_15DefaultEpilogueISJ_SK_SK_NS1F_6thread17LinearCombinationISJ_Li1EffLNS1K_9ScaleType4KindE0ELNS_15FloatRoundStyleE2ESJ_EENS1_15EpilogueDefaultEEEEEvvEEEEvNT_6ParamsE,@function
        .size           _ZN7cutlass13device_kernelINS_4gemm6kernel13GemmUniversalIN4cute5tupleIJiiiiEEENS1_10collective13CollectiveMmaINS1_37MainloopSm90TmaGmmaWarpSpecializedFP8ILi2ENS5_IJNS4_1CILi1EEESB_SB_EEENS1_35KernelTmaWarpSpecializedCooperativeEEENS5_IJNSA_ILi384EEENSA_ILi240EEENSA_ILi128EEEEEENS_12float_e4m3_tENS5_IJlSB_lEEESJ_SK_NS4_8TiledMMAINS4_8MMA_AtomIJNS4_4SM904GMMA30MMA_64x16x32_F32E4M3E4M3_SS_TNILNSO_7ScaleInE1ELSQ_1EEEEEENS4_6LayoutINS5_IJNSA_ILi2EEESB_SB_EEENS5_IJSB_NSA_ILi0EEESW_EEEEENS5_IJNS4_10UnderscoreESZ_SZ_EEEEENS4_13SM90_TMA_LOADENS4_14ComposedLayoutINS4_7SwizzleILi3ELi4ELi3EEENS4_18smem_ptr_flag_bitsILi8EEENST_INS5_IJNSA_ILi8EEESH_EEENS5_IJSH_SB_EEEEEEEvNS4_8identityES12_S1C_vS1D_EENS_8epilogue10collective6detail29Sm90TmaWarpSpecializedAdapterINS1G_15DefaultEpilogueISJ_SK_SK_NS1F_6thread17LinearCombinationISJ_Li1EffLNS1K_9ScaleType4KindE0ELNS_15FloatRoundStyleE2ESJ_EENS1_15EpilogueDefaultEEEEEvvEEEEvNT_6ParamsE,(.L_x_71 - _ZN7cutlass13device_kernelINS_4gemm6kernel13GemmUniversalIN4cute5tupleIJiiiiEEENS1_10collective13CollectiveMmaINS1_37MainloopSm90TmaGmmaWarpSpecializedFP8ILi2ENS5_IJNS4_1CILi1EEESB_SB_EEENS1_35KernelTmaWarpSpecializedCooperativeEEENS5_IJNSA_ILi384EEENSA_ILi240EEENSA_ILi128EEEEEENS_12float_e4m3_tENS5_IJlSB_lEEESJ_SK_NS4_8TiledMMAINS4_8MMA_AtomIJNS4_4SM904GMMA30MMA_64x16x32_F32E4M3E4M3_SS_TNILNSO_7ScaleInE1ELSQ_1EEEEEENS4_6LayoutINS5_IJNSA_ILi2EEESB_SB_EEENS5_IJSB_NSA_ILi0EEESW_EEEEENS5_IJNS4_10UnderscoreESZ_SZ_EEEEENS4_13SM90_TMA_LOADENS4_14ComposedLayoutINS4_7SwizzleILi3ELi4ELi3EEENS4_18smem_ptr_flag_bitsILi8EEENST_INS5_IJNSA_ILi8EEESH_EEENS5_IJSH_SB_EEEEEEEvNS4_8identityES12_S1C_vS1D_EENS_8epilogue10collective6detail29Sm90TmaWarpSpecializedAdapterINS1G_15DefaultEpilogueISJ_SK_SK_NS1F_6thread17LinearCombinationISJ_Li1EffLNS1K_9ScaleType4KindE0ELNS_15FloatRoundStyleE2ESJ_EENS1_15EpilogueDefaultEEEEEvvEEEEvNT_6ParamsE)
        .other          _ZN7cutlass13device_kernelINS_4gemm6kernel13GemmUniversalIN4cute5tupleIJiiiiEEENS1_10collective13CollectiveMmaINS1_37MainloopSm90TmaGmmaWarpSpecializedFP8ILi2ENS5_IJNS4_1CILi1EEESB_SB_EEENS1_35KernelTmaWarpSpecializedCooperativeEEENS5_IJNSA_ILi384EEENSA_ILi240EEENSA_ILi128EEEEEENS_12float_e4m3_tENS5_IJlSB_lEEESJ_SK_NS4_8TiledMMAINS4_8MMA_AtomIJNS4_4SM904GMMA30MMA_64x16x32_F32E4M3E4M3_SS_TNILNSO_7ScaleInE1ELSQ_1EEEEEENS4_6LayoutINS5_IJNSA_ILi2EEESB_SB_EEENS5_IJSB_NSA_ILi0EEESW_EEEEENS5_IJNS4_10UnderscoreESZ_SZ_EEEEENS4_13SM90_TMA_LOADENS4_14ComposedLayoutINS4_7SwizzleILi3ELi4ELi3EEENS4_18smem_ptr_flag_bitsILi8EEENST_INS5_IJNSA_ILi8EEESH_EEENS5_IJSH_SB_EEEEEEEvNS4_8identityES12_S1C_vS1D_EENS_8epilogue10collective6detail29Sm90TmaWarpSpecializedAdapterINS1G_15DefaultEpilogueISJ_SK_SK_NS1F_6thread17LinearCombinationISJ_Li1EffLNS1K_9ScaleType4KindE0ELNS_15FloatRoundStyleE2ESJ_EENS1_15EpilogueDefaultEEEEEvvEEEEvNT_6ParamsE,@"STO_CUDA_ENTRY STV_DEFAULT"
_ZN7cutlass13device_kernelINS_4gemm6kernel13GemmUniversalIN4cute5tupleIJiiiiEEENS1_10collective13CollectiveMmaINS1_37MainloopSm90TmaGmmaWarpSpecializedFP8ILi2ENS5_IJNS4_1CILi1EEESB_SB_EEENS1_35KernelTmaWarpSpecializedCooperativeEEENS5_IJNSA_ILi384EEENSA_ILi240EEENSA_ILi128EEEEEENS_12float_e4m3_tENS5_IJlSB_lEEESJ_SK_NS4_8TiledMMAINS4_8MMA_AtomIJNS4_4SM904GMMA30MMA_64x16x32_F32E4M3E4M3_SS_TNILNSO_7ScaleInE1ELSQ_1EEEEEENS4_6LayoutINS5_IJNSA_ILi2EEESB_SB_EEENS5_IJSB_NSA_ILi0EEESW_EEEEENS5_IJNS4_10UnderscoreESZ_SZ_EEEEENS4_13SM90_TMA_LOADENS4_14ComposedLayoutINS4_7SwizzleILi3ELi4ELi3EEENS4_18smem_ptr_flag_bitsILi8EEENST_INS5_IJNSA_ILi8EEESH_EEENS5_IJSH_SB_EEEEEEEvNS4_8identityES12_S1C_vS1D_EENS_8epilogue10collective6detail29Sm90TmaWarpSpecializedAdapterINS1G_15DefaultEpilogueISJ_SK_SK_NS1F_6thread17LinearCombinationISJ_Li1EffLNS1K_9ScaleType4KindE0ELNS_15FloatRoundStyleE2ESJ_EENS1_15EpilogueDefaultEEEEEvvEEEEvNT_6ParamsE:
[----:B------:R-:W0:Y:S02]  /*0000*/  LDC R1, c[0x0][0x28] ;  /* 0x00000a00ff017b82 */ /* 0x000e240000000800 */
[----:B0-----:R-:W-:Y:S01]  /*0010*/  VIADD R1, R1, 0xfffff238 ;  /* 0xfffff23801017836 */ /* 0x001fe20000000000 */
[----:B------:R-:W0:Y:S01]  /*0020*/  S2R R2, SR_TID.X ;  /* 0x0000000000027919 */ /* 0x000e220000002100 */
[----:B------:R-:W-:Y:S01]  /*0030*/  ELECT P0, URZ, PT ;  /* 0x00000000003f782f */ /* 0x000fe20003800000 */
[----:B------:R-:W-:Y:S01]  /*0040*/  BSSY B0, `(.L_x_0) ;  /* 0x0000015000007945 */ /* 0x000fe20003800000 */
[--C-:B0-----:R-:W-:Y:S02]  /*0050*/  SHF.R.U32.HI R0, RZ, 0x5, R2.reuse ;  /* 0x00000005ff007819 */ /* 0x101fe40000011602 */
[----:B------:R-:W-:-:S03]  /*0060*/  SHF.R.U32.HI R2, RZ, 0x7, R2 ;  /* 0x00000007ff027819 */ /* 0x000fc60000011602 */
[----:B------:R-:W0:Y:S04]  /*0070*/  SHFL.IDX PT, R3, R0, RZ, 0x1f ;  /* 0x00001fff00037589 */ /* 0x000e2800000e0000 */
[----:B------:R-:W1:Y:S01]  /*0080*/  SHFL.IDX PT, R2, R2, RZ, 0x1f ;  /* 0x00001fff02027589 */ /* 0x000e6200000e0000 */
[----:B0-----:R-:W-:Y:S02]  /*0090*/  R2UR UR4, R3 ;  /* 0x00000000030472ca */ /* 0x001fe400000e0000 */
[----:B-1----:R-:W-:-:S11]  /*00a0*/  R2UR UR6, R2 ;  /* 0x00000000020672ca */ /* 0x002fd600000e0000 */
[----:B------:R-:W-:Y:S02]  /*00b0*/  USHF.R.S32.HI UR5, URZ, 0x1f, UR4 ;  /* 0x0000001f3f057899 */ /* 0x000fe40008011404 */
[----:B------:R-:W-:Y:S02]  /*00c0*/  ISETP.NE.OR P0, PT, RZ, UR4, !P0 ;  /* 0x00000004ff007c0c */ /* 0x000fe4000c705670 */
[----:B------:R-:W-:-:S04]  /*00d0*/  ULEA.HI UR5, UR5, UR4, URZ, 0x2 ;  /* 0x0000000405057291 */ /* 0x000fc8000f8f103f */
[----:B------:R-:W-:-:S04]  /*00e0*/  ULOP3.LUT UR5, UR5, 0xfffffffc, URZ, 0xc0, !UPT ;  /* 0xfffffffc05057892 */ /* 0x000fc8000f8ec03f */
[----:B------:R-:W-:-:S03]  /*00f0*/  UIADD3 UR8, UR4, -UR5, URZ ;  /* 0x8000000504087290 */ /* 0x000fc6000fffe03f */
[----:B------:R-:W-:Y:S09]  /*0100*/  @P0 BRA `(.L_x_1) ;  /* 0x0000000000200947 */ /* 0x000ff20003800000 */
[----:B------:R-:W-:Y:S02]  /*0110*/  ULDC.64 UR4, c[0x0][0x198] ;  /* 0x0000660000047ab9 */ /* 0x000fe40000000a00 */
[----:B------:R-:W-:Y:S02]  /*0120*/  UIADD3 UR10, UP0, UR4, 0xf0, URZ ;  /* 0x000000f0040a7890 */ /* 0x000fe4000ff1e03f */
[----:B------:R-:W-:Y:S02]  /*0130*/  UIADD3 UR4, UP1, UR4, 0x1f0, URZ ;  /* 0x000001f004047890 */ /* 0x000fe4000ff3e03f */
[----:B------:R-:W-:Y:S02]  /*0140*/  UIADD3.X UR11, URZ, UR5, URZ, UP0, !UPT ;  /* 0x000000053f0b7290 */ /* 0x000fe400087fe43f */
[----:B------:R-:W-:-:S07]  /*0150*/  UIADD3.X UR5, URZ, UR5, URZ, UP1, !UPT ;  /* 0x000000053f057290 */ /* 0x000fce0008ffe43f */
[----:B------:R0:W-:Y:S02]  /*0160*/  UTMACCTL.PF [UR10] ;  /* 0x000000000a0079b9 */ /* 0x0001e40008040000 */
[----:B------:R0:W-:Y:S02]  /*0170*/  UTMACCTL.PF [UR4] ;  /* 0x00000000040079b9 */ /* 0x0001e40008040000 */
[----:B0-----:R-:W-:Y:S01]  /*0180*/  NOP ;  /* 0x0000000000007918 */ /* 0x001fe20000000000 */
.L_x_1:
[----:B------:R-:W-:Y:S05]  /*0190*/  BSYNC B0 ;  /* 0x0000000000007941 */ /* 0x000fea0003800000 */
.L_x_0:
[----:B------:R-:W0:Y:S01]  /*01a0*/  SHFL.IDX PT, R2, R0, RZ, 0x1f ;  /* 0x00001fff00027589 */ /* 0x000e2200000e0000 */
[----:B------:R-:W-:Y:S01]  /*01b0*/  UISETP.NE.AND UP0, UPT, UR8, 0x3, UPT ;  /* 0x000000030800788c */ /* 0x000fe2000bf05270 */
[----:B------:R-:W-:Y:S01]  /*01c0*/  ISETP.NE.AND P1, PT, RZ, UR6, PT ;  /* 0x00000006ff007c0c */ /* 0x000fe2000bf25270 */
[----:B------:R-:W-:Y:S02]  /*01d0*/  UIADD3 UR10, UR6, -0x1, URZ ;  /* 0xffffffff060a7890 */ /* 0x000fe4000fffe03f */
[----:B------:R-:W-:Y:S02]  /*01e0*/  UISETP.EQ.OR UP0, UPT, UR8, URZ, !UP0 ;  /* 0x0000003f0800728c */ /* 0x000fe4000c702670 */
[----:B------:R-:W-:Y:S02]  /*01f0*/  UISETP.GE.U32.AND UP1, UPT, UR10, 0x2, UPT ;  /* 0x000000020a00788c */ /* 0x000fe4000bf26070 */
[----:B------:R-:W-:-:S04]  /*0200*/  UISETP.EQ.AND UP0, UPT, UR6, URZ, UP0 ;  /* 0x0000003f0600728c */ /* 0x000fc80008702270 */
[----:B------:R-:W-:-:S04]  /*0210*/  USEL UR4, URZ, 0x1, !UP0 ;  /* 0x000000013f047887 */ /* 0x000fc8000c000000 */
[----:B------:R-:W-:Y:S01]  /*0220*/  USEL UR4, UR4, 0x2, UP1 ;  /* 0x0000000204047887 */ /* 0x000fe20008800000 */
[----:B0-----:R-:W-:-:S05]  /*0230*/  ISETP.NE.AND P0, PT, R2, RZ, PT ;  /* 0x000000ff0200720c */ /* 0x001fca0003f05270 */
[----:B------:R-:W-:-:S05]  /*0240*/  IMAD.U32 R2, RZ, RZ, UR4 ;  /* 0x00000004ff027e24 */ /* 0x000fca000f8e00ff */
[----:B------:R0:W-:Y:S03]  /*0250*/  STL [R1+0x7f0], R2 ;  /* 0x0007f00201007387 */ /* 0x0001e60000100800 */
[----:B------:R-:W-:Y:S05]  /*0260*/  @P0 BRA `(.L_x_2) ;  /* 0x0000000000480947 */ /* 0x000fea0003800000 */
[----:B------:R-:W1:Y:S01]  /*0270*/  S2UR UR9, SR_CgaCtaId ;  /* 0x00000000000979c3 */ /* 0x000e620000008800 */
[----:B------:R-:W-:Y:S01]  /*0280*/  UMOV UR4, 0x400 ;  /* 0x0000040000047882 */ /* 0x000fe20000000000 */
[----:B------:R-:W-:Y:S01]  /*0290*/  UMOV UR5, 0x1 ;  /* 0x0000000100057882 */ /* 0x000fe20000000000 */
[----:B------:R-:W-:Y:S01]  /*02a0*/  UMOV UR6, 0x100 ;  /* 0x0000010000067882 */ /* 0x000fe20000000000 */
[----:B------:R-:W-:Y:S01]  /*02b0*/  ELECT P0, URZ, PT ;  /* 0x00000000003f782f */ /* 0x000fe20003800000 */
[----:B------:R-:W-:-:S04]  /*02c0*/  UIADD3 UR6, -UR6, 0x100000, URZ ;  /* 0x0010000006067890 */ /* 0x000fc8000fffe13f */
[----:B------:R-:W-:Y:S02]  /*02d0*/  USHF.L.U32 UR7, UR6, 0xb, URZ ;  /* 0x0000000b06077899 */ /* 0x000fe4000800063f */
[----:B------:R-:W-:Y:S02]  /*02e0*/  USHF.L.U32 UR6, UR6, 0x1, URZ ;  /* 0x0000000106067899 */ /* 0x000fe4000800063f */
[----:B-1----:R-:W-:Y:S02]  /*02f0*/  ULEA UR9, UR9, UR4, 0x18 ;  /* 0x0000000409097291 */ /* 0x002fe4000f8ec03f */
[----:B------:R-:W-:-:S04]  /*0300*/  UIADD3 UR4, -UR5, 0x100000, URZ ;  /* 0x0010000005047890 */ /* 0x000fc8000fffe13f */
[----:B------:R-:W-:Y:S02]  /*0310*/  USHF.L.U32 UR5, UR4, 0xb, URZ ;  /* 0x0000000b04057899 */ /* 0x000fe4000800063f */
[----:B------:R-:W-:Y:S01]  /*0320*/  USHF.L.U32 UR4, UR4, 0x1, URZ ;  /* 0x0000000104047899 */ /* 0x000fe2000800063f */
[----:B------:R-:W1:Y:S11]  /*0330*/  FENCE.VIEW.ASYNC.S ;  /* 0x00000000000073c6 */ /* 0x000e760000000000 */
[----:B-1----:R1:W2:Y:S01]  /*0340*/  SYNCS.EXCH.64 URZ, [UR9], UR4 ;  /* 0x00000004093f75b2 */ /* 0x0022a20008000100 */
[----:B------:R1:W3:Y:S01]  /*0350*/  SYNCS.EXCH.64 URZ, [UR9+0x10], UR6 ;  /* 0x00001006093f75b2 */ /* 0x0002e20008000100 */
[----:B------:R1:W4:Y:S01]  /*0360*/  SYNCS.EXCH.64 URZ, [UR9+0x8], UR4 ;  /* 0x00000804093f75b2 */ /* 0x0003220008000100 */
[----:B------:R1:W0:Y:S01]  /*0370*/  SYNCS.EXCH.64 URZ, [UR9+0x18], UR6 ;  /* 0x00001806093f75b2 */ /* 0x0002220008000100 */
[----:B------:R-:W-:Y:S01]  /*0380*/  NOP ;  /* 0x0000000000007918 */ /* 0x000fe20000000000 */
.L_x_2:
[----:B------:R-:W5:Y:S01]  /*0390*/  SHFL.IDX PT, R0, R0, RZ, 0x1f ;  /* 0x00001fff00007589 */ /* 0x000f6200000e0000 */
[----:B0-----:R-:W0:Y:S01]  /*03a0*/  LDC R2, c[0x0][0x65c] ;  /* 0x00019700ff027b82 */ /* 0x001e220000000800 */
[----:B------:R-:W-:Y:S01]  /*03b0*/  ELECT P0, URZ, PT ;  /* 0x00000000003f782f */ /* 0x000fe20003800000 */
[----:B------:R-:W-:Y:S01]  /*03c0*/  IMAD.MOV.U32 R3, RZ, RZ, RZ ;  /* 0x000000ffff037224 */ /* 0x000fe200078e00ff */
[----:B-1----:R-:W-:Y:S01]  /*03d0*/  UMOV UR4, 0x20 ;  /* 0x0000002000047882 */ /* 0x002fe20000000000 */
[----:B------:R-:W-:Y:S01]  /*03e0*/  NOP ;  /* 0x0000000000007918 */ /* 0x000fe20000000000 */
[----:B------:R-:W-:Y:S01]  /*03f0*/  NOP ;  /* 0x0000000000007918 */ /* 0x000fe20000000000 */
[----:B------:R-:W-:Y:S02]  /*0400*/  LOP3.LUT R12, R12, 0xfffffffd, RZ, 0xc0, !PT ;  /* 0xfffffffd0c0c7812 */ /* 0x000fe400078ec0ff */
[----:B-----5:R-:W-:Y:S02]  /*0410*/  ISETP.NE.OR P0, PT, R0, RZ, !P0 ;  /* 0x000000ff0000720c */ /* 0x020fe40004705670 */
[----:B0-----:R-:W-:Y:S01]  /*0420*/  ISETP.NE.AND P2, PT, R2, 0x1, PT ;  /* 0x000000010200780c */ /* 0x001fe20003f45270 */
[----:B------:R-:W0:Y:S01]  /*0430*/  S2R R0, SR_CTAID.Y ;  /* 0x0000000000007919 */ /* 0x000e220000002600 */
[----:B------:R-:W1:Y:S09]  /*0440*/  S2R R2, SR_CTAID.X ;  /* 0x0000000000027919 */ /* 0x000e720000002500 */
[----:B------:R-:W-:Y:S01]  /*0450*/  VOTEU.ALL UP0, P0 ;  /* 0x00000000003f7886 */ /* 0x000fe20000000000 */
[----:B------:R-:W-:Y:S01]  /*0460*/  VOTEU.ALL UP1, P0 ;  /* 0x00000000003f7886 */ /* 0x000fe20000020000 */
[----:B------:R-:W1:Y:S01]  /*0470*/  @P2 LDC R7, c[0x0][0x10] ;  /* 0x00000400ff072b82 */ /* 0x000e620000000800 */
[----:B------:R-:W-:Y:S01]  /*0480*/  @P2 IMAD.MOV.U32 R5, RZ, RZ, RZ ;  /* 0x000000ffff052224 */ /* 0x000fe200078e00ff */
[----:B------:R-:W-:Y:S01]  /*0490*/  @P2 LOP3.LUT R12, R12, 0x2, RZ, 0xfc, !PT ;  /* 0x000000020c0c2812 */ /* 0x000fe200078efcff */
[----:B------:R-:W-:Y:S01]  /*04a0*/  @P2 IMAD.MOV.U32 R11, RZ, RZ, RZ ;  /* 0x000000ffff0b2224 */ /* 0x000fe200078e00ff */
[----:B------:R-:W-:Y:S01]  /*04b0*/  @!UP0 UMOV UR6, 0x400 ;  /* 0x0000040000068882 */ /* 0x000fe20000000000 */
[----:B------:R-:W-:-:S04]  /*04c0*/  @!UP0 UIADD3 UR4, -UR4, 0x100000, URZ ;  /* 0x0010000004048890 */ /* 0x000fc8000fffe13f */
[----:B------:R-:W-:Y:S02]  /*04d0*/  @!UP0 USHF.L.U32 UR5, UR4, 0xb, URZ ;  /* 0x0000000b04058899 */ /* 0x000fe4000800063f */
[----:B------:R-:W-:Y:S01]  /*04e0*/  @!UP0 USHF.L.U32 UR4, UR4, 0x1, URZ ;  /* 0x0000000104048899 */ /* 0x000fe2000800063f */
[----:B------:R-:W5:Y:S08]  /*04f0*/  @!P2 LDC R9, c[0x0][0xc] ;  /* 0x00000300ff09ab82 */ /* 0x000f700000000800 */
[----:B------:R-:W2:Y:S01]  /*0500*/  @!UP0 S2UR UR7, SR_CgaCtaId ;  /* 0x00000000000789c3 */ /* 0x000ea20000008800 */
[----:B0-----:R-:W-:-:S04]  /*0510*/  @P2 IMAD.MOV.U32 R4, RZ, RZ, R0 ;  /* 0x000000ffff042224 */ /* 0x001fc800078e0000 */
[----:B-1----:R-:W-:-:S04]  /*0520*/  @P2 IMAD.WIDE.U32 R6, R2, R7, R4 ;  /* 0x0000000702062225 */ /* 0x002fc800078e0004 */
[----:B------:R-:W-:Y:S02]  /*0530*/  @P2 IMAD.MOV.U32 R13, RZ, RZ, R6 ;  /* 0x000000ffff0d2224 */ /* 0x000fe400078e0006 */
[----:B------:R-:W-:Y:S02]  /*0540*/  @P2 IMAD.IADD R18, R7, 0x1, R11 ;  /* 0x0000000107122824 */ /* 0x000fe400078e020b */
[----:B-----5:R-:W-:-:S04]  /*0550*/  @!P2 IMAD.WIDE.U32 R4, R9, R0, R2 ;  /* 0x000000000904a225 */ /* 0x020fc800078e0002 */
[----:B------:R-:W-:Y:S02]  /*0560*/  @!P2 IMAD.MOV.U32 R13, RZ, RZ, R4 ;  /* 0x000000ffff0da224 */ /* 0x000fe400078e0004 */
[----:B------:R-:W-:Y:S01]  /*0570*/  @!P2 IMAD.MOV.U32 R18, RZ, RZ, R5 ;  /* 0x000000ffff12a224 */ /* 0x000fe200078e0005 */
[----:B--2---:R-:W-:Y:S02]  /*0580*/  @!UP0 ULEA UR6, UR7, UR6, 0x18 ;  /* 0x0000000607068291 */ /* 0x004fe4000f8ec03f */
[----:B------:R0:W-:Y:S01]  /*0590*/  STL [R1+0x7f8], R13 ;  /* 0x0007f80d01007387 */ /* 0x0001e20000100800 */
[----:B------:R-:W-:-:S03]  /*05a0*/  VOTEU.ALL UP0, P0 ;  /* 0x00000000003f7886 */ /* 0x000fc60000000000 */
[----:B------:R0:W-:Y:S04]  /*05b0*/  STL [R1+0x7f4], R18 ;  /* 0x0007f41201007387 */ /* 0x0001e80000100800 */
[----:B------:R-:W1:Y:S02]  /*05c0*/  FENCE.VIEW.ASYNC.S ;  /* 0x00000000000073c6 */ /* 0x000e640000000000 */
[----:B-1----:R0:W3:Y:S01]  /*05d0*/  @!UP0 SYNCS.EXCH.64 URZ, [UR6+0x30], UR4 ;  /* 0x00003004063f85b2 */ /* 0x0020e20008000100 */
[----:B------:R0:W3:Y:S01]  /*05e0*/  @!UP1 SYNCS.EXCH.64 URZ, [UR6+0x38], UR4 ;  /* 0x00003804063f95b2 */ /* 0x0000e20008000100 */
[----:B------:R-:W-:Y:S01]  /*05f0*/  NOP ;  /* 0x0000000000007918 */ /* 0x000fe20000000000 */
[----:B---34-:R-:W-:Y:S06]  /*0600*/  BAR.SYNC.DEFER_BLOCKING 0x0 ;  /* 0x0000000000007b1d */ /* 0x018fec0000010000 */
[----:B0-----:R-:W-:Y:S05]  /*0610*/  @!P1 BRA `(.L_x_3) ;  /* 0x000004e400c49947 */ /* 0x001fea0003800000 */
[----:B------:R-:W-:-:S06]  /*0620*/  UISETP.GT.U32.AND UP0, UPT, UR10, 0x1, UPT ;  /* 0x000000010a00788c */ /* 0x000fcc000bf04070 */
[----:B------:R-:W-:-:S13]  /*0630*/  PLOP3.LUT P0, PT, PT, PT, UP0, 0x80, 0x0 ;  /* 0x000000000000781c */ /* 0x000fda0003f0f008 */
[----:B------:R-:W-:Y:S05]  /*0640*/  @P0 EXIT ;  /* 0x000000000000094d */ /* 0x000fea0003800000 */
[----:B------:R-:W-:Y:S01]  /*0650*/  IMAD.MOV.U32 R5, RZ, RZ, -0x1 ;  /* 0xffffffffff057424 */ /* 0x000fe200078e00ff */
[----:B------:R-:W-:Y:S01]  /*0660*/  ULDC.64 UR4, c[0x0][0x650] ;  /* 0x0001940000047ab9 */ /* 0x000fe20000000a00 */
[----:B------:R-:W-:Y:S01]  /*0670*/  IMAD.MOV.U32 R6, RZ, RZ, -0x1 ;  /* 0xffffffffff067424 */ /* 0x000fe200078e00ff */
[----:B------:R-:W-:Y:S01]  /*0680*/  ISETP.GE.U32.AND P0, PT, R13, UR4, PT ;  /* 0x000000040d007c0c */ /* 0x000fe2000bf06070 */
[----:B------:R-:W-:Y:S01]  /*0690*/  UMOV UR4, 0xffffffff ;  /* 0xffffffff00047882 */ /* 0x000fe20000000000 */
[----:B------:R0:W-:Y:S01]  /*06a0*/  STL [R1+0x7e4], R5 ;  /* 0x0007e40501007387 */ /* 0x0001e20000100800 */
[----:B------:R-:W-:Y:S02]  /*06b0*/  PRMT R4, RZ, 0x7610, R4 ;  /* 0x00007610ff047816 */ /* 0x000fe40000000004 */
[----:B------:R-:W-:Y:S01]  /*06c0*/  ISETP.GE.U32.AND.EX P0, PT, R18, UR5, PT, P0 ;  /* 0x0000000512007c0c */ /* 0x000fe2000bf06100 */
[----:B------:R1:W-:Y:S01]  /*06d0*/  STL [R1+0x7e8], R6 ;  /* 0x0007e80601007387 */ /* 0x0003e20000100800 */
[----:B0-----:R-:W-:-:S05]  /*06e0*/  IMAD.U32 R5, RZ, RZ, UR4 ;  /* 0x00000004ff057e24 */ /* 0x001fca000f8e00ff */
[----:B------:R1:W-:Y:S06]  /*06f0*/  STL [R1+0x7e0], R5 ;  /* 0x0007e00501007387 */ /* 0x0003ec0000100800 */
[----:B------:R-:W-:Y:S05]  /*0700*/  @P0 BRA `(.L_x_4) ;  /* 0x0000000400700947 */ /* 0x000fea0003800000 */
[----:B------:R-:W0:Y:S01]  /*0710*/  LDC.64 R14, c[0x0][0x628] ;  /* 0x00018a00ff0e7b82 */ /* 0x000e220000000a00 */
[----:B------:R-:W-:Y:S02]  /*0720*/  IMAD.MOV.U32 R4, RZ, RZ, R13 ;  /* 0x000000ffff047224 */ /* 0x000fe400078e000d */
[----:B-1----:R-:W-:-:S05]  /*0730*/  IMAD.MOV.U32 R5, RZ, RZ, R18 ;  /* 0x000000ffff057224 */ /* 0x002fca00078e0012 */
[----:B------:R-:W1:Y:S08]  /*0740*/  LDC R10, c[0x0][0x630] ;  /* 0x00018c00ff0a7b82 */ /* 0x000e700000000800 */
[----:B------:R-:W2:Y:S01]  /*0750*/  LDC.64 R16, c[0x0][0x620] ;  /* 0x00018800ff107b82 */ /* 0x000ea20000000a00 */
[----:B0-----:R-:W-:-:S04]  /*0760*/  ISETP.NE.U32.AND P0, PT, R14, RZ, PT ;  /* 0x000000ff0e00720c */ /* 0x001fc80003f05070 */
[----:B------:R-:W-:-:S13]  /*0770*/  ISETP.NE.AND.EX P0, PT, R15, RZ, PT, P0 ;  /* 0x000000ff0f00720c */ /* 0x000fda0003f05300 */
[----:B-12---:R-:W-:Y:S05]  /*0780*/  @!P0 BRA `(.L_x_5) ;  /* 0x0000000000288947 */ /* 0x006fea0003800000 */
[----:B------:R-:W0:Y:S02]  /*0790*/  LDC R9, c[0x0][0x634] ;  /* 0x00018d00ff097b82 */ /* 0x000e240000000800 */
[----:B0-----:R-:W-:-:S05]  /*07a0*/  IADD3 R9, P0, R13, R9, RZ ;  /* 0x000000090d097210 */ /* 0x001fca0007f1e0ff */
[----:B------:R-:W-:-:S04]  /*07b0*/  IMAD.X R11, RZ, RZ, R18, P0 ;  /* 0x000000ffff0b7224 */ /* 0x000fc800000e0612 */
[----:B------:R-:W-:-:S04]  /*07c0*/  IMAD.WIDE.U32 R4, R11, R14, RZ ;  /* 0x0000000e0b047225 */ /* 0x000fc800078e00ff */
[----:B------:R-:W-:-:S04]  /*07d0*/  IMAD.WIDE.U32 R6, P0, R9, R15, R4 ;  /* 0x0000000f09067225 */ /* 0x000fc80007800004 */
[----:B------:R-:W-:-:S04]  /*07e0*/  IMAD.WIDE.U32 R4, R9, R14, RZ ;  /* 0x0000000e09047225 */ /* 0x000fc800078e00ff */
[----:B------:R-:W-:Y:S01]  /*07f0*/  IMAD.X R9, RZ, RZ, RZ, P0 ;  /* 0x000000ffff097224 */ /* 0x000fe200000e06ff */
[----:B------:R-:W-:Y:S01]  /*0800*/  IADD3 RZ, P0, R5, R6, RZ ;  /* 0x0000000605ff7210 */ /* 0x000fe20007f1e0ff */
[----:B------:R-:W-:-:S04]  /*0810*/  IMAD.MOV.U32 R8, RZ, RZ, R7 ;  /* 0x000000ffff087224 */ /* 0x000fc800078e0007 */
[----:B------:R-:W-:-:S08]  /*0820*/  IMAD.WIDE.U32.X R4, R11, R15, R8, P0 ;  /* 0x0000000f0b047225 */ /* 0x000fd000000e0408 */
.L_x_5:
[-CC-:B------:R-:W-:Y:S01]  /*0830*/  SHF.R.U64 R25, R4, R10.reuse, R5.reuse ;  /* 0x0000000a04197219 */ /* 0x180fe20000001205 */
[----:B------:R-:W0:Y:S01]  /*0840*/  LDC R8, c[0x0][0x618] ;  /* 0x00018600ff087b82 */ /* 0x000e220000000800 */
[----:B------:R-:W-:Y:S01]  /*0850*/  SHF.R.U32.HI R4, RZ, R10, R5 ;  /* 0x0000000aff047219 */ /* 0x000fe20000011605 */
[----:B------:R-:W-:Y:S01]  /*0860*/  IMAD.MOV.U32 R5, RZ, RZ, R18 ;  /* 0x000000ffff057224 */ /* 0x000fe200078e0012 */
[----:B------:R-:W-:Y:S01]  /*0870*/  IADD3 R9, P0, RZ, -R25, RZ ;  /* 0x80000019ff097210 */ /* 0x000fe20007f1e0ff */
[----:B------:R-:W-:Y:S01]  /*0880*/  ULDC UR4, c[0x0][0x150] ;  /* 0x0000540000047ab9 */ /* 0x000fe20000000800 */
[----:B------:R-:W-:-:S03]  /*0890*/  I2FP.F32.U32 R3, R2 ;  /* 0x0000000200037245 */ /* 0x000fc60000201000 */
[----:B------:R-:W1:Y:S01]  /*08a0*/  LDC.64 R18, c[0x0][0x640] ;  /* 0x00019000ff127b82 */ /* 0x000e620000000a00 */
[----:B------:R-:W-:Y:S02]  /*08b0*/  IMAD.X R11, RZ, RZ, ~R4, P0 ;  /* 0x000000ffff0b7224 */ /* 0x000fe400000e0e04 */
[----:B------:R-:W-:Y:S01]  /*08c0*/  FMUL R3, R3, UR4 ;  /* 0x0000000403037c20 */ /* 0x000fe20008400000 */
[----:B------:R-:W-:Y:S01]  /*08d0*/  IMAD.MOV.U32 R4, RZ, RZ, R13 ;  /* 0x000000ffff047224 */ /* 0x000fe200078e000d */
[----:B------:R-:W-:Y:S01]  /*08e0*/  ULDC UR4, c[0x0][0x154] ;  /* 0x0000550000047ab9 */ /* 0x000fe20000000800 */
[-C--:B------:R-:W-:Y:S02]  /*08f0*/  IMAD R6, R11, R16.reuse, RZ ;  /* 0x000000100b067224 */ /* 0x080fe400078e02ff */
[C---:B------:R-:W-:Y:S01]  /*0900*/  IMAD.WIDE.U32 R4, R9.reuse, R16, R4 ;  /* 0x0000001009047225 */ /* 0x040fe200078e0004 */
[----:B------:R-:W2:Y:S01]  /*0910*/  LDC R10, c[0x0][0x608] ;  /* 0x00018200ff0a7b82 */ /* 0x000ea20000000800 */
[----:B------:R-:W3:Y:S02]  /*0920*/  F2I.U32.TRUNC.NTZ R3, R3 ;  /* 0x0000000300037305 */ /* 0x000ee4000020f000 */
[----:B------:R-:W-:-:S04]  /*0930*/  IMAD R9, R9, R17, R6 ;  /* 0x0000001109097224 */ /* 0x000fc800078e0206 */
[----:B------:R-:W-:Y:S01]  /*0940*/  IMAD.IADD R5, R5, 0x1, R9 ;  /* 0x0000000105057824 */ /* 0x000fe200078e0209 */
[----:B------:R-:W4:Y:S01]  /*0950*/  LDC R7, c[0x0][0x144] ;  /* 0x00005100ff077b82 */ /* 0x000f220000000800 */
[----:B------:R-:W-:-:S03]  /*0960*/  IMAD.MOV.U32 R9, RZ, RZ, 0x1 ;  /* 0x00000001ff097424 */ /* 0x000fc600078e00ff */
[----:B0-----:R-:W-:Y:S02]  /*0970*/  SHF.R.U64 R14, R4, R8, R5 ;  /* 0x00000008040e7219 */ /* 0x001fe40000001205 */
[----:B------:R-:W-:Y:S02]  /*0980*/  I2FP.F32.U32 R4, R0 ;  /* 0x0000000000047245 */ /* 0x000fe40000201000 */
[----:B------:R-:W0:Y:S01]  /*0990*/  LDC R16, c[0x0][0x658] ;  /* 0x00019600ff107b82 */ /* 0x000e220000000800 */
[----:B-1----:R-:W-:Y:S01]  /*09a0*/  ISETP.NE.U32.AND P0, PT, R18, RZ, PT ;  /* 0x000000ff1200720c */ /* 0x002fe20003f05070 */
[----:B---3--:R-:W-:Y:S02]  /*09b0*/  IMAD.MOV R6, RZ, RZ, -R3 ;  /* 0x000000ffff067224 */ /* 0x008fe400078e0a03 */
[----:B------:R-:W-:Y:S01]  /*09c0*/  FMUL R4, R4, UR4 ;  /* 0x0000000404047c20 */ /* 0x000fe20008400000 */
[----:B------:R-:W-:Y:S01]  /*09d0*/  SHF.R.U32.HI R3, RZ, R8, R5 ;  /* 0x00000008ff037219 */ /* 0x000fe20000011605 */
[----:B------:R-:W-:Y:S01]  /*09e0*/  IMAD.MOV.U32 R5, RZ, RZ, -0x1 ;  /* 0xffffffffff057424 */ /* 0x000fe200078e00ff */
[----:B------:R-:W-:Y:S01]  /*09f0*/  ISETP.NE.AND.EX P0, PT, R19, RZ, PT, P0 ;  /* 0x000000ff1300720c */ /* 0x000fe20003f05300 */
[----:B------:R1:W3:Y:S01]  /*0a00*/  F2I.U32.TRUNC.NTZ R11, R4 ;  /* 0x00000004000b7305 */ /* 0x0002e2000020f000 */
[----:B------:R-:W1:Y:S01]  /*0a10*/  LDC R13, c[0x0][0x148] ;  /* 0x00005200ff0d7b82 */ /* 0x000e620000000800 */
[----:B--2---:R-:W-:-:S02]  /*0a20*/  SHF.R.U64 R23, R14, R10, R3 ;  /* 0x0000000a0e177219 */ /* 0x004fc40000001203 */
[----:B------:R-:W-:-:S05]  /*0a30*/  SHF.R.U32.HI R3, RZ, R10, R3 ;  /* 0x0000000aff037219 */ /* 0x000fca0000011603 */
[----:B------:R-:W2:Y:S01]  /*0a40*/  LDC R17, c[0x0][0x600] ;  /* 0x00018000ff117b82 */ /* 0x000ea20000000800 */
[----:B----4-:R-:W-:-:S07]  /*0a50*/  IMAD R8, R7, R6, R2 ;  /* 0x0000000607087224 */ /* 0x010fce00078e0202 */
[----:B------:R-:W4:Y:S01]  /*0a60*/  LDC R20, c[0x0][0x648] ;  /* 0x00019200ff147b82 */ /* 0x000f220000000800 */
[-C--:B0-----:R-:W-:Y:S02]  /*0a70*/  SHF.L.U32 R2, R5, R16.reuse, RZ ;  /* 0x0000001005027219 */ /* 0x081fe400000006ff */
[--C-:B------:R-:W-:Y:S02]  /*0a80*/  SHF.R.U64 R24, R23, R16, R3.reuse ;  /* 0x0000001017187219 */ /* 0x100fe40000001203 */
[----:B------:R-:W-:Y:S02]  /*0a90*/  LOP3.LUT R10, RZ, R2, RZ, 0x33, !PT ;  /* 0x00000002ff0a7212 */ /* 0x000fe400078e33ff */
[-C--:B------:R-:W-:Y:S01]  /*0aa0*/  SHF.R.U32.HI R3, RZ, R16.reuse, R3 ;  /* 0x00000010ff037219 */ /* 0x080fe20000011603 */
[----:B------:R-:W0:Y:S01]  /*0ab0*/  LDC R21, c[0x0][0x638] ;  /* 0x00018e00ff157b82 */ /* 0x000e220000000800 */
[----:B------:R-:W-:Y:S01]  /*0ac0*/  SHF.L.U32 R9, R9, R16, RZ ;  /* 0x0000001009097219 */ /* 0x000fe200000006ff */
[----:B------:R-:W-:-:S06]  /*0ad0*/  IMAD.MOV.U32 R2, RZ, RZ, R24 ;  /* 0x000000ffff027224 */ /* 0x000fcc00078e0018 */
[----:B------:R-:W0:Y:S01]  /*0ae0*/  LDC R22, c[0x0][0x610] ;  /* 0x00018400ff167b82 */ /* 0x000e220000000800 */
[----:B-1-3--:R-:W-:Y:S05]  /*0af0*/  @!P0 BRA `(.L_x_6) ;  /* 0x0000000000288947 */ /* 0x00afea0003800000 */
[----:B------:R-:W1:Y:S02]  /*0b00*/  LDC R7, c[0x0][0x64c] ;  /* 0x00019300ff077b82 */ /* 0x000e640000000800 */
[----:B-1----:R-:W-:-:S05]  /*0b10*/  IADD3 R7, P0, R24, R7, RZ ;  /* 0x0000000718077210 */ /* 0x002fca0007f1e0ff */
        /* <DEDUP_REMOVED lines=8> */
.L_x_6:
[----:B----4-:R-:W-:Y:S01]  /*0ba0*/  SHF.R.U64 R2, R2, R20, R3 ;  /* 0x0000001402027219 */ /* 0x010fe20000001203 */
[----:B--2---:R-:W-:Y:S01]  /*0bb0*/  VIADD R3, R17, 0xffffffff ;  /* 0xffffffff11037836 */ /* 0x004fe20000000000 */
[----:B------:R-:W-:Y:S01]  /*0bc0*/  R2UR UR4, R25 ;  /* 0x00000000190472ca */ /* 0x000fe200000e0000 */
[----:B------:R-:W-:Y:S01]  /*0bd0*/  IMAD.MOV R11, RZ, RZ, -R11 ;  /* 0x000000ffff0b7224 */ /* 0x000fe200078e0a0b */
[----:B------:R-:W-:Y:S01]  /*0be0*/  LOP3.LUT R10, R23, R10, RZ, 0xc0, !PT ;  /* 0x0000000a170a7212 */ /* 0x000fe200078ec0ff */
[----:B------:R-:W-:Y:S01]  /*0bf0*/  IMAD.MOV R4, RZ, RZ, -R2 ;  /* 0x000000ffff047224 */ /* 0x000fe200078e0a02 */
[----:B------:R-:W-:Y:S01]  /*0c00*/  LOP3.LUT R3, R14, R3, RZ, 0xc0, !PT ;  /* 0x000000030e037212 */ /* 0x000fe200078ec0ff */
[----:B------:R-:W-:Y:S02]  /*0c10*/  @P2 IMAD R8, R13, R11, R0 ;  /* 0x0000000b0d082224 */ /* 0x000fe400078e0200 */
[----:B0-----:R-:W-:Y:S02]  /*0c20*/  IMAD R0, R4, R21, R24 ;  /* 0x0000001504007224 */ /* 0x001fe400078e0218 */
[----:B------:R-:W-:-:S02]  /*0c30*/  IMAD R9, R9, R2, R10 ;  /* 0x0000000209097224 */ /* 0x000fc400078e020a */
[----:B------:R-:W-:Y:S02]  /*0c40*/  IMAD R3, R0, R17, R3 ;  /* 0x0000001100037224 */ /* 0x000fe400078e0203 */
[----:B------:R-:W-:Y:S02]  /*0c50*/  IMAD R8, R9, R22, R8 ;  /* 0x0000001609087224 */ /* 0x000fe400078e0208 */
[----:B------:R-:W-:Y:S02]  /*0c60*/  IMAD.U32 R0, RZ, RZ, UR4 ;  /* 0x00000004ff007e24 */ /* 0x000fe4000f8e00ff */
[----:B------:R-:W-:Y:S01]  /*0c70*/  IMAD.MOV.U32 R4, RZ, RZ, 0x1 ;  /* 0x00000001ff047424 */ /* 0x000fe200078e00ff */
[----:B------:R-:W-:Y:S02]  /*0c80*/  SEL R2, R3, R8, !P2 ;  /* 0x0000000803027207 */ /* 0x000fe40005000000 */
[----:B------:R0:W-:Y:S04]  /*0c90*/  STL [R1+0x7e0], R0 ;  /* 0x0007e00001007387 */ /* 0x0001e80000100800 */
[----:B------:R2:W-:Y:S01]  /*0ca0*/  STL [R1+0x7e8], R2 ;  /* 0x0007e80201007387 */ /* 0x0005e20000100800 */
[----:B0-----:R-:W-:-:S05]  /*0cb0*/  SEL R0, R8, R3, !P2 ;  /* 0x0000000308007207 */ /* 0x001fca0005000000 */
[----:B------:R2:W-:Y:S02]  /*0cc0*/  STL [R1+0x7e4], R0 ;  /* 0x0007e40001007387 */ /* 0x0005e40000100800 */
.L_x_4:
[----:B------:R-:W-:-:S08]  /*0cd0*/  NOP ;  /* 0x0000000000007918 */ /* 0x000fd00000000000 */
[----:B------:R-:W0:Y:S02]  /*0ce0*/  USETMAXREG.TRY_ALLOC.CTAPOOL UP0, 0xf0 ;  /* 0x000000f0000079c8 */ /* 0x000e240008000600 */
[----:B0-----:R-:W-:-:S13]  /*0cf0*/  PLOP3.LUT P0, PT, PT, PT, UP0, 0x80, 0x0 ;  /* 0x000000000000781c */ /* 0x001fda0003f0f008 */
[----:B------:R-:W-:Y:S05]  /*0d00*/  @!P0 BRA `(.L_x_4) ;  /* 0xfffffffc00f08947 */ /* 0x000fea000383ffff */
[----:B------:R-:W-:Y:S02]  /*0d10*/  ULDC.64 UR4, c[0x0][0x598] ;  /* 0x0001660000047ab9 */ /* 0x000fe40000000a00 */
[----:B------:R-:W-:-:S04]  /*0d20*/  ISETP.NE.U32.AND P0, PT, RZ, UR4, PT ;  /* 0x00000004ff007c0c */ /* 0x000fc8000bf05070 */
[----:B------:R-:W-:-:S13]  /*0d30*/  ISETP.NE.AND.EX P0, PT, RZ, UR5, PT, P0 ;  /* 0x00000005ff007c0c */ /* 0x000fda000bf05300 */
[----:B------:R-:W-:Y:S05]  /*0d40*/  @!P0 BRA `(.L_x_7) ;  /* 0x0000000000288947 */ /* 0x000fea0003800000 */
[----:B--2---:R-:W0:Y:S01]  /*0d50*/  LDC.64 R2, c[0x0][0x598] ;  /* 0x00016600ff027b82 */ /* 0x004e220000000a00 */
[----:B------:R-:W-:Y:S02]  /*0d60*/  ULDC.64 UR4, c[0x0][0x208] ;  /* 0x0000820000047ab9 */ /* 0x000fe40000000a00 */
[----:B0-----:R-:W2:Y:S02]  /*0d70*/  LDG.E.64 R2, desc[UR4][R2.64] ;  /* 0x0000000402027981 */ /* 0x001ea4000c1e1b00 */
[----:B--2---:R-:W-:-:S04]  /*0d80*/  ISETP.NE.U32.AND P0, PT, R2, RZ, PT ;  /* 0x000000ff0200720c */ /* 0x004fc80003f05070 */
[----:B------:R-:W-:-:S13]  /*0d90*/  ISETP.NE.AND.EX P0, PT, R3, RZ, PT, P0 ;  /* 0x000000ff0300720c */ /* 0x000fda0003f05300 */
[----:B------:R-:W-:Y:S05]  /*0da0*/  @!P0 BRA `(.L_x_7) ;  /* 0x0000000000108947 */ /* 0x000fea0003800000 */
[----:B------:R-:W-:Y:S02]  /*0db0*/  ULDC.64 UR4, c[0x0][0x208] ;  /* 0x0000820000047ab9 */ /* 0x000fe40000000a00 */
[----:B------:R-:W2:Y:S02]  /*0dc0*/  LD.E R2, desc[UR4][R2.64] ;  /* 0x0000000402027980 */ /* 0x000ea4000c101900 */
[----:B--2---:R-:W-:Y:S01]  /*0dd0*/  R2UR UR61, R2 ;  /* 0x00000000023d72ca */ /* 0x004fe200000e0000 */
[----:B------:R-:W-:-:S14]  /*0de0*/  BRA `(.L_x_8) ;  /* 0x0000000000287947 */ /* 0x000fdc0003800000 */
.L_x_7:
[----:B------:R-:W-:Y:S02]  /*0df0*/  ULDC.64 UR4, c[0x0][0x588] ;  /* 0x0001620000047ab9 */ /* 0x000fe40000000a00 */
[----:B------:R-:W-:-:S04]  /*0e00*/  ISETP.NE.U32.AND P0, PT, RZ, UR4, PT ;  /* 0x00000004ff007c0c */ /* 0x000fc8000bf05070 */
[----:B------:R-:W-:-:S13]  /*0e10*/  ISETP.NE.AND.EX P0, PT, RZ, UR5, PT, P0 ;  /* 0x00000005ff007c0c */ /* 0x000fda000bf05300 */
[----:B------:R-:W-:Y:S05]  /*0e20*/  @!P0 BRA `(.L_x_9) ;  /* 0x0000000000148947 */ /* 0x000fea0003800000 */
[----:B--2---:R-:W0:Y:S01]  /*0e30*/  LDC.64 R2, c[0x0][0x588] ;  /* 0x00016200ff027b82 */ /* 0x004e220000000a00 */
[----:B------:R-:W-:Y:S02]  /*0e40*/  ULDC.64 UR4, c[0x0][0x208] ;  /* 0x0000820000047ab9 */ /* 0x000fe40000000a00 */
[----:B0-----:R-:W2:Y:S02]  /*0e50*/  LDG.E R2, desc[UR4][R2.64] ;  /* 0x0000000402027981 */ /* 0x001ea4000c1e1900 */
[----:B--2---:R-:W-:Y:S01]  /*0e60*/  R2UR UR61, R2 ;  /* 0x00000000023d72ca */ /* 0x004fe200000e0000 */
[----:B------:R-:W-:-:S14]  /*0e70*/  BRA `(.L_x_8) ;  /* 0x0000000000047947 */ /* 0x000fdc0003800000 */
.L_x_9:
[----:B------:R-:W-:-:S05]  /*0e80*/  ULDC UR61, c[0x0][0x580] ;  /* 0x00016000003d7ab9 */ /* 0x000fca0000000800 */
.L_x_8:
        /* <DEDUP_REMOVED lines=12> */
[----:B--2---:R-:W-:-:S13]  /*0f50*/  R2UR UR4, R2 ;  /* 0x00000000020472ca */ /* 0x004fda00000e0000 */
[----:B------:R-:W-:-:S05]  /*0f60*/  IMAD.U32 R0, RZ, RZ, UR4 ;  /* 0x00000004ff007e24 */ /* 0x000fca000f8e00ff */
[----:B------:R0:W-:Y:S01]  /*0f70*/  STL [R1+0x804], R0 ;  /* 0x0008040001007387 */ /* 0x0001e20000100800 */
[----:B------:R-:W-:Y:S05]  /*0f80*/  BRA `(.L_x_11) ;  /* 0x0000000000387947 */ /* 0x000fea0003800000 */
.L_x_10:
[----:B------:R-:W-:Y:S02]  /*0f90*/  ULDC.64 UR4, c[0x0][0x590] ;  /* 0x0001640000047ab9 */ /* 0x000fe40000000a00 */
[----:B------:R-:W-:-:S04]  /*0fa0*/  ISETP.NE.U32.AND P0, PT, RZ, UR4, PT ;  /* 0x00000004ff007c0c */ /* 0x000fc8000bf05070 */
[----:B------:R-:W-:-:S13]  /*0fb0*/  ISETP.NE.AND.EX P0, PT, RZ, UR5, PT, P0 ;  /* 0x00000005ff007c0c */ /* 0x000fda000bf05300 */
[----:B------:R-:W-:Y:S05]  /*0fc0*/  @!P0 BRA `(.L_x_12) ;  /* 0x00000000001c8947 */ /* 0x000fea0003800000 */
[----:B--2---:R-:W0:Y:S01]  /*0fd0*/  LDC.64 R2, c[0x0][0x590] ;  /* 0x00016400ff027b82 */ /* 0x004e220000000a00 */
[----:B------:R-:W-:Y:S02]  /*0fe0*/  ULDC.64 UR4, c[0x0][0x208] ;  /* 0x0000820000047ab9 */ /* 0x000fe40000000a00 */
[----:B0-----:R-:W2:Y:S02]  /*0ff0*/  LDG.E R2, desc[UR4][R2.64] ;  /* 0x0000000402027981 */ /* 0x001ea4000c1e1900 */
[----:B--2---:R-:W-:-:S13]  /*1000*/  R2UR UR4, R2 ;  /* 0x00000000020472ca */ /* 0x004fda00000e0000 */
[----:B------:R-:W-:-:S05]  /*1010*/  IMAD.U32 R0, RZ, RZ, UR4 ;  /* 0x00000004ff007e24 */ /* 0x000fca000f8e00ff */
[----:B------:R2:W-:Y:S01]  /*1020*/  STL [R1+0x804], R0 ;  /* 0x0008040001007387 */ /* 0x0005e20000100800 */
[----:B------:R-:W-:Y:S05]  /*1030*/  BRA `(.L_x_11) ;  /* 0x00000000000c7947 */ /* 0x000fea0003800000 */
.L_x_12:
[----:B------:R-:W-:Y:S02]  /*1040*/  ULDC UR4, c[0x0][0x584] ;  /* 0x0001610000047ab9 */ /* 0x000fe40000000800 */
[----:B--2---:R-:W-:-:S05]  /*1050*/  IMAD.U32 R0, RZ, RZ, UR4 ;  /* 0x00000004ff007e24 */ /* 0x004fca000f8e00ff */
[----:B------:R3:W-:Y:S02]  /*1060*/  STL [R1+0x804], R0 ;  /* 0x0008040001007387 */ /* 0x0007e40000100800 */
.L_x_11:
[----:B------:R-:W-:-:S13]  /*1070*/  LOP3.LUT P0, RZ, R4, 0xff, RZ, 0xc0, !PT ;  /* 0x000000ff04ff7812 */ /* 0x000fda000780c0ff */
[----:B------:R-:W-:Y:S05]  /*1080*/  @!P0 EXIT ;  /* 0x000000000000894d */ /* 0x000fea0003800000 */
[----:B0-23--:R-:W2:Y:S01]  /*1090*/  LDL R0, [R1+0x7f0] ;  /* 0x0007f00001007983 */ /* 0x00dea20000100800 */
[----:B------:R-:W-:Y:S01]  /*10a0*/  ULDC UR4, c[0x0][0x28c] ;  /* 0x0000a30000047ab9 */ /* 0x000fe20000000800 */
[----:B-1----:R-:W0:Y:S01]  /*10b0*/  LDC.64 R4, c[0x0][0x5c8] ;  /* 0x00017200ff047b82 */ /* 0x002e220000000a00 */
[----:B------:R-:W-:-:S04]  /*10c0*/  UIADD3 UR4, UR4, 0x7f, URZ ;  /* 0x0000007f04047890 */ /* 0x000fc8000fffe03f */
[----:B------:R-:W-:-:S04]  /*10d0*/  USHF.R.S32.HI UR5, URZ, 0x1f, UR4 ;  /* 0x0000001f3f057899 */ /* 0x000fc80008011404 */
[----:B------:R-:W-:-:S04]  /*10e0*/  ULEA.HI UR5, UR5, UR4, URZ, 0x7 ;  /* 0x0000000405057291 */ /* 0x000fc8000f8f383f */
[----:B------:R-:W-:-:S03]  /*10f0*/  USHF.R.S32.HI UR4, URZ, 0x7, UR5 ;  /* 0x000000073f047899 */ /* 0x000fc60008011405 */
[----:B------:R-:W-:Y:S01]  /*1100*/  UMOV UR5, URZ ;  /* 0x0000003f00057c82 */ /* 0x000fe20008000000 */
[C-C-:B0-----:R-:W-:Y:S01]  /*1110*/  SHF.L.U64.HI R8, R4.reuse, 0x7, R5.reuse ;  /* 0x0000000704087819 */ /* 0x141fe20000010205 */
[C---:B------:R-:W-:Y:S01]  /*1120*/  IMAD.SHL.U32 R9, R4.reuse, 0x80, RZ ;  /* 0x0000008004097824 */ /* 0x040fe200078e00ff */
[C-C-:B------:R-:W-:Y:S01]  /*1130*/  SHF.L.U64.HI R2, R4.reuse, 0x3, R5.reuse ;  /* 0x0000000304027819 */ /* 0x140fe20000010205 */
[C---:B------:R-:W-:Y:S01]  /*1140*/  IMAD.SHL.U32 R3, R4.reuse, 0x8, RZ ;  /* 0x0000000804037824 */ /* 0x040fe200078e00ff */
[C---:B------:R-:W-:Y:S01]  /*1150*/  SHF.L.U64.HI R10, R4.reuse, 0x8, R5 ;  /* 0x00000008040a7819 */ /* 0x040fe20000010205 */
[----:B------:R-:W-:Y:S01]  /*1160*/  IMAD.SHL.U32 R11, R4, 0x100, RZ ;  /* 0x00000100040b7824 */ /* 0x000fe200078e00ff */
[----:B--2---:R-:W-:-:S13]  /*1170*/  R2UR UR6, R0 ;  /* 0x00000000000672ca */ /* 0x004fda00000e0000 */
[----:B------:R-:W-:-:S06]  /*1180*/  ULOP3.LUT UR6, UR6, 0x1, URZ, 0xfc, !UPT ;  /* 0x0000000106067892 */ /* 0x000fcc000f8efc3f */
[----:B------:R-:W-:-:S05]  /*1190*/  IMAD.U32 R0, RZ, RZ, UR6 ;  /* 0x00000006ff007e24 */ /* 0x000fca000f8e00ff */
[----:B------:R0:W-:Y:S02]  /*11a0*/  STL [R1+0x7ec], R0 ;  /* 0x0007ec0001007387 */ /* 0x0001e40000100800 */
[----:B0-----:R-:W-:Y:S01]  /*11b0*/  IMAD.U32 R0, RZ, RZ, UR4 ;  /* 0x00000004ff007e24 */ /* 0x001fe2000f8e00ff */
[----:B------:R-:W-:Y:S02]  /*11c0*/  UMOV UR4, URZ ;  /* 0x0000003f00047c82 */ /* 0x000fe40008000000 */
[----:B------:R-:W-:Y:S02]  /*11d0*/  IMAD.U32 R4, RZ, RZ, UR4 ;  /* 0x00000004ff047e24 */ /* 0x000fe4000f8e00ff */
[----:B------:R0:W-:Y:S02]  /*11e0*/  STL [R1+0x808], R0 ;  /* 0x0008080001007387 */ /* 0x0001e40000100800 */
[----:B0-----:R-:W-:-:S05]  /*11f0*/  IMAD.U32 R0, RZ, RZ, UR5 ;  /* 0x00000005ff007e24 */ /* 0x001fca000f8e00ff */
[----:B------:R0:W-:Y:S04]  /*1200*/  STL [R1+0x800], R0 ;  /* 0x0008000001007387 */ /* 0x0001e80000100800 */
[----:B------:R0:W-:Y:S02]  /*1210*/  STL [R1+0x7fc], R4 ;  /* 0x0007fc0401007387 */ /* 0x0001e40000100800 */
.L_x_39:
[----:B--2---:R-:W2:Y:S01]  /*1220*/  LDL R18, [R1+0x7fc] ;  /* 0x0007fc0001127983 */ /* 0x004ea20000100800 */
[----:B-1----:R-:W1:Y:S03]  /*1230*/  LDC R14, c[0x0][0x28c] ;  /* 0x0000a300ff0e7b82 */ /* 0x002e660000000800 */
[----:B------:R-:W-:Y:S04]  /*1240*/  STL [R1+0x7d0], RZ ;  /* 0x0007d0ff01007387 */ /* 0x000fe80000100800 */
        /* <DEDUP_REMOVED lines=492> */
[----:B------:R-:W-:Y:S04]  /*3110*/  STL [R1], RZ ;  /* 0x000000ff01007387 */ /* 0x000fe80000100800 */
[----:B------:R-:W-:Y:S04]  /*3120*/  STL [R1+0x4], RZ ;  /* 0x000004ff01007387 */ /* 0x000fe80000100800 */
[----:B------:R-:W-:Y:S04]  /*3130*/  STL [R1+0x8], RZ ;  /* 0x000008ff01007387 */ /* 0x000fe80000100800 */
[----:B------:R-:W-:Y:S04]  /*3140*/  STL [R1+0xc], RZ ;  /* 0x00000cff01007387 */ /* 0x000fe80000100800 */
[----:B------:R-:W-:Y:S04]  /*3150*/  STL [R1+0x10], RZ ;  /* 0x000010ff01007387 */ /* 0x000fe80000100800 */
[----:B------:R-:W-:Y:S04]  /*3160*/  STL [R1+0x14], RZ ;  /* 0x000014ff01007387 */ /* 0x000fe80000100800 */
[----:B------:R-:W-:Y:S04]  /*3170*/  STL [R1+0x18], RZ ;  /* 0x000018ff01007387 */ /* 0x000fe80000100800 */
[----:B------:R-:W-:Y:S04]  /*3180*/  STL [R1+0x1c], RZ ;  /* 0x00001cff01007387 */ /* 0x000fe80000100800 */
[----:B------:R-:W3:Y:S01]  /*3190*/  LDL R17, [R1+0x800] ;  /* 0x0008000001117983 */ /* 0x000ee20000100800 */
[----:B------:R-:W4:Y:S01]  /*31a0*/  S2R R13, SR_TID.X ;  /* 0x00000000000d7919 */ /* 0x000f220000002100 */
[----:B------:R-:W5:Y:S01]  /*31b0*/  S2UR UR9, SR_CgaCtaId ;  /* 0x00000000000979c3 */ /* 0x000f620000008800 */
[----:B----4-:R-:W-:-:S04]  /*31c0*/  LOP3.LUT R13, R13, 0x80, RZ, 0xc0, !PT ;  /* 0x000000800d0d7812 */ /* 0x010fc800078ec0ff */
[----:B------:R-:W-:-:S06]  /*31d0*/  SHF.R.U32.HI R13, RZ, 0x7, R13 ;  /* 0x00000007ff0d7819 */ /* 0x000fcc000001160d */
[----:B------:R-:W4:Y:S01]  /*31e0*/  SHFL.IDX PT, R13, R13, RZ, 0x1f ;  /* 0x00001fff0d0d7589 */ /* 0x000f2200000e0000 */
[----:B--2---:R-:W-:Y:S01]  /*31f0*/  R2UR UR7, R18 ;  /* 0x00000000120772ca */ /* 0x004fe200000e0000 */
[----:B------:R-:W-:Y:S01]  /*3200*/  UMOV UR8, 0x400 ;  /* 0x0000040000087882 */ /* 0x000fe20000000000 */
[----:B----4-:R-:W-:-:S11]  /*3210*/  R2UR UR6, R13 ;  /* 0x000000000d0672ca */ /* 0x010fd600000e0000 */
[----:B------:R-:W-:Y:S01]  /*3220*/  IMAD.U32 R13, RZ, RZ, UR7 ;  /* 0x00000007ff0d7e24 */ /* 0x000fe2000f8e00ff */
[----:B-----5:R-:W-:Y:S02]  /*3230*/  ULEA UR8, UR9, UR8, 0x18 ;  /* 0x0000000809087291 */ /* 0x020fe4000f8ec03f */
[----:B------:R-:W-:-:S04]  /*3240*/  ULEA.HI UR7, UR6, UR6, URZ, 0x1 ;  /* 0x0000000606077291 */ /* 0x000fc8000f8f083f */
[----:B------:R-:W-:-:S04]  /*3250*/  ULOP3.LUT UR7, UR7, 0x7fffe, URZ, 0xc0, !UPT ;  /* 0x0007fffe07077892 */ /* 0x000fc8000f8ec03f */
[----:B------:R-:W-:-:S04]  /*3260*/  UIADD3 UR7, UR6, -UR7, URZ ;  /* 0x8000000706077290 */ /* 0x000fc8000fffe03f */
[----:B------:R-:W-:-:S04]  /*3270*/  ULEA UR7, UR7, UR8, 0xd ;  /* 0x0000000807077291 */ /* 0x000fc8000f8e683f */
[----:B------:R-:W-:-:S04]  /*3280*/  UIADD3 UR7, UR7, 0x100, URZ ;  /* 0x0000010007077890 */ /* 0x000fc8000fffe03f */
[----:B------:R-:W-:-:S04]  /*3290*/  USHF.R.U32.HI UR7, URZ, 0x4, UR7 ;  /* 0x000000043f077899 */ /* 0x000fc80008011607 */
[----:B------:R-:W-:Y:S01]  /*32a0*/  ULOP3.LUT UR6, UR7, 0x3fff, URZ, 0xc0, !UPT ;  /* 0x00003fff07067892 */ /* 0x000fe2000f8ec03f */
[----:B-1----:R-:W-:-:S05]  /*32b0*/  ISETP.GE.AND P0, PT, R14, 0x1, PT ;  /* 0x000000010e00780c */ /* 0x002fca0003f06270 */
[----:B------:R-:W-:Y:S01]  /*32c0*/  IMAD.U32 R16, RZ, RZ, UR6 ;  /* 0x00000006ff107e24 */ /* 0x000fe2000f8e00ff */
[----:B------:R-:W-:Y:S01]  /*32d0*/  UMOV UR4, URZ ;  /* 0x0000003f00047c82 */ /* 0x000fe20008000000 */
[----:B------:R-:W-:Y:S01]  /*32e0*/  UMOV UR5, URZ ;  /* 0x0000003f00057c82 */ /* 0x000fe20008000000 */
[----:B------:R-:W-:Y:S02]  /*32f0*/  IMAD.U32 R15, RZ, RZ, UR4 ;  /* 0x00000004ff0f7e24 */ /* 0x000fe4000f8e00ff */
[----:B------:R1:W-:Y:S01]  /*3300*/  STL [R1+0x7dc], R16 ;  /* 0x0007dc1001007387 */ /* 0x0003e20000100800 */
[----:B------:R-:W-:Y:S01]  /*3310*/  IMAD.U32 R14, RZ, RZ, UR8 ;  /* 0x00000008ff0e7e24 */ /* 0x000fe2000f8e00ff */
[----:B------:R-:W-:Y:S02]  /*3320*/  CS2R R236, SRZ ;  /* 0x0000000000ec7805 */ /* 0x000fe4000001ff00 */
[----:B------:R-:W-:Y:S02]  /*3330*/  CS2R R234, SRZ ;  /* 0x0000000000ea7805 */ /* 0x000fe4000001ff00 */
[----:B------:R-:W-:-:S02]  /*3340*/  CS2R R232, SRZ ;  /* 0x0000000000e87805 */ /* 0x000fc4000001ff00 */
[----:B------:R-:W-:Y:S02]  /*3350*/  CS2R R22, SRZ ;  /* 0x0000000000167805 */ /* 0x000fe4000001ff00 */
[----:B------:R-:W-:Y:S01]  /*3360*/  CS2R R20, SRZ ;  /* 0x0000000000147805 */ /* 0x000fe2000001ff00 */
[----:B------:R-:W-:Y:S01]  /*3370*/  IMAD.MOV.U32 R19, RZ, RZ, RZ ;  /* 0x000000ffff137224 */ /* 0x000fe200078e00ff */
[----:B------:R-:W-:Y:S02]  /*3380*/  CS2R R224, SRZ ;  /* 0x0000000000e07805 */ /* 0x000fe4000001ff00 */
[----:B------:R-:W-:Y:S02]  /*3390*/  CS2R R226, SRZ ;  /* 0x0000000000e27805 */ /* 0x000fe4000001ff00 */
[----:B------:R-:W-:Y:S02]  /*33a0*/  CS2R R228, SRZ ;  /* 0x0000000000e47805 */ /* 0x000fe4000001ff00 */
[----:B------:R-:W-:-:S02]  /*33b0*/  CS2R R230, SRZ ;  /* 0x0000000000e67805 */ /* 0x000fc4000001ff00 */
[----:B------:R-:W-:Y:S02]  /*33c0*/  CS2R R216, SRZ ;  /* 0x0000000000d87805 */ /* 0x000fe4000001ff00 */
[----:B------:R-:W-:Y:S02]  /*33d0*/  CS2R R218, SRZ ;  /* 0x0000000000da7805 */ /* 0x000fe4000001ff00 */
        /* <DEDUP_REMOVED lines=98> */
[----:B---3--:R-:W-:-:S13]  /*3a00*/  R2UR UR6, R17 ;  /* 0x00000000110672ca */ /* 0x008fda00000e0000 */
[----:B-1----:R-:W-:Y:S01]  /*3a10*/  IMAD.U32 R16, RZ, RZ, UR6 ;  /* 0x00000006ff107e24 */ /* 0x002fe2000f8e00ff */
[----:B------:R-:W-:Y:S06]  /*3a20*/  @!P0 BRA `(.L_x_13) ;  /* 0x000000e400fc8947 */ /* 0x000fec0003800000 */
[----:B------:R-:W2:Y:S02]  /*3a30*/  LDL R16, [R1+0x7ec] ;  /* 0x0007ec0001107983 */ /* 0x000ea40000100800 */
[----:B--2---:R-:W-:-:S13]  /*3a40*/  R2UR UR4, R16 ;  /* 0x00000000100472ca */ /* 0x004fda00000e0000 */
[----:B------:R-:W-:-:S06]  /*3a50*/  UISETP.NE.AND UP0, UPT, UR4, 0x3, UPT ;  /* 0x000000030400788c */ /* 0x000fcc000bf05270 */
[----:B------:R-:W-:-:S13]  /*3a60*/  PLOP3.LUT P1, PT, PT, PT, UP0, 0x80, 0x0 ;  /* 0x000000000000781c */ /* 0x000fda0003f2f008 */
[----:B------:R-:W-:Y:S05]  /*3a70*/  @!P1 BRA `(.L_x_14) ;  /* 0x0000000000049947 */ /* 0x000fea0003800000 */
[----:B------:R-:W-:Y:S01]  /*3a80*/  BPT.TRAP 0x1 ;  /* 0x000000040000795c */ /* 0x000fe20000300000 */
.L_x_14:
[----:B------:R-:W-:Y:S02]  /*3a90*/  R2UR UR6, R14 ;  /* 0x000000000e0672ca */ /* 0x000fe400000e0000 */
[----:B------:R-:W-:Y:S02]  /*3aa0*/  R2UR UR4, R18 ;  /* 0x00000000120472ca */ /* 0x000fe400000e0000 */
[----:B------:R-:W-:-:S11]  /*3ab0*/  R2UR UR5, R17 ;  /* 0x00000000110572ca */ /* 0x000fd600000e0000 */
[----:B------:R-:W-:Y:S02]  /*3ac0*/  ULEA UR4, UR4, UR6, 0x3 ;  /* 0x0000000604047291 */ /* 0x000fe4000f8e183f */
[----:B------:R-:W-:-:S05]  /*3ad0*/  IMAD.U32 R13, RZ, RZ, UR5 ;  /* 0x00000005ff0d7e24 */ /* 0x000fca000f8e00ff */
[----:B------:R-:W-:-:S04]  /*3ae0*/  SHF.L.U32 R13, R13, 0x1f, RZ ;  /* 0x0000001f0d0d7819 */ /* 0x000fc800000006ff */
[----:B------:R1:W2:Y:S01]  /*3af0*/  SYNCS.PHASECHK.TRANS64.TRYWAIT P0, [UR4], R13 ;  /* 0x0000000dff0075a7 */ /* 0x0002a20008000144 */
[----:B------:R-:W-:Y:S05]  /*3b00*/  @!P1 BRA `(.L_x_15) ;  /* 0x0000000000049947 */ /* 0x000fea0003800000 */
[----:B------:R-:W-:Y:S01]  /*3b10*/  BPT.TRAP 0x1 ;  /* 0x000000040000795c */ /* 0x000fe20000300000 */
.L_x_15:
[----:B------:R3:W-:Y:S01]  /*3b20*/  STL [R1+0x7d0], RZ ;  /* 0x0007d0ff01007387 */ /* 0x0007e20000100800 */
[----:B------:R-:W-:Y:S02]  /*3b30*/  UMOV UR5, 0x4 ;  /* 0x0000000400057882 */ /* 0x000fe40000000000 */
[----:B------:R-:W-:Y:S01]  /*3b40*/  IMAD.U32 R15, RZ, RZ, UR5 ;  /* 0x00000005ff0f7e24 */ /* 0x000fe2000f8e00ff */
[----:B--2---:R-:W-:Y:S06]  /*3b50*/  @P0 BRA `(.L_x_16) ;  /* 0x0000000000080947 */ /* 0x004fec0003800000 */
[----:B------:R-:W2:Y:S02]  /*3b60*/  SYNCS.PHASECHK.TRANS64.TRYWAIT P0, [UR4], R13 ;  /* 0x0000000dff0075a7 */ /* 0x000ea40008000144 */
[----:B--2---:R-:W-:Y:S05]  /*3b70*/  @!P0 BRA `(.L_x_17) ;  /* 0x000004c400fc8947 */ /* 0x004fea0003800000 */
.L_x_16:
[----:B------:R-:W4:Y:S04]  /*3b80*/  LDL R17, [R1+0x7dc] ;  /* 0x0007dc0001117983 */ /* 0x000f280000100800 */
[----:B------:R-:W-:Y:S04]  /*3b90*/  STL [R1+0x940], R15 ;  /* 0x0009400f01007387 */ /* 0x000fe80000100800 */
        /* <DEDUP_REMOVED lines=8> */
[----:B------:R0:W-:Y:S04]  /*3c20*/  STL [R1+0x91c], R4 ;  /* 0x00091c0401007387 */ /* 0x0001e80000100800 */
[----:B------:R-:W-:Y:S04]  /*3c30*/  STL [R1+0x918], R3 ;  /* 0x0009180301007387 */ /* 0x000fe80000100800 */
[----:B------:R-:W-:Y:S04]  /*3c40*/  STL [R1+0x914], R2 ;  /* 0x0009140201007387 */ /* 0x000fe80000100800 */
[----:B------:R-:W-:Y:S04]  /*3c50*/  STL [R1+0x910], R0 ;  /* 0x0009100001007387 */ /* 0x000fe80000100800 */
[----:B--2---:R-:W2:Y:S01]  /*3c60*/  LDL R16, [R1+0x7fc] ;  /* 0x0007fc0001107983 */ /* 0x004ea20000100800 */
[----:B------:R-:W-:Y:S01]  /*3c70*/  R2UR UR4, R14 ;  /* 0x000000000e0472ca */ /* 0x000fe200000e0000 */
[----:B0-----:R-:W-:Y:S01]  /*3c80*/  WARPGROUP.ARRIVE ;  /* 0x00000000000079c5 */ /* 0x001fe20000000000 */
[----:B------:R-:W-:Y:S01]  /*3c90*/  UMOV UR45, 0x40000040 ;  /* 0x40000040002d7882 */ /* 0x000fe20000000000 */
[----:B------:R-:W-:Y:S01]  /*3ca0*/  STL [R1+0x944], R14 ;  /* 0x0009440e01007387 */ /* 0x000fe20000100800 */
[----:B------:R-:W-:Y:S01]  /*3cb0*/  UMOV UR47, 0x40000040 ;  /* 0x40000040002f7882 */ /* 0x000fe20000000000 */
[----:B------:R-:W-:Y:S01]  /*3cc0*/  UMOV UR57, UR45 ;  /* 0x0000002d00397c82 */ /* 0x000fe20008000000 */
[----:B------:R-:W-:Y:S01]  /*3cd0*/  UMOV UR59, 0x40000040 ;  /* 0x40000040003b7882 */ /* 0x000fe20000000000 */
[----:B------:R-:W-:Y:S01]  /*3ce0*/  UMOV UR53, UR45 ;  /* 0x0000002d00357c82 */ /* 0x000fe20008000000 */
[----:B------:R-:W-:Y:S01]  /*3cf0*/  UMOV UR55, 0x40000040 ;  /* 0x4000004000377882 */ /* 0x000fe20000000000 */
[----:B------:R-:W-:Y:S01]  /*3d00*/  UMOV UR13, UR45 ;  /* 0x0000002d000d7c82 */ /* 0x000fe20008000000 */
[----:B------:R-:W-:Y:S01]  /*3d10*/  UMOV UR15, 0x40000040 ;  /* 0x40000040000f7882 */ /* 0x000fe20000000000 */
[----:B------:R-:W-:Y:S01]  /*3d20*/  UMOV UR41, UR45 ;  /* 0x0000002d00297c82 */ /* 0x000fe20008000000 */
[----:B------:R-:W-:Y:S01]  /*3d30*/  UMOV UR49, UR15 ;  /* 0x0000000f00317c82 */ /* 0x000fe20008000000 */
[----:B------:R-:W-:Y:S01]  /*3d40*/  UIADD3 UR4, UR4, 0x18100, URZ ;  /* 0x0001810004047890 */ /* 0x000fe2000fffe03f */
[----:B------:R-:W-:Y:S01]  /*3d50*/  UMOV UR43, 0x40000040 ;  /* 0x40000040002b7882 */ /* 0x000fe20000000000 */
[----:B------:R-:W-:-:S02]  /*3d60*/  UMOV UR37, UR45 ;  /* 0x0000002d00257c82 */ /* 0x000fc40008000000 */
[----:B------:R-:W-:Y:S01]  /*3d70*/  USHF.R.U32.HI UR4, URZ, 0x4, UR4 ;  /* 0x000000043f047899 */ /* 0x000fe20008011604 */
[----:B------:R-:W-:Y:S01]  /*3d80*/  UMOV UR39, 0x40000040 ;  /* 0x4000004000277882 */ /* 0x000fe20000000000 */
[----:B------:R-:W-:Y:S02]  /*3d90*/  UMOV UR33, UR45 ;  /* 0x0000002d00217c82 */ /* 0x000fe40008000000 */
[----:B------:R-:W-:Y:S01]  /*3da0*/  ULOP3.LUT UR4, UR4, 0x3fff, URZ, 0xc0, !UPT ;  /* 0x00003fff04047892 */ /* 0x000fe2000f8ec03f */
[----:B------:R-:W-:Y:S01]  /*3db0*/  UMOV UR35, 0x40000040 ;  /* 0x4000004000237882 */ /* 0x000fe20000000000 */
[----:B------:R-:W-:Y:S02]  /*3dc0*/  UMOV UR29, UR45 ;  /* 0x0000002d001d7c82 */ /* 0x000fe40008000000 */
[----:B------:R-:W-:Y:S01]  /*3dd0*/  ULOP3.LUT UR4, UR4, 0x10000, URZ, 0xfc, !UPT ;  /* 0x0001000004047892 */ /* 0x000fe2000f8efc3f */
[----:B------:R-:W-:Y:S01]  /*3de0*/  UMOV UR31, 0x40000040 ;  /* 0x40000040001f7882 */ /* 0x000fe20000000000 */
[----:B------:R-:W-:Y:S01]  /*3df0*/  UMOV UR25, UR45 ;  /* 0x0000002d00197c82 */ /* 0x000fe20008000000 */
[----:B------:R-:W-:Y:S01]  /*3e00*/  UMOV UR27, 0x40000040 ;  /* 0x40000040001b7882 */ /* 0x000fe20000000000 */
[----:B------:R-:W-:Y:S01]  /*3e10*/  UMOV UR7, 0x40000040 ;  /* 0x4000004000077882 */ /* 0x000fe20000000000 */
[----:B------:R-:W-:Y:S01]  /*3e20*/  UMOV UR21, UR45 ;  /* 0x0000002d00157c82 */ /* 0x000fe20008000000 */
[----:B------:R-:W-:Y:S01]  /*3e30*/  UMOV UR23, 0x40000040 ;  /* 0x4000004000177882 */ /* 0x000fe20000000000 */
[----:B------:R-:W-:Y:S01]  /*3e40*/  UMOV UR17, UR45 ;  /* 0x0000002d00117c82 */ /* 0x000fe20008000000 */
[----:B------:R-:W-:Y:S01]  /*3e50*/  UMOV UR19, 0x40000040 ;  /* 0x4000004000137882 */ /* 0x000fe20000000000 */
[----:B----4-:R-:W-:-:S13]  /*3e60*/  R2UR UR6, R17 ;  /* 0x00000000110672ca */ /* 0x010fda00000e0000 */
[----:B------:R-:W-:Y:S01]  /*3e70*/  ULOP3.LUT UR60, UR6, 0x10000, URZ, 0xfc, !UPT ;  /* 0x00010000063c7892 */ /* 0x000fe2000f8efc3f */
[----:B--2---:R-:W-:Y:S01]  /*3e80*/  STL [R1+0x948], R16 ;  /* 0x0009481001007387 */ /* 0x004fe20000100800 */
[----:B------:R-:W-:-:S03]  /*3e90*/  R2UR UR5, R16 ;  /* 0x00000000100572ca */ /* 0x000fc600000e0000 */
[----:B------:R-:W-:Y:S04]  /*3ea0*/  STL [R1+0x7cc], RZ ;  /* 0x0007ccff01007387 */ /* 0x000fe80000100800 */
[----:B------:R-:W-:Y:S04]  /*3eb0*/  STL [R1+0x7c8], RZ ;  /* 0x0007c8ff01007387 */ /* 0x000fe80000100800 */
[----:B------:R-:W-:Y:S02]  /*3ec0*/  STL [R1+0x7c4], RZ ;  /* 0x0007c4ff01007387 */ /* 0x000fe40000100800 */
[----:B------:R-:W-:-:S02]  /*3ed0*/  UIMAD UR60, UR5, 0xc00, UR60 ;  /* 0x00000c00053c78a4 */ /* 0x000fc4000f8e023c */
[----:B------:R-:W-:Y:S01]  /*3ee0*/  STL [R1+0x7c0], RZ ;  /* 0x0007c0ff01007387 */ /* 0x000fe20000100800 */
[----:B------:R-:W-:-:S03]  /*3ef0*/  UIMAD UR8, UR5, 0x780, UR4 ;  /* 0x00000780050878a4 */ /* 0x000fc6000f8e0204 */
[----:B------:R-:W-:Y:S01]  /*3f00*/  STL [R1+0x7bc], RZ ;  /* 0x0007bcff01007387 */ /* 0x000fe20000100800 */
[----:B------:R-:W-:Y:S01]  /*3f10*/  UMOV UR44, UR60 ;  /* 0x0000003c002c7c82 */ /* 0x000fe20008000000 */
[----:B------:R-:W-:Y:S02]  /*3f20*/  UIADD3 UR58, UR8, 0x80, URZ ;  /* 0x00000080083a7890 */ /* 0x000fe4000fffe03f */
[----:B------:R-:W-:Y:S01]  /*3f30*/  STL [R1+0x7b8], RZ ;  /* 0x0007b8ff01007387 */ /* 0x000fe20000100800 */
[----:B------:R-:W-:Y:S01]  /*3f40*/  UMOV UR46, UR8 ;  /* 0x00000008002e7c82 */ /* 0x000fe20008000000 */
[----:B------:R-:W-:Y:S01]  /*3f50*/  UMOV UR56, UR44 ;  /* 0x0000002c00387c82 */ /* 0x000fe20008000000 */
[----:B------:R-:W-:Y:S01]  /*3f60*/  QGMMA.64x16x32.F32.E4M3.E4M3 R4, gdesc[UR44], RZ, !UPT, gsb0 ;  /* 0x002000002c0479f3 */ /* 0x000fe2000c0008ff */
[----:B------:R-:W-:Y:S01]  /*3f70*/  STL [R1+0x7b4], RZ ;  /* 0x0007b4ff01007387 */ /* 0x000fe20000100800 */
[----:B------:R-:W-:Y:S01]  /*3f80*/  UIADD3 UR54, UR8, 0x100, URZ ;  /* 0x0000010008367890 */ /* 0x000fe2000fffe03f */
[----:B------:R-:W-:-:S02]  /*3f90*/  UMOV UR52, UR44 ;  /* 0x0000002c00347c82 */ /* 0x000fc40008000000 */
[----:B------:R-:W-:Y:S01]  /*3fa0*/  STL [R1+0x7b0], RZ ;  /* 0x0007b0ff01007387 */ /* 0x000fe20000100800 */
[----:B------:R-:W-:Y:S01]  /*3fb0*/  UIADD3 UR4, UR8, 0x180, URZ ;  /* 0x0000018008047890 */ /* 0x000fe2000fffe03f */
[----:B------:R-:W-:Y:S02]  /*3fc0*/  UMOV UR12, UR44 ;  /* 0x0000002c000c7c82 */ /* 0x000fe40008000000 */
[----:B------:R-:W-:Y:S01]  /*3fd0*/  STL [R1+0x7ac], RZ ;  /* 0x0007acff01007387 */ /* 0x000fe20000100800 */
[----:B------:R-:W-:Y:S02]  /*3fe0*/  UIADD3 UR5, UR8, 0x200, URZ ;  /* 0x0000020008057890 */ /* 0x000fe4000fffe03f */
[----:B------:R-:W-:Y:S01]  /*3ff0*/  UIADD3 UR42, UR8, 0x300, URZ ;  /* 0x00000300082a7890 */ /* 0x000fe2000fffe03f */
[----:B------:R-:W-:Y:S01]  /*4000*/  STL [R1+0x7a8], RZ ;  /* 0x0007a8ff01007387 */ /* 0x000fe20000100800 */
[----:B------:R-:W-:Y:S01]  /*4010*/  UMOV UR14, UR4 ;  /* 0x00000004000e7c82 */ /* 0x000fe20008000000 */
[----:B------:R-:W-:-:S02]  /*4020*/  UIADD3 UR4, UR8, 0x280, URZ ;  /* 0x0000028008047890 */ /* 0x000fc4000fffe03f */
[----:B------:R-:W-:Y:S01]  /*4030*/  STL [R1+0x7a4], RZ ;  /* 0x0007a4ff01007387 */ /* 0x000fe20000100800 */
[----:B------:R-:W-:Y:S01]  /*4040*/  UMOV UR48, UR14 ;  /* 0x0000000e00307c82 */ /* 0x000fe20008000000 */
[----:B------:R-:W-:Y:S01]  /*4050*/  UMOV UR40, UR44 ;  /* 0x0000002c00287c82 */ /* 0x000fe20008000000 */
[----:B------:R-:W-:Y:S01]  /*4060*/  UIADD3 UR38, UR8, 0x380, URZ ;  /* 0x0000038008267890 */ /* 0x000fe2000fffe03f */
[----:B------:R-:W-:Y:S01]  /*4070*/  STL [R1+0x7a0], RZ ;  /* 0x0007a0ff01007387 */ /* 0x000fe20000100800 */
[----:B------:R-:W-:Y:S01]  /*4080*/  UMOV UR36, UR44 ;  /* 0x0000002c00247c82 */ /* 0x000fe20008000000 */
[----:B------:R-:W-:Y:S02]  /*4090*/  UIADD3 UR34, UR8, 0x400, URZ ;  /* 0x0000040008227890 */ /* 0x000fe4000fffe03f */
[----:B------:R-:W-:Y:S01]  /*40a0*/  STL [R1+0x79c], RZ ;  /* 0x00079cff01007387 */ /* 0x000fe20000100800 */
[----:B------:R-:W-:Y:S01]  /*40b0*/  UMOV UR32, UR44 ;  /* 0x0000002c00207c82 */ /* 0x000fe20008000000 */
[----:B------:R-:W-:-:S02]  /*40c0*/  UIADD3 UR30, UR8, 0x480, URZ ;  /* 0x00000480081e7890 */ /* 0x000fc4000fffe03f */
[----:B------:R-:W-:Y:S01]  /*40d0*/  STL [R1+0x798], RZ ;  /* 0x000798ff01007387 */ /* 0x000fe20000100800 */
[----:B------:R-:W-:Y:S01]  /*40e0*/  UMOV UR28, UR44 ;  /* 0x0000002c001c7c82 */ /* 0x000fe20008000000 */
[----:B------:R-:W-:Y:S02]  /*40f0*/  UIADD3 UR26, UR8, 0x500, URZ ;  /* 0x00000500081a7890 */ /* 0x000fe4000fffe03f */
[----:B------:R-:W-:Y:S01]  /*4100*/  STL [R1+0x794], RZ ;  /* 0x000794ff01007387 */ /* 0x000fe20000100800 */
[----:B------:R-:W-:Y:S01]  /*4110*/  UMOV UR24, UR44 ;  /* 0x0000002c00187c82 */ /* 0x000fe20008000000 */
[----:B------:R-:W-:Y:S02]  /*4120*/  UIADD3 UR6, UR8, 0x580, URZ ;  /* 0x0000058008067890 */ /* 0x000fe4000fffe03f */
[----:B------:R-:W-:Y:S01]  /*4130*/  STL [R1+0x790], RZ ;  /* 0x000790ff01007387 */ /* 0x000fe20000100800 */
[----:B------:R-:W-:Y:S01]  /*4140*/  UIADD3 UR22, UR8, 0x600, URZ ;  /* 0x0000060008167890 */ /* 0x000fe2000fffe03f */
[----:B------:R-:W-:-:S02]  /*4150*/  UMOV UR20, UR44 ;  /* 0x0000002c00147c82 */ /* 0x000fc40008000000 */
[----:B------:R-:W-:Y:S01]  /*4160*/  STL [R1+0x78c], RZ ;  /* 0x00078cff01007387 */ /* 0x000fe20000100800 */
[----:B------:R-:W-:Y:S01]  /*4170*/  UIADD3 UR18, UR8, 0x680, URZ ;  /* 0x0000068008127890 */ /* 0x000fe2000fffe03f */
[----:B------:R-:W-:Y:S02]  /*4180*/  UMOV UR16, UR44 ;  /* 0x0000002c00107c82 */ /* 0x000fe40008000000 */
[----:B------:R-:W-:Y:S04]  /*4190*/  STL [R1+0x788], RZ ;  /* 0x000788ff01007387 */ /* 0x000fe80000100800 */
[----:B------:R-:W-:Y:S01]  /*41a0*/  STL [R1+0x784], RZ ;  /* 0x000784ff01007387 */ /* 0x000fe20000100800 */
[----:B------:R-:W-:-:S03]  /*41b0*/  WARPGROUP.DEPBAR.LE gsb0, 0x0 ;  /* 0x00008000000079c5 */ /* 0x000fc60000010000 */
[----:B------:R-:W-:Y:S01]  /*41c0*/  STL [R1+0x780], RZ ;  /* 0x000780ff01007387 */ /* 0x000fe20000100800 */
[----:B------:R-:W-:Y:S01]  /*41d0*/  WARPGROUP.ARRIVE ;  /* 0x00000000000079c5 */ /* 0x000fe20000000000 */
[----:B------:R-:W-:Y:S02]  /*41e0*/  IMAD.MOV.U32 R76, RZ, RZ, R4 ;  /* 0x000000ffff4c7224 */ /* 0x000fe400078e0004 */
[----:B------:R-:W-:Y:S01]  /*41f0*/  STL [R1+0x77c], RZ ;  /* 0x00077cff01007387 */ /* 0x000fe20000100800 */
[----:B------:R-:W-:Y:S02]  /*4200*/  IMAD.MOV.U32 R75, RZ, RZ, R5 ;  /* 0x000000ffff4b7224 */ /* 0x000fe400078e0005 */
[----:B------:R-:W-:Y:S01]  /*4210*/  QGMMA.64x16x32.F32.E4M3.E4M3 R24, gdesc[UR56], RZ, !UPT, gsb0 ;  /* 0x00200000381879f3 */ /* 0x000fe2000c0008ff */
[----:B------:R-:W-:Y:S01]  /*4220*/  STL [R1+0x778], RZ ;  /* 0x000778ff01007387 */ /* 0x000fe20000100800 */
[----:B------:R-:W-:Y:S02]  /*4230*/  IMAD.MOV.U32 R74, RZ, RZ, R6 ;  /* 0x000000ffff4a7224 */ /* 0x000fe400078e0006 */
[----:B------:R-:W-:Y:S01]  /*4240*/  IMAD.MOV.U32 R73, RZ, RZ, R7 ;  /* 0x000000ffff497224 */ /* 0x000fe200078e0007 */
[----:B------:R-:W-:Y:S01]  /*4250*/  STL [R1+0x774], RZ ;  /* 0x000774ff01007387 */ /* 0x000fe20000100800 */
[----:B------:R-:W-:-:S02]  /*4260*/  IMAD.MOV.U32 R72, RZ, RZ, R8 ;  /* 0x000000ffff487224 */ /* 0x000fc400078e0008 */
[----:B------:R-:W-:Y:S01]  /*4270*/  IMAD.MOV.U32 R55, RZ, RZ, R9 ;  /* 0x000000ffff377224 */ /* 0x000fe200078e0009 */
[----:B------:R-:W-:Y:S01]  /*4280*/  STL [R1+0x770], RZ ;  /* 0x000770ff01007387 */ /* 0x000fe20000100800 */
[----:B------:R-:W-:Y:S02]  /*4290*/  IMAD.MOV.U32 R54, RZ, RZ, R10 ;  /* 0x000000ffff367224 */ /* 0x000fe400078e000a */
[----:B------:R-:W-:Y:S01]  /*42a0*/  IMAD.MOV.U32 R53, RZ, RZ, R11 ;  /* 0x000000ffff357224 */ /* 0x000fe200078e000b */
        /* <DEDUP_REMOVED lines=9> */
[----:B------:R-:W-:Y:S01]  /*4340*/  STL [R1+0x748], RZ ;  /* 0x000748ff01007387 */ /* 0x000fe20000100800 */
[----:B------:R-:W-:-:S03]  /*4350*/  WARPGROUP.DEPBAR.LE gsb0, 0x0 ;  /* 0x00008000000079c5 */ /* 0x000fc60000010000 */
[----:B------:R-:W-:Y:S01]  /*4360*/  STL [R1+0x744], RZ ;  /* 0x000744ff01007387 */ /* 0x000fe20000100800 */
[----:B------:R-:W-:-:S03]  /*4370*/  WARPGROUP.ARRIVE ;  /* 0x00000000000079c5 */ /* 0x000fc60000000000 */
[----:B------:R-:W-:Y:S03]  /*4380*/  STL [R1+0x740], RZ ;  /* 0x000740ff01007387 */ /* 0x000fe60000100800 */
[----:B------:R-:W-:Y:S01]  /*4390*/  QGMMA.64x16x32.F32.E4M3.E4M3 R4, gdesc[UR52], RZ, !UPT, gsb0 ;  /* 0x00200000340479f3 */ /* 0x000fe2000c0008ff */
        /* <DEDUP_REMOVED lines=15> */
[----:B------:R-:W-:Y:S02]  /*4490*/  IMAD.MOV.U32 R103, RZ, RZ, R5 ;  /* 0x000000ffff677224 */ /* 0x000fe400078e0005 */
[----:B------:R-:W-:Y:S01]  /*44a0*/  IMAD.MOV.U32 R102, RZ, RZ, R6 ;  /* 0x000000ffff667224 */ /* 0x000fe200078e0006 */
[----:B------:R-:W-:Y:S01]  /*44b0*/  STL [R1+0x704], RZ ;  /* 0x000704ff01007387 */ /* 0x000fe20000100800 */
[----:B------:R-:W-:Y:S02]  /*44c0*/  IMAD.MOV.U32 R101, RZ, RZ, R7 ;  /* 0x000000ffff657224 */ /* 0x000fe400078e0007 */
[----:B------:R-:W-:Y:S01]  /*44d0*/  IMAD.MOV.U32 R100, RZ, RZ, R8 ;  /* 0x000000ffff647224 */ /* 0x000fe200078e0008 */
[----:B------:R-:W-:Y:S01]  /*44e0*/  STL [R1+0x700], RZ ;  /* 0x000700ff01007387 */ /* 0x000fe20000100800 */
[----:B------:R-:W-:Y:S02]  /*44f0*/  IMAD.MOV.U32 R99, RZ, RZ, R9 ;  /* 0x000000ffff637224 */ /* 0x000fe400078e0009 */
[----:B------:R-:W-:Y:S01]  /*4500*/  IMAD.MOV.U32 R98, RZ, RZ, R10 ;  /* 0x000000ffff627224 */ /* 0x000fe200078e000a */
[----:B------:R-:W-:Y:S01]  /*4510*/  STL [R1+0x6fc], RZ ;  /* 0x0006fcff01007387 */ /* 0x000fe20000100800 */
[----:B------:R-:W-:-:S02]  /*4520*/  IMAD.MOV.U32 R97, RZ, RZ, R11 ;  /* 0x000000ffff617224 */ /* 0x000fc400078e000b */
        /* <DEDUP_REMOVED lines=158> */
[----:B------:R-:W-:Y:S04]  /*4f10*/  STL.64 [R1+0x1e0], R24 ;  /* 0x0001e01801007387 */ /* 0x000fe80000100a00 */
[----:B------:R-:W-:Y:S04]  /*4f20*/  STL.64 [R1+0x1e8], R26 ;  /* 0x0001e81a01007387 */ /* 0x000fe80000100a00 */
[----:B------:R-:W-:Y:S04]  /*4f30*/  STL.64 [R1+0x1f0], R28 ;  /* 0x0001f01c01007387 */ /* 0x000fe80000100a00 */
[----:B------:R0:W-:Y:S02]  /*4f40*/  STL.64 [R1+0x1f8], R30 ;  /* 0x0001f81e01007387 */ /* 0x0001e40000100a00 */
[----:B0-----:R-:W-:-:S06]  /*4f50*/  WARPGROUP.ARRIVE ;  /* 0x00000000000079c5 */ /* 0x001fcc0000000000 */
[----:B------:R-:W-:Y:S01]  /*4f60*/  QGMMA.64x16x32.F32.E4M3.E4M3 R24, gdesc[UR12], RZ, !UPT, gsb0 ;  /* 0x002000000c1879f3 */ /* 0x000fe2000c0008ff */
[----:B------:R-:W-:Y:S01]  /*4f70*/  UMOV UR12, UR44 ;  /* 0x0000002c000c7c82 */ /* 0x000fe20008000000 */
[----:B------:R-:W-:Y:S01]  /*4f80*/  UMOV UR13, UR45 ;  /* 0x0000002d000d7c82 */ /* 0x000fe20008000000 */
[----:B------:R-:W-:Y:S01]  /*4f90*/  UMOV UR14, UR5 ;  /* 0x00000005000e7c82 */ /* 0x000fe20008000000 */
[----:B------:R-:W-:Y:S01]  /*4fa0*/  UMOV UR15, 0x40000040 ;  /* 0x40000040000f7882 */ /* 0x000fe20000000000 */
[----:B------:R-:W-:Y:S01]  /*4fb0*/  UMOV UR50, UR14 ;  /* 0x0000000e00327c82 */ /* 0x000fe20008000000 */
[----:B------:R-:W-:Y:S01]  /*4fc0*/  UMOV UR51, UR15 ;  /* 0x0000000f00337c82 */ /* 0x000fe20008000000 */
[----:B------:R-:W-:Y:S01]  /*4fd0*/  UMOV UR5, UR45 ;  /* 0x0000002d00057c82 */ /* 0x000fe20008000000 */
[----:B------:R-:W-:Y:S02]  /*4fe0*/  WARPGROUP.DEPBAR.LE gsb0, 0x0 ;  /* 0x00008000000079c5 */ /* 0x000fe40000010000 */
[----:B------:R-:W-:Y:S01]  /*4ff0*/  WARPGROUP.ARRIVE ;  /* 0x00000000000079c5 */ /* 0x000fe20000000000 */
[----:B------:R-:W-:Y:S04]  /*5000*/  STL.64 [R1+0x120], R24 ;  /* 0x0001201801007387 */ /* 0x000fe80000100a00 */
[----:B------:R-:W-:Y:S01]  /*5010*/  STL.64 [R1+0x128], R26 ;  /* 0x0001281a01007387 */ /* 0x000fe20000100a00 */
[----:B------:R-:W-:Y:S01]  /*5020*/  QGMMA.64x16x32.F32.E4M3.E4M3 R4, gdesc[UR12], RZ, !UPT, gsb0 ;  /* 0x002000000c0479f3 */ /* 0x000fe2000c0008ff */
[----:B------:R-:W-:Y:S01]  /*5030*/  UMOV UR12, UR44 ;  /* 0x0000002c000c7c82 */ /* 0x000fe20008000000 */
[----:B------:R-:W-:Y:S01]  /*5040*/  UMOV UR13, UR45 ;  /* 0x0000002d000d7c82 */ /* 0x000fe20008000000 */
[----:B------:R-:W-:Y:S01]  /*5050*/  UMOV UR14, UR4 ;  /* 0x00000004000e7c82 */ /* 0x000fe20008000000 */
[----:B------:R-:W-:Y:S01]  /*5060*/  UMOV UR15, 0x40000040 ;  /* 0x40000040000f7882 */ /* 0x000fe20000000000 */
[----:B------:R-:W-:Y:S01]  /*5070*/  STL.64 [R1+0x130], R28 ;  /* 0x0001301c01007387 */ /* 0x000fe20000100a00 */
[----:B------:R-:W-:Y:S01]  /*5080*/  UMOV UR4, UR44 ;  /* 0x0000002c00047c82 */ /* 0x000fe20008000000 */
[----:B------:R-:W-:Y:S01]  /*5090*/  UMOV UR10, UR14 ;  /* 0x0000000e000a7c82 */ /* 0x000fe20008000000 */
[----:B------:R-:W-:Y:S01]  /*50a0*/  UMOV UR11, UR15 ;  /* 0x0000000f000b7c82 */ /* 0x000fe20008000000 */
[----:B------:R0:W-:Y:S01]  /*50b0*/  STL.64 [R1+0x138], R30 ;  /* 0x0001381e01007387 */ /* 0x0001e20000100a00 */
[----:B------:R-:W-:-:S02]  /*50c0*/  WARPGROUP.DEPBAR.LE gsb0, 0x0 ;  /* 0x00008000000079c5 */ /* 0x000fc40000010000 */
[----:B------:R-:W-:Y:S02]  /*50d0*/  IMAD.MOV.U32 R125, RZ, RZ, R6 ;  /* 0x000000ffff7d7224 */ /* 0x000fe400078e0006 */
[----:B------:R-:W-:Y:S02]  /*50e0*/  IMAD.MOV.U32 R124, RZ, RZ, R7 ;  /* 0x000000ffff7c7224 */ /* 0x000fe400078e0007 */
[----:B------:R-:W-:Y:S02]  /*50f0*/  IMAD.MOV.U32 R123, RZ, RZ, R8 ;  /* 0x000000ffff7b7224 */ /* 0x000fe400078e0008 */
[----:B------:R-:W-:Y:S02]  /*5100*/  IMAD.MOV.U32 R122, RZ, RZ, R9 ;  /* 0x000000ffff7a7224 */ /* 0x000fe400078e0009 */
[----:B------:R-:W-:Y:S02]  /*5110*/  IMAD.MOV.U32 R121, RZ, RZ, R10 ;  /* 0x000000ffff797224 */ /* 0x000fe400078e000a */
[----:B------:R-:W-:-:S02]  /*5120*/  IMAD.MOV.U32 R120, RZ, RZ, R5 ;  /* 0x000000ffff787224 */ /* 0x000fc400078e0005 */
[----:B------:R-:W-:Y:S02]  /*5130*/  IMAD.MOV.U32 R79, RZ, RZ, R11 ;  /* 0x000000ffff4f7224 */ /* 0x000fe400078e000b */
[----:B------:R-:W-:Y:S02]  /*5140*/  IMAD.MOV.U32 R78, RZ, RZ, R4 ;  /* 0x000000ffff4e7224 */ /* 0x000fe400078e0004 */
[----:B------:R-:W-:-:S06]  /*5150*/  WARPGROUP.ARRIVE ;  /* 0x00000000000079c5 */ /* 0x000fcc0000000000 */
[----:B------:R-:W-:Y:S01]  /*5160*/  QGMMA.64x16x32.F32.E4M3.E4M3 R4, gdesc[UR12], RZ, !UPT, gsb0 ;  /* 0x002000000c0479f3 */ /* 0x000fe2000c0008ff */
[----:B------:R-:W-:Y:S01]  /*5170*/  UIADD3 UR14, UR8, 0x700, URZ ;  /* 0x00000700080e7890 */ /* 0x000fe2000fffe03f */
[----:B------:R-:W-:Y:S01]  /*5180*/  UMOV UR12, UR44 ;  /* 0x0000002c000c7c82 */ /* 0x000fe20008000000 */
[----:B------:R-:W-:Y:S01]  /*5190*/  UMOV UR13, UR45 ;  /* 0x0000002d000d7c82 */ /* 0x000fe20008000000 */
[----:B------:R-:W-:Y:S01]  /*51a0*/  UMOV UR15, 0x40000040 ;  /* 0x40000040000f7882 */ /* 0x000fe20000000000 */
[----:B------:R-:W-:Y:S02]  /*51b0*/  WARPGROUP.DEPBAR.LE gsb0, 0x0 ;  /* 0x00008000000079c5 */ /* 0x000fe40000010000 */
[----:B0-----:R-:W-:Y:S01]  /*51c0*/  WARPGROUP.ARRIVE ;  /* 0x00000000000079c5 */ /* 0x001fe20000000000 */
[----:B------:R-:W-:Y:S01]  /*51d0*/  STL [R1+0x74], R9 ;  /* 0x0000740901007387 */ /* 0x000fe20000100800 */
[----:B------:R-:W-:Y:S02]  /*51e0*/  IMAD.MOV.U32 R52, RZ, RZ, R6 ;  /* 0x000000ffff347224 */ /* 0x000fe400078e0006 */
[----:B------:R-:W-:Y:S01]  /*51f0*/  IMAD.MOV.U32 R51, RZ, RZ, R7 ;  /* 0x000000ffff337224 */ /* 0x000fe200078e0007 */
[----:B------:R0:W-:Y:S01]  /*5200*/  STL.64 [R1+0x78], R10 ;  /* 0x0000780a01007387 */ /* 0x0001e20000100a00 */
[----:B------:R-:W-:Y:S01]  /*5210*/  QGMMA.64x16x32.F32.E4M3.E4M3 R24, gdesc[UR40], RZ, !UPT, gsb0 ;  /* 0x00200000281879f3 */ /* 0x000fe2000c0008ff */
[----:B------:R-:W-:-:S02]  /*5220*/  IMAD.MOV.U32 R50, RZ, RZ, R8 ;  /* 0x000000ffff327224 */ /* 0x000fc400078e0008 */
[----:B------:R-:W-:Y:S02]  /*5230*/  IMAD.MOV.U32 R49, RZ, RZ, R4 ;  /* 0x000000ffff317224 */ /* 0x000fe400078e0004 */
[----:B------:R-:W-:Y:S01]  /*5240*/  IMAD.MOV.U32 R48, RZ, RZ, R5 ;  /* 0x000000ffff307224 */ /* 0x000fe200078e0005 */
[----:B------:R-:W-:Y:S02]  /*5250*/  WARPGROUP.DEPBAR.LE gsb0, 0x0 ;  /* 0x00008000000079c5 */ /* 0x000fe40000010000 */
[----:B------:R-:W-:Y:S01]  /*5260*/  WARPGROUP.ARRIVE ;  /* 0x00000000000079c5 */ /* 0x000fe20000000000 */
[----:B------:R-:W-:Y:S04]  /*5270*/  STL.64 [R1], R24 ;  /* 0x0000001801007387 */ /* 0x000fe80000100a00 */
[----:B------:R-:W-:Y:S01]  /*5280*/  STL.64 [R1+0x8], R26 ;  /* 0x0000081a01007387 */ /* 0x000fe20000100a00 */
[----:B------:R-:W-:Y:S03]  /*5290*/  QGMMA.64x16x32.F32.E4M3.E4M3 R208, gdesc[UR36], RZ, !UPT, gsb0 ;  /* 0x0020000024d079f3 */ /* 0x000fe6000c0008ff */
[----:B------:R-:W-:Y:S04]  /*52a0*/  STL.64 [R1+0x10], R28 ;  /* 0x0000101c01007387 */ /* 0x000fe80000100a00 */
[----:B------:R-:W-:Y:S01]  /*52b0*/  STL.64 [R1+0x18], R30 ;  /* 0x0000181e01007387 */ /* 0x000fe20000100a00 */
[----:B------:R-:W-:-:S02]  /*52c0*/  WARPGROUP.DEPBAR.LE gsb0, 0x0 ;  /* 0x00008000000079c5 */ /* 0x000fc40000010000 */
[----:B------:R-:W-:Y:S01]  /*52d0*/  WARPGROUP.ARRIVE ;  /* 0x00000000000079c5 */ /* 0x000fe20000000000 */
[----:B------:R-:W-:Y:S04]  /*52e0*/  STL [R1+0xbe8], R208 ;  /* 0x000be8d001007387 */ /* 0x000fe80000100800 */
[----:B------:R-:W-:Y:S01]  /*52f0*/  STL [R1+0xbe4], R209 ;  /* 0x000be4d101007387 */ /* 0x000fe20000100800 */
[----:B------:R-:W-:Y:S03]  /*5300*/  QGMMA.64x16x32.F32.E4M3.E4M3 R184, gdesc[UR32], RZ, !UPT, gsb0 ;  /* 0x0020000020b879f3 */ /* 0x000fe6000c0008ff */
[----:B------:R-:W-:Y:S04]  /*5310*/  STL [R1+0xbe0], R210 ;  /* 0x000be0d201007387 */ /* 0x000fe80000100800 */
[----:B------:R-:W-:Y:S04]  /*5320*/  STL [R1+0xbdc], R211 ;  /* 0x000bdcd301007387 */ /* 0x000fe80000100800 */
[----:B------:R-:W-:Y:S04]  /*5330*/  STL [R1+0xbd8], R212 ;  /* 0x000bd8d401007387 */ /* 0x000fe80000100800 */
[----:B------:R-:W-:Y:S04]  /*5340*/  STL [R1+0xbd4], R213 ;  /* 0x000bd4d501007387 */ /* 0x000fe80000100800 */
[----:B------:R-:W-:Y:S04]  /*5350*/  STL [R1+0xbd0], R214 ;  /* 0x000bd0d601007387 */ /* 0x000fe80000100800 */
[----:B------:R-:W-:Y:S01]  /*5360*/  STL [R1+0xbcc], R215 ;  /* 0x000bccd701007387 */ /* 0x000fe20000100800 */
[----:B------:R-:W-:-:S02]  /*5370*/  WARPGROUP.DEPBAR.LE gsb0, 0x0 ;  /* 0x00008000000079c5 */ /* 0x000fc40000010000 */
[----:B------:R-:W-:Y:S01]  /*5380*/  WARPGROUP.ARRIVE ;  /* 0x00000000000079c5 */ /* 0x000fe20000000000 */
[----:B------:R-:W-:Y:S04]  /*5390*/  STL [R1+0xc08], R184 ;  /* 0x000c08b801007387 */ /* 0x000fe80000100800 */
[----:B------:R-:W-:Y:S01]  /*53a0*/  STL [R1+0xc04], R185 ;  /* 0x000c04b901007387 */ /* 0x000fe20000100800 */
[----:B------:R-:W-:Y:S03]  /*53b0*/  QGMMA.64x16x32.F32.E4M3.E4M3 R160, gdesc[UR28], RZ, !UPT, gsb0 ;  /* 0x002000001ca079f3 */ /* 0x000fe6000c0008ff */
[----:B------:R-:W-:Y:S04]  /*53c0*/  STL [R1+0xc00], R186 ;  /* 0x000c00ba01007387 */ /* 0x000fe80000100800 */
[----:B------:R2:W-:Y:S04]  /*53d0*/  STL [R1+0xbfc], R187 ;  /* 0x000bfcbb01007387 */ /* 0x0005e80000100800 */
[----:B------:R4:W-:Y:S04]  /*53e0*/  STL [R1+0xbf8], R188 ;  /* 0x000bf8bc01007387 */ /* 0x0009e80000100800 */
[----:B------:R1:W-:Y:S04]  /*53f0*/  STL [R1+0xbf4], R189 ;  /* 0x000bf4bd01007387 */ /* 0x0003e80000100800 */
[----:B------:R3:W-:Y:S04]  /*5400*/  STL [R1+0xbf0], R190 ;  /* 0x000bf0be01007387 */ /* 0x0007e80000100800 */
[----:B------:R3:W-:Y:S01]  /*5410*/  STL [R1+0xbec], R191 ;  /* 0x000becbf01007387 */ /* 0x0007e20000100800 */
[----:B------:R-:W-:-:S02]  /*5420*/  WARPGROUP.DEPBAR.LE gsb0, 0x0 ;  /* 0x00008000000079c5 */ /* 0x000fc40000010000 */
[----:B------:R-:W-:Y:S01]  /*5430*/  WARPGROUP.ARRIVE ;  /* 0x00000000000079c5 */ /* 0x000fe20000000000 */
[----:B------:R-:W-:Y:S04]  /*5440*/  STL [R1+0xc10], R166 ;  /* 0x000c10a601007387 */ /* 0x000fe80000100800 */
[----:B------:R-:W-:Y:S01]  /*5450*/  STL [R1+0xc0c], R167 ;  /* 0x000c0ca701007387 */ /* 0x000fe20000100800 */
[----:B------:R-:W-:Y:S03]  /*5460*/  QGMMA.64x16x32.F32.E4M3.E4M3 R136, gdesc[UR24], RZ, !UPT, gsb0 ;  /* 0x00200000188879f3 */ /* 0x000fe6000c0008ff */
[----:B------:R-:W-:Y:S04]  /*5470*/  STL [R1+0x484], RZ ;  /* 0x000484ff01007387 */ /* 0x000fe80000100800 */
[----:B------:R-:W-:Y:S04]  /*5480*/  STL [R1+0x480], RZ ;  /* 0x000480ff01007387 */ /* 0x000fe80000100800 */
[----:B------:R-:W-:Y:S04]  /*5490*/  STL [R1+0x47c], RZ ;  /* 0x00047cff01007387 */ /* 0x000fe80000100800 */
[----:B------:R-:W-:Y:S04]  /*54a0*/  STL [R1+0x478], RZ ;  /* 0x000478ff01007387 */ /* 0x000fe80000100800 */
[----:B------:R-:W-:Y:S04]  /*54b0*/  STL [R1+0x474], RZ ;  /* 0x000474ff01007387 */ /* 0x000fe80000100800 */
[----:B------:R-:W-:Y:S04]  /*54c0*/  STL [R1+0x470], RZ ;  /* 0x000470ff01007387 */ /* 0x000fe80000100800 */
[----:B------:R-:W-:Y:S01]  /*54d0*/  STL [R1+0x46c], RZ ;  /* 0x00046cff01007387 */ /* 0x000fe20000100800 */
[----:B------:R-:W-:-:S02]  /*54e0*/  WARPGROUP.DEPBAR.LE gsb0, 0x0 ;  /* 0x00008000000079c5 */ /* 0x000fc40000010000 */
[----:B------:R-:W-:-:S06]  /*54f0*/  WARPGROUP.ARRIVE ;  /* 0x00000000000079c5 */ /* 0x000fcc0000000000 */
[----:B------:R-:W-:Y:S01]  /*5500*/  QGMMA.64x16x32.F32.E4M3.E4M3 R112, gdesc[UR4], RZ, !UPT, gsb0 ;  /* 0x00200000047079f3 */ /* 0x000fe2000c0008ff */
[----:B------:R-:W-:Y:S02]  /*5510*/  UIADD3 UR4, UR60, 0x400, URZ ;  /* 0x000004003c047890 */ /* 0x000fe4000fffe03f */
[----:B------:R-:W-:Y:S02]  /*5520*/  WARPGROUP.DEPBAR.LE gsb0, 0x0 ;  /* 0x00008000000079c5 */ /* 0x000fe40000010000 */
[----:B------:R-:W-:-:S06]  /*5530*/  WARPGROUP.ARRIVE ;  /* 0x00000000000079c5 */ /* 0x000fcc0000000000 */
[----:B------:R-:W-:Y:S03]  /*5540*/  QGMMA.64x16x32.F32.E4M3.E4M3 R88, gdesc[UR20], RZ, !UPT, gsb0 ;  /* 0x00200000145879f3 */ /* 0x000fe6000c0008ff */
[----:B------:R-:W-:Y:S02]  /*5550*/  WARPGROUP.DEPBAR.LE gsb0, 0x0 ;  /* 0x00008000000079c5 */ /* 0x000fe40000010000 */
[----:B------:R-:W-:-:S06]  /*5560*/  WARPGROUP.ARRIVE ;  /* 0x00000000000079c5 */ /* 0x000fcc0000000000 */
[----:B------:R-:W-:Y:S03]  /*5570*/  QGMMA.64x16x32.F32.E4M3.E4M3 R64, gdesc[UR16], RZ, !UPT, gsb0 ;  /* 0x00200000104079f3 */ /* 0x000fe6000c0008ff */
[----:B------:R-:W-:Y:S02]  /*5580*/  WARPGROUP.DEPBAR.LE gsb0, 0x0 ;  /* 0x00008000000079c5 */ /* 0x000fe40000010000 */
[----:B------:R-:W-:-:S06]  /*5590*/  WARPGROUP.ARRIVE ;  /* 0x00000000000079c5 */ /* 0x000fcc0000000000 */
[----:B------:R-:W-:Y:S01]  /*55a0*/  QGMMA.64x16x32.F32.E4M3.E4M3 R40, gdesc[UR12], RZ, !UPT, gsb0 ;  /* 0x002000000c2879f3 */ /* 0x000fe2000c0008ff */
[----:B------:R-:W-:Y:S01]  /*55b0*/  UMOV UR12, UR4 ;  /* 0x00000004000c7c82 */ /* 0x000fe20008000000 */
[----:B------:R-:W-:Y:S01]  /*55c0*/  UMOV UR13, 0x40000040 ;  /* 0x40000040000d7882 */ /* 0x000fe20000000000 */
[----:B------:R-:W-:Y:S01]  /*55d0*/  UMOV UR16, UR12 ;  /* 0x0000000c00107c82 */ /* 0x000fe20008000000 */
        /* <DEDUP_REMOVED lines=19> */
[----:B------:R-:W-:-:S02]  /*5710*/  WARPGROUP.DEPBAR.LE gsb0, 0x0 ;  /* 0x00008000000079c5 */ /* 0x000fc40000010000 */
[----:B------:R-:W-:-:S06]  /*5720*/  WARPGROUP.ARRIVE ;  /* 0x00000000000079c5 */ /* 0x000fcc0000000000 */
[----:B------:R-:W-:Y:S03]  /*5730*/  QGMMA.64x16x32.F32.E4M3.E4M3 R32, gdesc[UR12], RZ, !UPT, gsb0 ;  /* 0x002000000c2079f3 */ /* 0x000fe6000c0008ff */
[----:B------:R-:W-:Y:S02]  /*5740*/  WARPGROUP.DEPBAR.LE gsb0, 0x0 ;  /* 0x00008000000079c5 */ /* 0x000fe40000010000 */
[----:B------:R-:W-:-:S06]  /*5750*/  WARPGROUP.ARRIVE ;  /* 0x00000000000079c5 */ /* 0x000fcc0000000000 */
[----:B------:R-:W-:Y:S01]  /*5760*/  QGMMA.64x16x32.F32.E4M3.E4M3 R56, gdesc[UR16], RZ, !UPT, gsb0 ;  /* 0x00200000103879f3 */ /* 0x000fe2000c0008ff */
[----:B------:R-:W-:Y:S01]  /*5770*/  UMOV UR16, UR50 ;  /* 0x0000003200107c82 */ /* 0x000fe20008000000 */
[----:B------:R-:W-:Y:S01]  /*5780*/  UMOV UR17, UR51 ;  /* 0x0000003300117c82 */ /* 0x000fe20008000000 */
[----:B------:R-:W-:Y:S01]  /*5790*/  UMOV UR50, UR10 ;  /* 0x0000000a00327c82 */ /* 0x000fe20008000000 */
[----:B------:R-:W-:Y:S01]  /*57a0*/  UMOV UR51, UR11 ;  /* 0x0000000b00337c82 */ /* 0x000fe20008000000 */
        /* <DEDUP_REMOVED lines=19> */
[----:B------:R-:W-:Y:S03]  /*58e0*/  QGMMA.64x16x32.F32.E4M3.E4M3 R176, gdesc[UR32], RZ, !UPT, gsb0 ;  /* 0x0020000020b079f3 */ /* 0x000fe6000c0008ff */
[----:B------:R-:W-:Y:S02]  /*58f0*/  WARPGROUP.DEPBAR.LE gsb0, 0x0 ;  /* 0x00008000000079c5 */ /* 0x000fe40000010000 */
[----:B------:R-:W-:Y:S01]  /*5900*/  WARPGROUP.ARRIVE ;  /* 0x00000000000079c5 */ /* 0x000fe20000000000 */
[----:B------:R-:W-:Y:S04]  /*5910*/  STL [R1+0xbc8], R182 ;  /* 0x000bc8b601007387 */ /* 0x000fe80000100800 */
[----:B------:R-:W-:Y:S01]  /*5920*/  STL [R1+0xbc4], R183 ;  /* 0x000bc4b701007387 */ /* 0x000fe20000100800 */
[----:B------:R-:W-:Y:S03]  /*5930*/  QGMMA.64x16x32.F32.E4M3.E4M3 R200, gdesc[UR36], RZ, !UPT, gsb0 ;  /* 0x0020000024c879f3 */ /* 0x000fe6000c0008ff */
[----:B------:R-:W-:Y:S01]  /*5940*/  STL [R1+0x468], RZ ;  /* 0x000468ff01007387 */ /* 0x000fe20000100800 */
[----:B------:R-:W-:-:S02]  /*5950*/  WARPGROUP.DEPBAR.LE gsb0, 0x0 ;  /* 0x00008000000079c5 */ /* 0x000fc40000010000 */
[----:B------:R-:W-:Y:S01]  /*5960*/  WARPGROUP.ARRIVE ;  /* 0x00000000000079c5 */ /* 0x000fe20000000000 */
[----:B------:R-:W-:Y:S04]  /*5970*/  STL [R1+0xbc0], R206 ;  /* 0x000bc0ce01007387 */ /* 0x000fe80000100800 */
[----:B------:R-:W-:Y:S01]  /*5980*/  STL [R1+0xbbc], R207 ;  /* 0x000bbccf01007387 */ /* 0x000fe20000100800 */
[----:B------:R-:W-:Y:S03]  /*5990*/  QGMMA.64x16x32.F32.E4M3.E4M3 R224, gdesc[UR40], RZ, !UPT, gsb0 ;  /* 0x0020000028e079f3 */ /* 0x000fe6000c0008ff */
[----:B------:R-:W-:Y:S01]  /*59a0*/  STL [R1+0x464], RZ ;  /* 0x000464ff01007387 */ /* 0x000fe20000100800 */
[----:B------:R-:W-:-:S02]  /*59b0*/  WARPGROUP.DEPBAR.LE gsb0, 0x0 ;  /* 0x00008000000079c5 */ /* 0x000fc40000010000 */
[----:B0-----:R-:W-:Y:S01]  /*59c0*/  WARPGROUP.ARRIVE ;  /* 0x00000000000079c5 */ /* 0x001fe20000000000 */
[----:B------:R-:W-:Y:S04]  /*59d0*/  STL [R1+0xbb8], R229 ;  /* 0x000bb8e501007387 */ /* 0x000fe80000100800 */
[----:B------:R-:W-:Y:S01]  /*59e0*/  STL [R1+0xbb4], R230 ;  /* 0x000bb4e601007387 */ /* 0x000fe20000100800 */
[----:B------:R-:W-:Y:S01]  /*59f0*/  QGMMA.64x16x32.F32.E4M3.E4M3 R4, gdesc[UR48], RZ, !UPT, gsb0 ;  /* 0x00200000300479f3 */ /* 0x000fe2000c0008ff */
[----:B------:R-:W-:Y:S01]  /*5a00*/  UMOV UR48, UR12 ;  /* 0x0000000c00307c82 */ /* 0x000fe20008000000 */
[----:B------:R-:W-:Y:S01]  /*5a10*/  UMOV UR49, UR13 ;  /* 0x0000000d00317c82 */ /* 0x000fe20008000000 */
[----:B------:R-:W-:Y:S01]  /*5a20*/  UMOV UR50, UR16 ;  /* 0x0000001000327c82 */ /* 0x000fe20008000000 */
[----:B------:R-:W-:Y:S01]  /*5a30*/  UMOV UR51, UR17 ;  /* 0x0000001100337c82 */ /* 0x000fe20008000000 */
[----:B------:R-:W-:Y:S04]  /*5a40*/  STL [R1+0xbb0], R231 ;  /* 0x000bb0e701007387 */ /* 0x000fe80000100800 */
[----:B------:R-:W-:Y:S04]  /*5a50*/  STL [R1+0x460], RZ ;  /* 0x000460ff01007387 */ /* 0x000fe80000100800 */
[----:B------:R-:W-:Y:S04]  /*5a60*/  STL [R1+0x45c], RZ ;  /* 0x00045cff01007387 */ /* 0x000fe80000100800 */
[----:B------:R-:W-:Y:S04]  /*5a70*/  STL [R1+0x458], RZ ;  /* 0x000458ff01007387 */ /* 0x000fe80000100800 */
[----:B------:R-:W-:Y:S01]  /*5a80*/  STL [R1+0x454], RZ ;  /* 0x000454ff01007387 */ /* 0x000fe20000100800 */
[----:B------:R-:W-:-:S02]  /*5a90*/  WARPGROUP.DEPBAR.LE gsb0, 0x0 ;  /* 0x00008000000079c5 */ /* 0x000fc40000010000 */
[----:B--2---:R-:W-:Y:S02]  /*5aa0*/  IMAD.MOV.U32 R187, RZ, RZ, R5 ;  /* 0x000000ffffbb7224 */ /* 0x004fe400078e0005 */
[----:B----4-:R-:W-:Y:S02]  /*5ab0*/  IMAD.MOV.U32 R188, RZ, RZ, R6 ;  /* 0x000000ffffbc7224 */ /* 0x010fe400078e0006 */
[----:B-1----:R-:W-:Y:S02]  /*5ac0*/  IMAD.MOV.U32 R189, RZ, RZ, R7 ;  /* 0x000000ffffbd7224 */ /* 0x002fe400078e0007 */
[----:B---3--:R-:W-:Y:S02]  /*5ad0*/  IMAD.MOV.U32 R190, RZ, RZ, R8 ;  /* 0x000000ffffbe7224 */ /* 0x008fe400078e0008 */
[----:B------:R-:W-:Y:S02]  /*5ae0*/  IMAD.MOV.U32 R191, RZ, RZ, R9 ;  /* 0x000000ffffbf7224 */ /* 0x000fe400078e0009 */
[----:B------:R-:W-:-:S02]  /*5af0*/  IMAD.MOV.U32 R208, RZ, RZ, R10 ;  /* 0x000000ffffd07224 */ /* 0x000fc400078e000a */
[----:B------:R-:W-:Y:S02]  /*5b00*/  IMAD.MOV.U32 R209, RZ, RZ, R11 ;  /* 0x000000ffffd17224 */ /* 0x000fe400078e000b */
[----:B------:R-:W-:Y:S02]  /*5b10*/  IMAD.MOV.U32 R210, RZ, RZ, R4 ;  /* 0x000000ffffd27224 */ /* 0x000fe400078e0004 */
[----:B------:R-:W-:-:S06]  /*5b20*/  WARPGROUP.ARRIVE ;  /* 0x00000000000079c5 */ /* 0x000fcc0000000000 */
[----:B------:R-:W-:Y:S01]  /*5b30*/  QGMMA.64x16x32.F32.E4M3.E4M3 R4, gdesc[UR48], RZ, !UPT, gsb0 ;  /* 0x00200000300479f3 */ /* 0x000fe2000c0008ff */
[----:B------:R-:W-:Y:S01]  /*5b40*/  UMOV UR48, UR12 ;  /* 0x0000000c00307c82 */ /* 0x000fe20008000000 */
[----:B------:R-:W-:Y:S01]  /*5b50*/  UMOV UR49, UR13 ;  /* 0x0000000d00317c82 */ /* 0x000fe20008000000 */
[----:B------:R-:W-:Y:S01]  /*5b60*/  UMOV UR50, UR20 ;  /* 0x0000001400327c82 */ /* 0x000fe20008000000 */
[----:B------:R-:W-:Y:S01]  /*5b70*/  UMOV UR51, UR21 ;  /* 0x0000001500337c82 */ /* 0x000fe20008000000 */
[----:B------:R-:W-:Y:S02]  /*5b80*/  WARPGROUP.DEPBAR.LE gsb0, 0x0 ;  /* 0x00008000000079c5 */ /* 0x000fe40000010000 */
[----:B------:R-:W-:Y:S02]  /*5b90*/  IMAD.MOV.U32 R211, RZ, RZ, R5 ;  /* 0x000000ffffd37224 */ /* 0x000fe400078e0005 */
[----:B------:R-:W-:Y:S02]  /*5ba0*/  IMAD.MOV.U32 R212, RZ, RZ, R6 ;  /* 0x000000ffffd47224 */ /* 0x000fe400078e0006 */
[----:B------:R-:W-:-:S02]  /*5bb0*/  IMAD.MOV.U32 R213, RZ, RZ, R7 ;  /* 0x000000ffffd57224 */ /* 0x000fc400078e0007 */
[----:B------:R-:W-:Y:S02]  /*5bc0*/  IMAD.MOV.U32 R214, RZ, RZ, R8 ;  /* 0x000000ffffd67224 */ /* 0x000fe400078e0008 */
[----:B------:R-:W-:Y:S02]  /*5bd0*/  IMAD.MOV.U32 R215, RZ, RZ, R9 ;  /* 0x000000ffffd77224 */ /* 0x000fe400078e0009 */
[----:B------:R-:W-:Y:S02]  /*5be0*/  IMAD.MOV.U32 R18, RZ, RZ, R10 ;  /* 0x000000ffff127224 */ /* 0x000fe400078e000a */
        /* <DEDUP_REMOVED lines=18> */
[----:B------:R-:W-:Y:S03]  /*5d10*/  QGMMA.64x16x32.F32.E4M3.E4M3 R4, gdesc[UR52], RZ, !UPT, gsb0 ;  /* 0x00200000340479f3 */ /* 0x000fe6000c0008ff */
[----:B------:R-:W-:Y:S02]  /*5d20*/  WARPGROUP.DEPBAR.LE gsb0, 0x0 ;  /* 0x00008000000079c5 */ /* 0x000fe40000010000 */
[----:B------:R-:W-:-:S06]  /*5d30*/  WARPGROUP.ARRIVE ;  /* 0x00000000000079c5 */ /* 0x000fcc0000000000 */
[----:B------:R-:W-:Y:S03]  /*5d40*/  QGMMA.64x16x32.F32.E4M3.E4M3 R144, gdesc[UR48], RZ, !UPT, gsb0 ;  /* 0x00200000309079f3 */ /* 0x000fe6000c0008ff */
[----:B------:R-:W-:Y:S02]  /*5d50*/  WARPGROUP.DEPBAR.LE gsb0, 0x0 ;  /* 0x00008000000079c5 */ /* 0x000fe40000010000 */
[----:B------:R-:W-:Y:S04]  /*5d60*/  STL.64 [R1+0x1c0], R144 ;  /* 0x0001c09001007387 */ /* 0x000fe80000100a00 */
[----:B------:R-:W-:Y:S04]  /*5d70*/  STL.64 [R1+0x1c8], R146 ;  /* 0x0001c89201007387 */ /* 0x000fe80000100a00 */
[----:B------:R-:W-:Y:S04]  /*5d80*/  STL.64 [R1+0x1d0], R148 ;  /* 0x0001d09401007387 */ /* 0x000fe80000100a00 */
[----:B------:R0:W-:Y:S04]  /*5d90*/  STL.64 [R1+0x1d8], R150 ;  /* 0x0001d89601007387 */ /* 0x0001e80000100a00 */
[----:B------:R-:W-:Y:S04]  /*5da0*/  STL [R1+0x450], RZ ;  /* 0x000450ff01007387 */ /* 0x000fe80000100800 */
[----:B------:R-:W-:Y:S01]  /*5db0*/  STL [R1+0x44c], RZ ;  /* 0x00044cff01007387 */ /* 0x000fe20000100800 */
[----:B0-----:R-:W-:-:S06]  /*5dc0*/  WARPGROUP.ARRIVE ;  /* 0x00000000000079c5 */ /* 0x001fcc0000000000 */
        /* <DEDUP_REMOVED lines=31> */
[----:B------:R-:W-:Y:S01]  /*5fc0*/  UMOV UR21, UR45 ;  /* 0x0000002d00157c82 */ /* 0x000fe20008000000 */
[----:B------:R-:W-:Y:S02]  /*5fd0*/  WARPGROUP.DEPBAR.LE gsb0, 0x0 ;  /* 0x00008000000079c5 */ /* 0x000fe40000010000 */
[----:B------:R-:W-:Y:S04]  /*5fe0*/  STL.64 [R1+0x200], R144 ;  /* 0x0002009001007387 */ /* 0x000fe80000100a00 */
[----:B------:R-:W-:Y:S04]  /*5ff0*/  STL.64 [R1+0x208], R146 ;  /* 0x0002089201007387 */ /* 0x000fe80000100a00 */
[----:B------:R-:W-:Y:S04]  /*6000*/  STL.64 [R1+0x210], R148 ;  /* 0x0002109401007387 */ /* 0x000fe80000100a00 */
[----:B------:R0:W-:Y:S04]  /*6010*/  STL.64 [R1+0x218], R150 ;  /* 0x0002189601007387 */ /* 0x0001e80000100a00 */
[----:B------:R-:W-:Y:S04]  /*6020*/  STL [R1+0x448], RZ ;  /* 0x000448ff01007387 */ /* 0x000fe80000100800 */
[----:B------:R-:W-:Y:S01]  /*6030*/  STL [R1+0x444], RZ ;  /* 0x000444ff01007387 */ /* 0x000fe20000100800 */
[----:B0-----:R-:W-:-:S03]  /*6040*/  WARPGROUP.ARRIVE ;  /* 0x00000000000079c5 */ /* 0x001fc60000000000 */
[----:B------:R-:W-:Y:S03]  /*6050*/  STL [R1+0x440], RZ ;  /* 0x000440ff01007387 */ /* 0x000fe60000100800 */
[----:B------:R-:W-:Y:S01]  /*6060*/  QGMMA.64x16x32.F32.E4M3.E4M3 R144, gdesc[UR56], RZ, !UPT, gsb0 ;  /* 0x00200000389079f3 */ /* 0x000fe2000c0008ff */
[----:B------:R-:W-:Y:S02]  /*6070*/  UIADD3 UR58, UR8, 0x82, URZ ;  /* 0x00000082083a7890 */ /* 0x000fe4000fffe03f */
[----:B------:R-:W-:Y:S02]  /*6080*/  WARPGROUP.DEPBAR.LE gsb0, 0x0 ;  /* 0x00008000000079c5 */ /* 0x000fe40000010000 */
[----:B------:R-:W-:Y:S02]  /*6090*/  IMAD.MOV.U32 R19, RZ, RZ, R144 ;  /* 0x000000ffff137224 */ /* 0x000fe400078e0090 */
[----:B------:R-:W-:-:S02]  /*60a0*/  IMAD.MOV.U32 R16, RZ, RZ, R145 ;  /* 0x000000ffff107224 */ /* 0x000fc400078e0091 */
[----:B------:R-:W-:Y:S02]  /*60b0*/  IMAD.MOV.U32 R15, RZ, RZ, R146 ;  /* 0x000000ffff0f7224 */ /* 0x000fe400078e0092 */
[----:B------:R-:W-:Y:S02]  /*60c0*/  IMAD.MOV.U32 R14, RZ, RZ, R147 ;  /* 0x000000ffff0e7224 */ /* 0x000fe400078e0093 */
[----:B------:R-:W-:Y:S02]  /*60d0*/  IMAD.MOV.U32 R12, RZ, RZ, R148 ;  /* 0x000000ffff0c7224 */ /* 0x000fe400078e0094 */
[----:B------:R-:W-:Y:S02]  /*60e0*/  IMAD.MOV.U32 R3, RZ, RZ, R149 ;  /* 0x000000ffff037224 */ /* 0x000fe400078e0095 */
[----:B------:R-:W-:Y:S02]  /*60f0*/  IMAD.MOV.U32 R2, RZ, RZ, R150 ;  /* 0x000000ffff027224 */ /* 0x000fe400078e0096 */
[----:B------:R-:W-:-:S02]  /*6100*/  IMAD.MOV.U32 R0, RZ, RZ, R151 ;  /* 0x000000ffff007224 */ /* 0x000fc400078e0097 */
[----:B------:R-:W-:-:S06]  /*6110*/  WARPGROUP.ARRIVE ;  /* 0x00000000000079c5 */ /* 0x000fcc0000000000 */
[----:B------:R-:W-:Y:S03]  /*6120*/  QGMMA.64x16x32.F32.E4M3.E4M3 R144, gdesc[UR52], RZ, !UPT, gsb0 ;  /* 0x00200000349079f3 */ /* 0x000fe6000c0008ff */
[----:B------:R-:W-:Y:S02]  /*6130*/  WARPGROUP.DEPBAR.LE gsb0, 0x0 ;  /* 0x00008000000079c5 */ /* 0x000fe40000010000 */
[----:B------:R-:W-:Y:S02]  /*6140*/  IMAD.MOV.U32 R235, RZ, RZ, R145 ;  /* 0x000000ffffeb7224 */ /* 0x000fe400078e0091 */
[----:B------:R-:W-:Y:S02]  /*6150*/  IMAD.MOV.U32 R234, RZ, RZ, R146 ;  /* 0x000000ffffea7224 */ /* 0x000fe400078e0092 */
[----:B------:R-:W-:Y:S02]  /*6160*/  IMAD.MOV.U32 R233, RZ, RZ, R147 ;  /* 0x000000ffffe97224 */ /* 0x000fe400078e0093 */
[----:B------:R-:W-:-:S02]  /*6170*/  IMAD.MOV.U32 R232, RZ, RZ, R148 ;  /* 0x000000ffffe87224 */ /* 0x000fc400078e0094 */
        /* <DEDUP_REMOVED lines=11> */
[----:B------:R-:W-:Y:S01]  /*6230*/  STL [R1+0xf4], R149 ;  /* 0x0000f49501007387 */ /* 0x000fe20000100800 */
[----:B------:R-:W-:Y:S02]  /*6240*/  IMAD.MOV.U32 R166, RZ, RZ, R147 ;  /* 0x000000ffffa67224 */ /* 0x000fe400078e0093 */
[----:B------:R-:W-:Y:S01]  /*6250*/  IMAD.MOV.U32 R167, RZ, RZ, R148 ;  /* 0x000000ffffa77224 */ /* 0x000fe200078e0094 */
[----:B------:R0:W-:Y:S01]  /*6260*/  STL.64 [R1+0xf8], R150 ;  /* 0x0000f89601007387 */ /* 0x0001e20000100a00 */
[----:B------:R-:W-:-:S02]  /*6270*/  IMAD.MOV.U32 R184, RZ, RZ, R144 ;  /* 0x000000ffffb87224 */ /* 0x000fc400078e0090 */
[----:B------:R-:W-:Y:S01]  /*6280*/  IMAD.MOV.U32 R185, RZ, RZ, R145 ;  /* 0x000000ffffb97224 */ /* 0x000fe200078e0091 */
[----:B------:R-:W-:Y:S01]  /*6290*/  STL [R1+0x43c], RZ ;  /* 0x00043cff01007387 */ /* 0x000fe20000100800 */
[----:B------:R-:W-:-:S03]  /*62a0*/  IMAD.MOV.U32 R186, RZ, RZ, R146 ;  /* 0x000000ffffba7224 */ /* 0x000fc600078e0092 */
[----:B------:R-:W-:Y:S01]  /*62b0*/  STL [R1+0x438], RZ ;  /* 0x000438ff01007387 */ /* 0x000fe20000100800 */
[----:B0-----:R-:W-:-:S06]  /*62c0*/  WARPGROUP.ARRIVE ;  /* 0x00000000000079c5 */ /* 0x001fcc0000000000 */
[----:B------:R-:W-:Y:S01]  /*62d0*/  QGMMA.64x16x32.F32.E4M3.E4M3 R144, gdesc[UR44], RZ, !UPT, gsb0 ;  /* 0x002000002c9079f3 */ /* 0x000fe2000c0008ff */
[----:B------:R-:W-:Y:S01]  /*62e0*/  UMOV UR46, UR10 ;  /* 0x0000000a002e7c82 */ /* 0x000fe20008000000 */
[----:B------:R-:W-:Y:S01]  /*62f0*/  UMOV UR47, UR11 ;  /* 0x0000000b002f7c82 */ /* 0x000fe20008000000 */
        /* <DEDUP_REMOVED lines=11> */
[----:B------:R-:W-:Y:S01]  /*63b0*/  UIADD3 UR46, UR8, 0x2, URZ ;  /* 0x00000002082e7890 */ /* 0x000fe2000fffe03f */
[----:B------:R-:W-:Y:S01]  /*63c0*/  UMOV UR45, 0x40000040 ;  /* 0x40000040002d7882 */ /* 0x000fe20000000000 */
[----:B------:R-:W-:Y:S01]  /*63d0*/  UMOV UR47, 0x40000040 ;  /* 0x40000040002f7882 */ /* 0x000fe20000000000 */
[----:B------:R-:W-:Y:S02]  /*63e0*/  WARPGROUP.DEPBAR.LE gsb0, 0x0 ;  /* 0x00008000000079c5 */ /* 0x000fe40000010000 */
[----:B------:R-:W-:Y:S01]  /*63f0*/  WARPGROUP.ARRIVE ;  /* 0x00000000000079c5 */ /* 0x000fe20000000000 */
[----:B------:R-:W-:Y:S04]  /*6400*/  STL.64 [R1+0x20], R144 ;  /* 0x0000209001007387 */ /* 0x000fe80000100a00 */
[----:B------:R-:W-:Y:S01]  /*6410*/  STL.64 [R1+0x28], R146 ;  /* 0x0000289201007387 */ /* 0x000fe20000100a00 */
[----:B------:R-:W-:Y:S03]  /*6420*/  QGMMA.64x16x32.F32.E4M3.E4M3 R216, gdesc[UR40], RZ, !UPT, gsb0 ;  /* 0x0020000028d879f3 */ /* 0x000fe6000c0008ff */
[----:B------:R-:W-:Y:S04]  /*6430*/  STL.64 [R1+0x30], R148 ;  /* 0x0000309401007387 */ /* 0x000fe80000100a00 */
[----:B------:R-:W-:Y:S04]  /*6440*/  STL.64 [R1+0x38], R150 ;  /* 0x0000389601007387 */ /* 0x000fe80000100a00 */
[----:B------:R-:W-:Y:S01]  /*6450*/  STL [R1+0x434], RZ ;  /* 0x000434ff01007387 */ /* 0x000fe20000100800 */
[----:B------:R-:W-:-:S02]  /*6460*/  WARPGROUP.DEPBAR.LE gsb0, 0x0 ;  /* 0x00008000000079c5 */ /* 0x000fc40000010000 */
[----:B------:R-:W-:Y:S01]  /*6470*/  WARPGROUP.ARRIVE ;  /* 0x00000000000079c5 */ /* 0x000fe20000000000 */
[----:B------:R0:W-:Y:S04]  /*6480*/  STL.64 [R1+0xb08], R222 ;  /* 0x000b08de01007387 */ /* 0x0001e80000100a00 */
[----:B------:R1:W-:Y:S01]  /*6490*/  STL.64 [R1+0xb00], R220 ;  /* 0x000b00dc01007387 */ /* 0x0003e20000100a00 */
[----:B------:R-:W-:Y:S03]  /*64a0*/  QGMMA.64x16x32.F32.E4M3.E4M3 R192, gdesc[UR36], RZ, !UPT, gsb0 ;  /* 0x0020000024c079f3 */ /* 0x000fe6000c0008ff */
[----:B------:R2:W-:Y:S01]  /*64b0*/  STL.64 [R1+0xaf8], R218 ;  /* 0x000af8da01007387 */ /* 0x0005e20000100a00 */
[----:B0-----:R-:W-:-:S03]  /*64c0*/  IMAD.MOV.U32 R222, RZ, RZ, R122 ;  /* 0x000000ffffde7224 */ /* 0x001fc600078e007a */
[----:B------:R0:W-:Y:S01]  /*64d0*/  STL.64 [R1+0xaf0], R216 ;  /* 0x000af0d801007387 */ /* 0x0001e20000100a00 */
[----:B------:R-:W-:Y:S02]  /*64e0*/  IMAD.MOV.U32 R223, RZ, RZ, R121 ;  /* 0x000000ffffdf7224 */ /* 0x000fe400078e0079 */
[----:B-1----:R-:W-:Y:S01]  /*64f0*/  IMAD.MOV.U32 R220, RZ, RZ, R124 ;  /* 0x000000ffffdc7224 */ /* 0x002fe200078e007c */
[----:B------:R-:W-:Y:S01]  /*6500*/  STL [R1+0x430], RZ ;  /* 0x000430ff01007387 */ /* 0x000fe20000100800 */
[----:B------:R-:W-:Y:S02]  /*6510*/  IMAD.MOV.U32 R221, RZ, RZ, R123 ;  /* 0x000000ffffdd7224 */ /* 0x000fe400078e007b */
[----:B--2---:R-:W-:Y:S02]  /*6520*/  IMAD.MOV.U32 R219, RZ, RZ, R125 ;  /* 0x000000ffffdb7224 */ /* 0x004fe400078e007d */
[----:B------:R-:W-:Y:S02]  /*6530*/  IMAD.MOV.U32 R218, RZ, RZ, R120 ;  /* 0x000000ffffda7224 */ /* 0x000fe400078e0078 */
[----:B0-----:R-:W-:-:S02]  /*6540*/  IMAD.MOV.U32 R216, RZ, RZ, R98 ;  /* 0x000000ffffd87224 */ /* 0x001fc400078e0062 */
[----:B------:R-:W-:Y:S01]  /*6550*/  IMAD.MOV.U32 R217, RZ, RZ, R97 ;  /* 0x000000ffffd97224 */ /* 0x000fe200078e0061 */
[----:B------:R-:W-:Y:S02]  /*6560*/  WARPGROUP.DEPBAR.LE gsb0, 0x0 ;  /* 0x00008000000079c5 */ /* 0x000fe40000010000 */
        /* <DEDUP_REMOVED lines=14> */
[----:B------:R-:W-:Y:S02]  /*6650*/  IMAD.MOV.U32 R192, RZ, RZ, R223 ;  /* 0x000000ffffc07224 */ /* 0x000fe400078e00df */
[----:B------:R-:W-:Y:S01]  /*6660*/  IMAD.MOV.U32 R223, RZ, RZ, R50 ;  /* 0x000000ffffdf7224 */ /* 0x000fe200078e0032 */
[----:B------:R-:W-:Y:S02]  /*6670*/  WARPGROUP.DEPBAR.LE gsb0, 0x0 ;  /* 0x00008000000079c5 */ /* 0x000fe40000010000 */
[----:B------:R-:W-:Y:S01]  /*6680*/  WARPGROUP.ARRIVE ;  /* 0x00000000000079c5 */ /* 0x000fe20000000000 */
[----:B------:R0:W-:Y:S04]  /*6690*/  STL.64 [R1+0xb48], R174 ;  /* 0x000b48ae01007387 */ /* 0x0001e80000100a00 */
[----:B------:R1:W-:Y:S01]  /*66a0*/  STL.64 [R1+0xb40], R172 ;  /* 0x000b40ac01007387 */ /* 0x0003e20000100a00 */
[----:B------:R-:W-:Y:S03]  /*66b0*/  QGMMA.64x16x32.F32.E4M3.E4M3 R144, gdesc[UR28], RZ, !UPT, gsb0 ;  /* 0x002000001c9079f3 */ /* 0x000fe6000c0008ff */
[----:B------:R2:W-:Y:S04]  /*66c0*/  STL.64 [R1+0xb38], R170 ;  /* 0x000b38aa01007387 */ /* 0x0005e80000100a00 */
[----:B------:R3:W-:Y:S01]  /*66d0*/  STL.64 [R1+0xb30], R168 ;  /* 0x000b30a801007387 */ /* 0x0007e20000100a00 */
[----:B0-----:R-:W-:-:S02]  /*66e0*/  IMAD.MOV.U32 R174, RZ, RZ, R221 ;  /* 0x000000ffffae7224 */ /* 0x001fc400078e00dd */
[----:B------:R-:W-:Y:S01]  /*66f0*/  IMAD.MOV.U32 R175, RZ, RZ, R222 ;  /* 0x000000ffffaf7224 */ /* 0x000fe200078e00de */
[----:B------:R-:W-:Y:S01]  /*6700*/  STL [R1+0x428], RZ ;  /* 0x000428ff01007387 */ /* 0x000fe20000100800 */
[----:B-1----:R-:W-:Y:S02]  /*6710*/  IMAD.MOV.U32 R172, RZ, RZ, R219 ;  /* 0x000000ffffac7224 */ /* 0x002fe400078e00db */
[----:B------:R-:W-:Y:S02]  /*6720*/  IMAD.MOV.U32 R173, RZ, RZ, R220 ;  /* 0x000000ffffad7224 */ /* 0x000fe400078e00dc */
[----:B--2---:R-:W-:Y:S02]  /*6730*/  IMAD.MOV.U32 R171, RZ, RZ, R218 ;  /* 0x000000ffffab7224 */ /* 0x004fe400078e00da */
[----:B------:R-:W-:Y:S02]  /*6740*/  IMAD.MOV.U32 R170, RZ, RZ, R78 ;  /* 0x000000ffffaa7224 */ /* 0x000fe400078e004e */
[----:B------:R-:W-:-:S02]  /*6750*/  IMAD.MOV.U32 R218, RZ, RZ, R77 ;  /* 0x000000ffffda7224 */ /* 0x000fc400078e004d */
[----:B---3--:R-:W-:Y:S02]  /*6760*/  IMAD.MOV.U32 R168, RZ, RZ, R54 ;  /* 0x000000ffffa87224 */ /* 0x008fe400078e0036 */
[----:B------:R-:W-:Y:S02]  /*6770*/  IMAD.MOV.U32 R169, RZ, RZ, R53 ;  /* 0x000000ffffa97224 */ /* 0x000fe400078e0035 */
[----:B------:R-:W-:Y:S02]  /*6780*/  IMAD.MOV.U32 R221, RZ, RZ, R52 ;  /* 0x000000ffffdd7224 */ /* 0x000fe400078e0034 */
[----:B------:R-:W-:Y:S02]  /*6790*/  IMAD.MOV.U32 R222, RZ, RZ, R51 ;  /* 0x000000ffffde7224 */ /* 0x000fe400078e0033 */
[----:B------:R-:W-:Y:S02]  /*67a0*/  IMAD.MOV.U32 R219, RZ, RZ, R49 ;  /* 0x000000ffffdb7224 */ /* 0x000fe400078e0031 */
[----:B------:R-:W-:Y:S01]  /*67b0*/  IMAD.MOV.U32 R220, RZ, RZ, R48 ;  /* 0x000000ffffdc7224 */ /* 0x000fe200078e0030 */
[----:B------:R-:W-:-:S02]  /*67c0*/  WARPGROUP.DEPBAR.LE gsb0, 0x0 ;  /* 0x00008000000079c5 */ /* 0x000fc40000010000 */
[----:B------:R-:W-:Y:S01]  /*67d0*/  WARPGROUP.ARRIVE ;  /* 0x00000000000079c5 */ /* 0x000fe20000000000 */
[----:B------:R0:W-:Y:S04]  /*67e0*/  STL.64 [R1+0xb68], R150 ;  /* 0x000b689601007387 */ /* 0x0001e80000100a00 */
[----:B------:R1:W-:Y:S01]  /*67f0*/  STL.64 [R1+0xb60], R148 ;  /* 0x000b609401007387 */ /* 0x0003e20000100a00 */
[----:B------:R-:W-:Y:S03]  /*6800*/  QGMMA.64x16x32.F32.E4M3.E4M3 R120, gdesc[UR24], RZ, !UPT, gsb0 ;  /* 0x00200000187879f3 */ /* 0x000fe6000c0008ff */
[----:B------:R2:W-:Y:S01]  /*6810*/  STL.64 [R1+0xb58], R146 ;  /* 0x000b589201007387 */ /* 0x0005e20000100a00 */
[----:B0-----:R-:W-:-:S03]  /*6820*/  IMAD.MOV.U32 R150, RZ, RZ, R72 ;  /* 0x000000ffff967224 */ /* 0x001fc600078e0048 */
[----:B------:R-:W-:Y:S01]  /*6830*/  STL.64 [R1+0xb50], R144 ;  /* 0x000b509001007387 */ /* 0x000fe20000100a00 */
[----:B------:R-:W-:Y:S02]  /*6840*/  IMAD.MOV.U32 R151, RZ, RZ, R55 ;  /* 0x000000ffff977224 */ /* 0x000fe400078e0037 */
[----:B-1----:R-:W-:Y:S01]  /*6850*/  IMAD.MOV.U32 R148, RZ, RZ, R74 ;  /* 0x000000ffff947224 */ /* 0x002fe200078e004a */
[----:B------:R-:W-:Y:S01]  /*6860*/  STL [R1+0x424], RZ ;  /* 0x000424ff01007387 */ /* 0x000fe20000100800 */
[----:B------:R-:W-:Y:S02]  /*6870*/  IMAD.MOV.U32 R149, RZ, RZ, R73 ;  /* 0x000000ffff957224 */ /* 0x000fe400078e0049 */
[----:B--2---:R-:W-:Y:S02]  /*6880*/  IMAD.MOV.U32 R146, RZ, RZ, R76 ;  /* 0x000000ffff927224 */ /* 0x004fe400078e004c */
[----:B------:R-:W-:Y:S01]  /*6890*/  IMAD.MOV.U32 R147, RZ, RZ, R75 ;  /* 0x000000ffff937224 */ /* 0x000fe200078e004b */
[----:B------:R-:W-:-:S02]  /*68a0*/  WARPGROUP.DEPBAR.LE gsb0, 0x0 ;  /* 0x00008000000079c5 */ /* 0x000fc40000010000 */
[----:B------:R-:W-:Y:S01]  /*68b0*/  WARPGROUP.ARRIVE ;  /* 0x00000000000079c5 */ /* 0x000fe20000000000 */
[----:B------:R0:W-:Y:S04]  /*68c0*/  STL.64 [R1+0xb88], R126 ;  /* 0x000b887e01007387 */ /* 0x0001e80000100a00 */
[----:B------:R1:W-:Y:S01]  /*68d0*/  STL.64 [R1+0xb80], R124 ;  /* 0x000b807c01007387 */ /* 0x0003e20000100a00 */
[----:B------:R-:W-:Y:S01]  /*68e0*/  QGMMA.64x16x32.F32.E4M3.E4M3 R96, gdesc[UR4], RZ, !UPT, gsb0 ;  /* 0x00200000046079f3 */ /* 0x000fe2000c0008ff */
[----:B------:R-:W-:Y:S02]  /*68f0*/  UIADD3 UR4, UR60, 0x2, URZ ;  /* 0x000000023c047890 */ /* 0x000fe4000fffe03f */
[----:B------:R2:W-:Y:S04]  /*6900*/  STL.64 [R1+0xb78], R122 ;  /* 0x000b787a01007387 */ /* 0x0005e80000100a00 */
[----:B------:R3:W-:Y:S01]  /*6910*/  STL.64 [R1+0xb70], R120 ;  /* 0x000b707801007387 */ /* 0x0007e20000100a00 */
[----:B0-----:R-:W-:Y:S01]  /*6920*/  IMAD.MOV.U32 R126, RZ, RZ, R168 ;  /* 0x000000ffff7e7224 */ /* 0x001fe200078e00a8 */
[----:B------:R-:W-:Y:S01]  /*6930*/  UMOV UR44, UR4 ;  /* 0x00000004002c7c82 */ /* 0x000fe20008000000 */
[----:B------:R-:W-:-:S02]  /*6940*/  IMAD.MOV.U32 R127, RZ, RZ, R169 ;  /* 0x000000ffff7f7224 */ /* 0x000fc400078e00a9 */
[----:B-1----:R-:W-:Y:S02]  /*6950*/  IMAD.MOV.U32 R124, RZ, RZ, R150 ;  /* 0x000000ffff7c7224 */ /* 0x002fe400078e0096 */
[----:B------:R-:W-:Y:S02]  /*6960*/  IMAD.MOV.U32 R125, RZ, RZ, R151 ;  /* 0x000000ffff7d7224 */ /* 0x000fe400078e0097 */
[----:B--2---:R-:W-:Y:S02]  /*6970*/  IMAD.MOV.U32 R122, RZ, RZ, R148 ;  /* 0x000000ffff7a7224 */ /* 0x004fe400078e0094 */
[----:B------:R-:W-:Y:S02]  /*6980*/  IMAD.MOV.U32 R123, RZ, RZ, R149 ;  /* 0x000000ffff7b7224 */ /* 0x000fe400078e0095 */
[----:B---3--:R-:W-:Y:S02]  /*6990*/  IMAD.MOV.U32 R120, RZ, RZ, R146 ;  /* 0x000000ffff787224 */ /* 0x008fe400078e0092 */
[----:B------:R-:W-:-:S02]  /*69a0*/  IMAD.MOV.U32 R121, RZ, RZ, R147 ;  /* 0x000000ffff797224 */ /* 0x000fc400078e0093 */
        /* <DEDUP_REMOVED lines=13> */
[----:B------:R-:W-:Y:S01]  /*6a80*/  IMAD.MOV.U32 R217, RZ, RZ, R26 ;  /* 0x000000ffffd97224 */ /* 0x000fe200078e001a */
[----:B------:R-:W-:Y:S02]  /*6a90*/  WARPGROUP.DEPBAR.LE gsb0, 0x0 ;  /* 0x00008000000079c5 */ /* 0x000fe40000010000 */
[----:B------:R-:W-:Y:S01]  /*6aa0*/  WARPGROUP.ARRIVE ;  /* 0x00000000000079c5 */ /* 0x000fe20000000000 */
[----:B------:R-:W-:Y:S01]  /*6ab0*/  IMAD.MOV.U32 R194, RZ, RZ, R25 ;  /* 0x000000ffffc27224 */ /* 0x000fe200078e0019 */
[----:B------:R-:W-:Y:S01]  /*6ac0*/  STL.64 [R1+0xba8], R102 ;  /* 0x000ba86601007387 */ /* 0x000fe20000100a00 */
[----:B------:R-:W-:-:S03]  /*6ad0*/  IMAD.MOV.U32 R195, RZ, RZ, R24 ;  /* 0x000000ffffc37224 */ /* 0x000fc600078e0018 */
[----:B------:R-:W-:Y:S01]  /*6ae0*/  QGMMA.64x16x32.F32.E4M3.E4M3 R72, gdesc[UR20], RZ, !UPT, gsb0 ;  /* 0x00200000144879f3 */ /* 0x000fe2000c0008ff */
[----:B------:R-:W-:Y:S04]  /*6af0*/  STL.64 [R1+0xba0], R100 ;  /* 0x000ba06401007387 */ /* 0x000fe80000100a00 */
[----:B------:R-:W-:Y:S04]  /*6b00*/  STL.64 [R1+0xb98], R98 ;  /* 0x000b986201007387 */ /* 0x000fe80000100a00 */
[----:B------:R-:W-:Y:S04]  /*6b10*/  STL.64 [R1+0xb90], R96 ;  /* 0x000b906001007387 */ /* 0x000fe80000100a00 */
[----:B------:R-:W-:Y:S04]  /*6b20*/  STL [R1+0x420], RZ ;  /* 0x000420ff01007387 */ /* 0x000fe80000100800 */
[----:B------:R-:W-:Y:S01]  /*6b30*/  STL [R1+0x41c], RZ ;  /* 0x00041cff01007387 */ /* 0x000fe20000100800 */
[----:B------:R-:W-:-:S02]  /*6b40*/  WARPGROUP.DEPBAR.LE gsb0, 0x0 ;  /* 0x00008000000079c5 */ /* 0x000fc40000010000 */
        /* <DEDUP_REMOVED lines=9> */
[----:B------:R-:W-:Y:S03]  /*6be0*/  QGMMA.64x16x32.F32.E4M3.E4M3 R120, gdesc[UR44], R120, gsb0 ;  /* 0x002000002c7879f3 */ /* 0x000fe60008000878 */
[----:B------:R-:W-:Y:S04]  /*6bf0*/  STL [R1+0xae4], R26 ;  /* 0x000ae41a01007387 */ /* 0x000fe80000100800 */
[----:B------:R-:W-:Y:S04]  /*6c00*/  STL [R1+0xae0], R27 ;  /* 0x000ae01b01007387 */ /* 0x000fe80000100800 */
[----:B------:R-:W-:Y:S04]  /*6c10*/  STL [R1+0xadc], R28 ;  /* 0x000adc1c01007387 */ /* 0x000fe80000100800 */
[----:B------:R-:W-:Y:S04]  /*6c20*/  STL [R1+0xad8], R29 ;  /* 0x000ad81d01007387 */ /* 0x000fe80000100800 */
[----:B------:R-:W-:Y:S04]  /*6c30*/  STL [R1+0xad4], R30 ;  /* 0x000ad41e01007387 */ /* 0x000fe80000100800 */
[----:B------:R-:W-:Y:S01]  /*6c40*/  STL [R1+0xad0], R31 ;  /* 0x000ad01f01007387 */ /* 0x000fe20000100800 */
[----:B------:R-:W-:-:S03]  /*6c50*/  WARPGROUP.DEPBAR.LE gsb0, 0x0 ;  /* 0x00008000000079c5 */ /* 0x000fc60000010000 */
[----:B------:R0:W-:Y:S04]  /*6c60*/  STL.64 [R1+0x240], R120 ;  /* 0x0002407801007387 */ /* 0x0001e80000100a00 */
[----:B------:R1:W-:Y:S04]  /*6c70*/  STL.64 [R1+0x248], R122 ;  /* 0x0002487a01007387 */ /* 0x0003e80000100a00 */
[----:B------:R2:W-:Y:S04]  /*6c80*/  STL.64 [R1+0x250], R124 ;  /* 0x0002507c01007387 */ /* 0x0005e80000100a00 */
[----:B------:R3:W-:Y:S04]  /*6c90*/  STL.64 [R1+0x258], R126 ;  /* 0x0002587e01007387 */ /* 0x0007e80000100a00 */
[----:B0-----:R-:W4:Y:S04]  /*6ca0*/  LDL.LU.64 R120, [R1+0x1e0] ;  /* 0x0001e00001787983 */ /* 0x001f280000300a00 */
[----:B-1----:R-:W4:Y:S04]  /*6cb0*/  LDL.LU.64 R122, [R1+0x1e8] ;  /* 0x0001e800017a7983 */ /* 0x002f280000300a00 */
[----:B--2---:R-:W4:Y:S04]  /*6cc0*/  LDL.LU.64 R124, [R1+0x1f0] ;  /* 0x0001f000017c7983 */ /* 0x004f280000300a00 */
[----:B---3--:R-:W4:Y:S01]  /*6cd0*/  LDL.LU.64 R126, [R1+0x1f8] ;  /* 0x0001f800017e7983 */ /* 0x008f220000300a00 */
[----:B------:R-:W-:Y:S01]  /*6ce0*/  UMOV UR56, UR44 ;  /* 0x0000002c00387c82 */ /* 0x000fe20008000000 */
[----:B------:R-:W-:Y:S01]  /*6cf0*/  UMOV UR57, UR45 ;  /* 0x0000002d00397c82 */ /* 0x000fe20008000000 */
[----:B------:R-:W-:Y:S01]  /*6d00*/  UMOV UR59, 0x40000040 ;  /* 0x40000040003b7882 */ /* 0x000fe20000000000 */
[----:B------:R-:W-:Y:S01]  /*6d10*/  UIADD3 UR54, UR8, 0x102, URZ ;  /* 0x0000010208367890 */ /* 0x000fe2000fffe03f */
[----:B------:R-:W-:Y:S01]  /*6d20*/  UMOV UR52, UR44 ;  /* 0x0000002c00347c82 */ /* 0x000fe20008000000 */
[----:B------:R-:W-:Y:S01]  /*6d30*/  UMOV UR53, UR45 ;  /* 0x0000002d00357c82 */ /* 0x000fe20008000000 */
[----:B------:R-:W-:Y:S01]  /*6d40*/  UMOV UR55, 0x40000040 ;  /* 0x4000004000377882 */ /* 0x000fe20000000000 */
[----:B----4-:R-:W-:-:S06]  /*6d50*/  WARPGROUP.ARRIVE ;  /* 0x00000000000079c5 */ /* 0x010fcc0000000000 */
[----:B------:R-:W-:Y:S03]  /*6d60*/  QGMMA.64x16x32.F32.E4M3.E4M3 R120, gdesc[UR56], R120, gsb0 ;  /* 0x00200000387879f3 */ /* 0x000fe60008000878 */
[----:B------:R-:W-:Y:S02]  /*6d70*/  WARPGROUP.DEPBAR.LE gsb0, 0x0 ;  /* 0x00008000000079c5 */ /* 0x000fe40000010000 */
[----:B------:R0:W-:Y:S01]  /*6d80*/  STL.64 [R1+0x1e0], R120 ;  /* 0x0001e07801007387 */ /* 0x0001e20000100a00 */
[----:B------:R-:W-:Y:S02]  /*6d90*/  IMAD.MOV.U32 R24, RZ, RZ, R125 ;  /* 0x000000ffff187224 */ /* 0x000fe400078e007d */
[----:B------:R-:W-:Y:S01]  /*6da0*/  IMAD.MOV.U32 R25, RZ, RZ, R126 ;  /* 0x000000ffff197224 */ /* 0x000fe200078e007e */
[----:B------:R1:W-:Y:S01]  /*6db0*/  STL.64 [R1+0x1e8], R122 ;  /* 0x0001e87a01007387 */ /* 0x0003e20000100a00 */
[----:B------:R-:W-:-:S02]  /*6dc0*/  IMAD.MOV.U32 R26, RZ, RZ, R127 ;  /* 0x000000ffff1a7224 */ /* 0x000fc400078e007f */
[----:B------:R-:W-:Y:S01]  /*6dd0*/  IMAD.MOV.U32 R125, RZ, RZ, R151 ;  /* 0x000000ffff7d7224 */ /* 0x000fe200078e0097 */
[----:B------:R2:W-:Y:S01]  /*6de0*/  STL [R1+0x1f0], R124 ;  /* 0x0001f07c01007387 */ /* 0x0005e20000100800 */
[----:B------:R-:W-:Y:S02]  /*6df0*/  IMAD.MOV.U32 R126, RZ, RZ, R168 ;  /* 0x000000ffff7e7224 */ /* 0x000fe400078e00a8 */
[----:B------:R-:W-:Y:S02]  /*6e00*/  IMAD.MOV.U32 R127, RZ, RZ, R169 ;  /* 0x000000ffff7f7224 */ /* 0x000fe400078e00a9 */
[----:B0-----:R-:W-:Y:S02]  /*6e10*/  IMAD.MOV.U32 R120, RZ, RZ, R146 ;  /* 0x000000ffff787224 */ /* 0x001fe400078e0092 */
[----:B------:R-:W-:Y:S02]  /*6e20*/  IMAD.MOV.U32 R121, RZ, RZ, R147 ;  /* 0x000000ffff797224 */ /* 0x000fe400078e0093 */
[----:B-1----:R-:W-:-:S02]  /*6e30*/  IMAD.MOV.U32 R122, RZ, RZ, R148 ;  /* 0x000000ffff7a7224 */ /* 0x002fc400078e0094 */
[----:B------:R-:W-:Y:S02]  /*6e40*/  IMAD.MOV.U32 R123, RZ, RZ, R149 ;  /* 0x000000ffff7b7224 */ /* 0x000fe400078e0095 */
[----:B--2---:R-:W-:Y:S02]  /*6e50*/  IMAD.MOV.U32 R124, RZ, RZ, R150 ;  /* 0x000000ffff7c7224 */ /* 0x004fe400078e0096 */
[----:B------:R-:W-:Y:S02]  /*6e60*/  IMAD.MOV.U32 R151, RZ, RZ, R175 ;  /* 0x000000ffff977224 */ /* 0x000fe400078e00af */
[----:B------:R-:W-:Y:S01]  /*6e70*/  IMAD.MOV.U32 R149, RZ, RZ, R173 ;  /* 0x000000ffff957224 */ /* 0x000fe200078e00ad */
[----:B------:R-:W2:Y:S01]  /*6e80*/  LDL.LU R175, [R1+0x74] ;  /* 0x0000740001af7983 */ /* 0x000ea20000300800 */
[----:B------:R-:W-:Y:S01]  /*6e90*/  WARPGROUP.ARRIVE ;  /* 0x00000000000079c5 */ /* 0x000fe20000000000 */
[----:B------:R-:W-:Y:S02]  /*6ea0*/  IMAD.MOV.U32 R168, RZ, RZ, R192 ;  /* 0x000000ffffa87224 */ /* 0x000fe400078e00c0 */
[----:B------:R-:W-:Y:S01]  /*6eb0*/  IMAD.MOV.U32 R150, RZ, RZ, R174 ;  /* 0x000000ffff967224 */ /* 0x000fe200078e00ae */
[----:B------:R-:W3:Y:S01]  /*6ec0*/  LDL.LU R192, [R1+0x78] ;  /* 0x0000780001c07983 */ /* 0x000ee20000300800 */
[----:B------:R-:W-:Y:S01]  /*6ed0*/  IMAD.MOV.U32 R169, RZ, RZ, R193 ;  /* 0x000000ffffa97224 */ /* 0x000fe200078e00c1 */
[----:B------:R-:W-:Y:S01]  /*6ee0*/  QGMMA.64x16x32.F32.E4M3.E4M3 R120, gdesc[UR52], R120, gsb0 ;  /* 0x00200000347879f3 */ /* 0x000fe20008000878 */
[----:B------:R-:W-:Y:S01]  /*6ef0*/  IMAD.MOV.U32 R173, RZ, RZ, R222 ;  /* 0x000000ffffad7224 */ /* 0x000fe200078e00de */
[----:B------:R-:W4:Y:S01]  /*6f00*/  LDL.LU R193, [R1+0x7c] ;  /* 0x00007c0001c17983 */ /* 0x000f220000300800 */
[----:B------:R-:W-:-:S02]  /*6f10*/  IMAD.MOV.U32 R146, RZ, RZ, R170 ;  /* 0x000000ffff927224 */ /* 0x000fc400078e00aa */
[----:B------:R-:W-:Y:S02]  /*6f20*/  IMAD.MOV.U32 R174, RZ, RZ, R223 ;  /* 0x000000ffffae7224 */ /* 0x000fe400078e00df */
[----:B------:R-:W-:Y:S02]  /*6f30*/  IMAD.MOV.U32 R222, RZ, RZ, R166 ;  /* 0x000000ffffde7224 */ /* 0x000fe400078e00a6 */
[----:B------:R-:W-:Y:S01]  /*6f40*/  IMAD.MOV.U32 R147, RZ, RZ, R171 ;  /* 0x000000ffff937224 */ /* 0x000fe200078e00ab */
[----:B------:R-:W4:Y:S01]  /*6f50*/  LDL.LU R166, [R1+0xc10] ;  /* 0x000c100001a67983 */ /* 0x000f220000300800 */
[----:B------:R-:W-:Y:S02]  /*6f60*/  IMAD.MOV.U32 R170, RZ, RZ, R219 ;  /* 0x000000ffffaa7224 */ /* 0x000fe400078e00db */
[----:B------:R-:W-:Y:S02]  /*6f70*/  IMAD.MOV.U32 R223, RZ, RZ, R167 ;  /* 0x000000ffffdf7224 */ /* 0x000fe400078e00a7 */
[----:B------:R-:W-:Y:S01]  /*6f80*/  IMAD.MOV.U32 R148, RZ, RZ, R172 ;  /* 0x000000ffff947224 */ /* 0x000fe200078e00ac */
[----:B------:R-:W4:Y:S01]  /*6f90*/  LDL.LU R167, [R1+0xc0c] ;  /* 0x000c0c0001a77983 */ /* 0x000f220000300800 */
[----:B------:R-:W-:-:S02]  /*6fa0*/  IMAD.MOV.U32 R171, RZ, RZ, R220 ;  /* 0x000000ffffab7224 */ /* 0x000fc400078e00dc */
[----:B------:R-:W-:Y:S02]  /*6fb0*/  IMAD.MOV.U32 R219, RZ, RZ, R184 ;  /* 0x000000ffffdb7224 */ /* 0x000fe400078e00b8 */
[----:B------:R-:W-:Y:S01]  /*6fc0*/  IMAD.MOV.U32 R172, RZ, RZ, R221 ;  /* 0x000000ffffac7224 */ /* 0x000fe200078e00dd */
[----:B------:R-:W4:Y:S01]  /*6fd0*/  LDL.LU R184, [R1+0xc08] ;  /* 0x000c080001b87983 */ /* 0x000f220000300800 */
[----:B------:R-:W-:Y:S02]  /*6fe0*/  IMAD.MOV.U32 R220, RZ, RZ, R185 ;  /* 0x000000ffffdc7224 */ /* 0x000fe400078e00b9 */
[----:B------:R-:W-:Y:S01]  /*6ff0*/  IMAD.MOV.U32 R221, RZ, RZ, R186 ;  /* 0x000000ffffdd7224 */ /* 0x000fe200078e00ba */
[----:B------:R-:W4:Y:S04]  /*7000*/  LDL.LU R185, [R1+0xc04] ;  /* 0x000c040001b97983 */ /* 0x000f280000300800 */
[----:B------:R-:W4:Y:S01]  /*7010*/  LDL.LU R186, [R1+0xc00] ;  /* 0x000c000001ba7983 */ /* 0x000f220000300800 */
[----:B------:R-:W-:-:S03]  /*7020*/  WARPGROUP.DEPBAR.LE gsb0, 0x0 ;  /* 0x00008000000079c5 */ /* 0x000fc60000010000 */
[----:B------:R0:W-:Y:S04]  /*7030*/  STL.64 [R1+0x180], R120 ;  /* 0x0001807801007387 */ /* 0x0001e80000100a00 */
[----:B------:R1:W-:Y:S04]  /*7040*/  STL.64 [R1+0x188], R122 ;  /* 0x0001887a01007387 */ /* 0x0003e80000100a00 */
[----:B------:R1:W-:Y:S04]  /*7050*/  STL.64 [R1+0x190], R124 ;  /* 0x0001907c01007387 */ /* 0x0003e80000100a00 */
[----:B------:R1:W-:Y:S04]  /*7060*/  STL.64 [R1+0x198], R126 ;  /* 0x0001987e01007387 */ /* 0x0003e80000100a00 */
[----:B0-----:R-:W2:Y:S04]  /*7070*/  LDL.LU.64 R120, [R1+0x120] ;  /* 0x0001200001787983 */ /* 0x001ea80000300a00 */
[----:B-1----:R-:W2:Y:S04]  /*7080*/  LDL.LU.64 R122, [R1+0x128] ;  /* 0x00012800017a7983 */ /* 0x002ea80000300a00 */
[----:B------:R-:W2:Y:S04]  /*7090*/  LDL.LU.64 R124, [R1+0x130] ;  /* 0x00013000017c7983 */ /* 0x000ea80000300a00 */
[----:B------:R-:W2:Y:S01]  /*70a0*/  LDL.LU.64 R126, [R1+0x138] ;  /* 0x00013800017e7983 */ /* 0x000ea20000300a00 */
[----:B------:R-:W-:Y:S01]  /*70b0*/  UIADD3 UR4, UR8, 0x182, URZ ;  /* 0x0000018208047890 */ /* 0x000fe2000fffe03f */
[----:B------:R-:W-:Y:S01]  /*70c0*/  UMOV UR48, UR44 ;  /* 0x0000002c00307c82 */ /* 0x000fe20008000000 */
[----:B------:R-:W-:Y:S01]  /*70d0*/  UMOV UR49, UR45 ;  /* 0x0000002d00317c82 */ /* 0x000fe20008000000 */
[----:B------:R-:W-:-:S04]  /*70e0*/  UMOV UR51, 0x40000040 ;  /* 0x4000004000337882 */ /* 0x000fc80000000000 */
[----:B------:R-:W-:Y:S01]  /*70f0*/  UMOV UR50, UR4 ;  /* 0x0000000400327c82 */ /* 0x000fe20008000000 */
[----:B------:R-:W-:Y:S01]  /*7100*/  UIADD3 UR5, UR8, 0x202, URZ ;  /* 0x0000020208057890 */ /* 0x000fe2000fffe03f */
[----:B------:R-:W-:Y:S01]  /*7110*/  UMOV UR12, UR44 ;  /* 0x0000002c000c7c82 */ /* 0x000fe20008000000 */
[----:B------:R-:W-:Y:S01]  /*7120*/  UMOV UR13, UR45 ;  /* 0x0000002d000d7c82 */ /* 0x000fe20008000000 */
[----:B------:R-:W-:-:S04]  /*7130*/  UMOV UR15, 0x40000040 ;  /* 0x40000040000f7882 */ /* 0x000fc80000000000 */
[----:B------:R-:W-:Y:S01]  /*7140*/  UMOV UR14, UR5 ;  /* 0x00000005000e7c82 */ /* 0x000fe20008000000 */
[----:B------:R-:W-:Y:S01]  /*7150*/  UIADD3 UR4, UR8, 0x282, URZ ;  /* 0x0000028208047890 */ /* 0x000fe2000fffe03f */
[----:B--2---:R-:W-:-:S06]  /*7160*/  WARPGROUP.ARRIVE ;  /* 0x00000000000079c5 */ /* 0x004fcc0000000000 */
[----:B------:R-:W-:Y:S03]  /*7170*/  QGMMA.64x16x32.F32.E4M3.E4M3 R120, gdesc[UR48], R120, gsb0 ;  /* 0x00200000307879f3 */ /* 0x000fe60008000878 */
[----:B------:R-:W-:Y:S02]  /*7180*/  WARPGROUP.DEPBAR.LE gsb0, 0x0 ;  /* 0x00008000000079c5 */ /* 0x000fe40000010000 */
[----:B------:R0:W-:Y:S01]  /*7190*/  STL [R1+0x134], R125 ;  /* 0x0001347d01007387 */ /* 0x0001e20000100800 */
[----:B------:R-:W-:Y:S02]  /*71a0*/  IMAD.MOV.U32 R27, RZ, RZ, R120 ;  /* 0x000000ffff1b7224 */ /* 0x000fe400078e0078 */
[----:B------:R-:W-:Y:S01]  /*71b0*/  IMAD.MOV.U32 R28, RZ, RZ, R121 ;  /* 0x000000ffff1c7224 */ /* 0x000fe200078e0079 */
[----:B------:R1:W-:Y:S01]  /*71c0*/  STL.64 [R1+0x138], R126 ;  /* 0x0001387e01007387 */ /* 0x0003e20000100a00 */
        /* <DEDUP_REMOVED lines=8> */
[----:B0-----:R-:W-:Y:S02]  /*7250*/  IMAD.MOV.U32 R125, RZ, RZ, R151 ;  /* 0x000000ffff7d7224 */ /* 0x001fe400078e0097 */
[----:B-1----:R-:W-:Y:S02]  /*7260*/  IMAD.MOV.U32 R126, RZ, RZ, R168 ;  /* 0x000000ffff7e7224 */ /* 0x002fe400078e00a8 */
[----:B------:R-:W-:-:S06]  /*7270*/  IMAD.MOV.U32 R127, RZ, RZ, R169 ;  /* 0x000000ffff7f7224 */ /* 0x000fcc00078e00a9 */
[----:B------:R-:W-:-:S06]  /*7280*/  WARPGROUP.ARRIVE ;  /* 0x00000000000079c5 */ /* 0x000fcc0000000000 */
[----:B------:R-:W-:Y:S01]  /*7290*/  QGMMA.64x16x32.F32.E4M3.E4M3 R120, gdesc[UR12], R120, gsb0 ;  /* 0x002000000c7879f3 */ /* 0x000fe20008000878 */
[----:B------:R-:W-:Y:S02]  /*72a0*/  IMAD.MOV.U32 R147, RZ, RZ, R171 ;  /* 0x000000ffff937224 */ /* 0x000fe400078e00ab */
[----:B------:R-:W-:Y:S02]  /*72b0*/  IMAD.MOV.U32 R148, RZ, RZ, R172 ;  /* 0x000000ffff947224 */ /* 0x000fe400078e00ac */
[----:B------:R-:W-:Y:S02]  /*72c0*/  IMAD.MOV.U32 R171, RZ, RZ, R187 ;  /* 0x000000ffffab7224 */ /* 0x000fe400078e00bb */
[----:B------:R-:W-:Y:S01]  /*72d0*/  IMAD.MOV.U32 R149, RZ, RZ, R173 ;  /* 0x000000ffff957224 */ /* 0x000fe200078e00ad */
[----:B------:R-:W2:Y:S01]  /*72e0*/  LDL.LU R187, [R1+0xbfc] ;  /* 0x000bfc0001bb7983 */ /* 0x000ea20000300800 */
[----:B------:R-:W-:Y:S02]  /*72f0*/  IMAD.MOV.U32 R172, RZ, RZ, R188 ;  /* 0x000000ffffac7224 */ /* 0x000fe400078e00bc */
[----:B------:R-:W-:Y:S01]  /*7300*/  IMAD.MOV.U32 R150, RZ, RZ, R174 ;  /* 0x000000ffff967224 */ /* 0x000fe200078e00ae */
[----:B------:R-:W2:Y:S01]  /*7310*/  LDL.LU R188, [R1+0xbf8] ;  /* 0x000bf80001bc7983 */ /* 0x000ea20000300800 */
[----:B------:R-:W-:-:S02]  /*7320*/  IMAD.MOV.U32 R173, RZ, RZ, R189 ;  /* 0x000000ffffad7224 */ /* 0x000fc400078e00bd */
[----:B------:R-:W-:Y:S01]  /*7330*/  IMAD.MOV.U32 R151, RZ, RZ, R175 ;  /* 0x000000ffff977224 */ /* 0x000fe200078e00af */
[----:B------:R-:W2:Y:S01]  /*7340*/  LDL.LU R189, [R1+0xbf4] ;  /* 0x000bf40001bd7983 */ /* 0x000ea20000300800 */
[----:B------:R-:W-:Y:S02]  /*7350*/  IMAD.MOV.U32 R174, RZ, RZ, R190 ;  /* 0x000000ffffae7224 */ /* 0x000fe400078e00be */
[----:B---3--:R-:W-:Y:S01]  /*7360*/  IMAD.MOV.U32 R168, RZ, RZ, R192 ;  /* 0x000000ffffa87224 */ /* 0x008fe200078e00c0 */
[----:B------:R-:W2:Y:S01]  /*7370*/  LDL.LU R190, [R1+0xbf0] ;  /* 0x000bf00001be7983 */ /* 0x000ea20000300800 */
[----:B------:R-:W-:Y:S02]  /*7380*/  IMAD.MOV.U32 R175, RZ, RZ, R191 ;  /* 0x000000ffffaf7224 */ /* 0x000fe400078e00bf */
[----:B----4-:R-:W-:Y:S01]  /*7390*/  IMAD.MOV.U32 R169, RZ, RZ, R193 ;  /* 0x000000ffffa97224 */ /* 0x010fe200078e00c1 */
[----:B------:R-:W2:Y:S01]  /*73a0*/  LDL.LU R191, [R1+0xbec] ;  /* 0x000bec0001bf7983 */ /* 0x000ea20000300800 */
[----:B------:R-:W-:-:S02]  /*73b0*/  IMAD.MOV.U32 R192, RZ, RZ, R208 ;  /* 0x000000ffffc07224 */ /* 0x000fc400078e00d0 */
[----:B------:R-:W-:Y:S01]  /*73c0*/  IMAD.MOV.U32 R146, RZ, RZ, R170 ;  /* 0x000000ffff927224 */ /* 0x000fe200078e00aa */
[----:B------:R-:W3:Y:S01]  /*73d0*/  LDL.LU R208, [R1+0xbe8] ;  /* 0x000be80001d07983 */ /* 0x000ee20000300800 */
[----:B------:R-:W-:Y:S02]  /*73e0*/  IMAD.MOV.U32 R193, RZ, RZ, R209 ;  /* 0x000000ffffc17224 */ /* 0x000fe400078e00d1 */
[----:B------:R-:W-:Y:S01]  /*73f0*/  IMAD.MOV.U32 R170, RZ, RZ, R210 ;  /* 0x000000ffffaa7224 */ /* 0x000fe200078e00d2 */
[----:B------:R-:W3:Y:S04]  /*7400*/  LDL.LU R209, [R1+0xbe4] ;  /* 0x000be40001d17983 */ /* 0x000ee80000300800 */
[----:B------:R-:W3:Y:S01]  /*7410*/  LDL.LU R210, [R1+0xbe0] ;  /* 0x000be00001d27983 */ /* 0x000ee20000300800 */
[----:B------:R-:W-:Y:S01]  /*7420*/  UMOV UR48, UR50 ;  /* 0x0000003200307c82 */ /* 0x000fe20008000000 */
[----:B------:R-:W-:Y:S01]  /*7430*/  UMOV UR49, UR51 ;  /* 0x0000003300317c82 */ /* 0x000fe20008000000 */
[----:B------:R-:W-:Y:S01]  /*7440*/  UMOV UR50, UR14 ;  /* 0x0000000e00327c82 */ /* 0x000fe20008000000 */
[----:B------:R-:W-:-:S02]  /*7450*/  WARPGROUP.DEPBAR.LE gsb0, 0x0 ;  /* 0x00008000000079c5 */ /* 0x000fc40000010000 */
[----:B------:R0:W-:Y:S04]  /*7460*/  STL.64 [R1+0xc0], R120 ;  /* 0x0000c07801007387 */ /* 0x0001e80000100a00 */
[----:B------:R1:W-:Y:S04]  /*7470*/  STL.64 [R1+0xc8], R122 ;  /* 0x0000c87a01007387 */ /* 0x0003e80000100a00 */
[----:B------:R4:W-:Y:S04]  /*7480*/  STL.64 [R1+0xd0], R124 ;  /* 0x0000d07c01007387 */ /* 0x0009e80000100a00 */
[----:B------:R4:W-:Y:S01]  /*7490*/  STL.64 [R1+0xd8], R126 ;  /* 0x0000d87e01007387 */ /* 0x0009e20000100a00 */
[----:B0-----:R-:W-:-:S02]  /*74a0*/  IMAD.MOV.U32 R120, RZ, RZ, R146 ;  /* 0x000000ffff787224 */ /* 0x001fc400078e0092 */
[----:B------:R-:W-:Y:S02]  /*74b0*/  IMAD.MOV.U32 R121, RZ, RZ, R147 ;  /* 0x000000ffff797224 */ /* 0x000fe400078e0093 */
[----:B-1----:R-:W-:Y:S02]  /*74c0*/  IMAD.MOV.U32 R122, RZ, RZ, R148 ;  /* 0x000000ffff7a7224 */ /* 0x002fe400078e0094 */
[----:B------:R-:W-:Y:S02]  /*74d0*/  IMAD.MOV.U32 R123, RZ, RZ, R149 ;  /* 0x000000ffff7b7224 */ /* 0x000fe400078e0095 */
[----:B----4-:R-:W-:Y:S02]  /*74e0*/  IMAD.MOV.U32 R124, RZ, RZ, R150 ;  /* 0x000000ffff7c7224 */ /* 0x010fe400078e0096 */
[----:B------:R-:W-:Y:S02]  /*74f0*/  IMAD.MOV.U32 R125, RZ, RZ, R151 ;  /* 0x000000ffff7d7224 */ /* 0x000fe400078e0097 */
[----:B------:R-:W-:-:S02]  /*7500*/  IMAD.MOV.U32 R126, RZ, RZ, R168 ;  /* 0x000000ffff7e7224 */ /* 0x000fc400078e00a8 */
[----:B------:R-:W-:Y:S01]  /*7510*/  IMAD.MOV.U32 R127, RZ, RZ, R169 ;  /* 0x000000ffff7f7224 */ /* 0x000fe200078e00a9 */
[----:B------:R-:W-:Y:S01]  /*7520*/  UMOV UR51, UR15 ;  /* 0x0000000f00337c82 */ /* 0x000fe20008000000 */
[----:B------:R-:W-:-:S04]  /*7530*/  UMOV UR12, UR44 ;  /* 0x0000002c000c7c82 */ /* 0x000fc80008000000 */
[----:B------:R-:W-:Y:S01]  /*7540*/  WARPGROUP.ARRIVE ;  /* 0x00000000000079c5 */ /* 0x000fe20000000000 */
[----:B------:R-:W-:Y:S01]  /*7550*/  UMOV UR13, UR45 ;  /* 0x0000002d000d7c82 */ /* 0x000fe20008000000 */
[----:B------:R-:W-:Y:S01]  /*7560*/  UMOV UR14, UR4 ;  /* 0x00000004000e7c82 */ /* 0x000fe20008000000 */
[----:B------:R-:W-:-:S03]  /*7570*/  UMOV UR15, 0x40000040 ;  /* 0x40000040000f7882 */ /* 0x000fc60000000000 */
[----:B------:R-:W-:Y:S01]  /*7580*/  QGMMA.64x16x32.F32.E4M3.E4M3 R120, gdesc[UR12], R120, gsb0 ;  /* 0x002000000c7879f3 */ /* 0x000fe20008000878 */
[----:B------:R-:W-:Y:S02]  /*7590*/  IMAD.MOV.U32 R149, RZ, RZ, R211 ;  /* 0x000000ffff957224 */ /* 0x000fe400078e00d3 */
[----:B------:R-:W3:Y:S01]  /*75a0*/  LDL.LU R211, [R1+0xbdc] ;  /* 0x000bdc0001d37983 */ /* 0x000ee20000300800 */
[----:B------:R-:W-:Y:S02]  /*75b0*/  IMAD.MOV.U32 R150, RZ, RZ, R212 ;  /* 0x000000ffff967224 */ /* 0x000fe400078e00d4 */
[----:B------:R-:W-:Y:S01]  /*75c0*/  IMAD.MOV.U32 R151, RZ, RZ, R213 ;  /* 0x000000ffff977224 */ /* 0x000fe200078e00d5 */
[----:B------:R-:W3:Y:S01]  /*75d0*/  LDL.LU R212, [R1+0xbd8] ;  /* 0x000bd80001d47983 */ /* 0x000ee20000300800 */
[----:B------:R-:W-:Y:S02]  /*75e0*/  IMAD.MOV.U32 R168, RZ, RZ, R214 ;  /* 0x000000ffffa87224 */ /* 0x000fe400078e00d6 */
[----:B------:R-:W-:Y:S01]  /*75f0*/  IMAD.MOV.U32 R169, RZ, RZ, R215 ;  /* 0x000000ffffa97224 */ /* 0x000fe200078e00d7 */
[----:B------:R-:W3:Y:S04]  /*7600*/  LDL.LU R213, [R1+0xbd4] ;  /* 0x000bd40001d57983 */ /* 0x000ee80000300800 */
[----:B------:R-:W3:Y:S04]  /*7610*/  LDL.LU R214, [R1+0xbd0] ;  /* 0x000bd00001d67983 */ /* 0x000ee80000300800 */
[----:B------:R-:W3:Y:S01]  /*7620*/  LDL.LU R215, [R1+0xbcc] ;  /* 0x000bcc0001d77983 */ /* 0x000ee20000300800 */
[----:B------:R-:W-:-:S03]  /*7630*/  WARPGROUP.DEPBAR.LE gsb0, 0x0 ;  /* 0x00008000000079c5 */ /* 0x000fc60000010000 */
[----:B------:R0:W-:Y:S04]  /*7640*/  STL.64 [R1+0x60], R120 ;  /* 0x0000607801007387 */ /* 0x0001e80000100a00 */
[----:B------:R1:W-:Y:S04]  /*7650*/  STL.64 [R1+0x68], R122 ;  /* 0x0000687a01007387 */ /* 0x0003e80000100a00 */
[----:B------:R4:W-:Y:S04]  /*7660*/  STL.64 [R1+0x70], R124 ;  /* 0x0000707c01007387 */ /* 0x0009e80000100a00 */
[----:B------:R4:W-:Y:S04]  /*7670*/  STL.64 [R1+0x78], R126 ;  /* 0x0000787e01007387 */ /* 0x0009e80000100a00 */
[----:B0-----:R-:W2:Y:S04]  /*7680*/  LDL.LU.64 R120, [R1] ;  /* 0x0000000001787983 */ /* 0x001ea80000300a00 */
[----:B-1----:R-:W2:Y:S04]  /*7690*/  LDL.LU.64 R122, [R1+0x8] ;  /* 0x00000800017a7983 */ /* 0x002ea80000300a00 */
[----:B----4-:R-:W2:Y:S04]  /*76a0*/  LDL.LU.64 R124, [R1+0x10] ;  /* 0x00001000017c7983 */ /* 0x010ea80000300a00 */
[----:B------:R-:W2:Y:S01]  /*76b0*/  LDL.LU.64 R126, [R1+0x18] ;  /* 0x00001800017e7983 */ /* 0x000ea20000300a00 */
[----:B------:R-:W-:Y:S01]  /*76c0*/  UIADD3 UR42, UR8, 0x302, URZ ;  /* 0x00000302082a7890 */ /* 0x000fe2000fffe03f */
[----:B------:R-:W-:Y:S01]  /*76d0*/  UMOV UR40, UR44 ;  /* 0x0000002c00287c82 */ /* 0x000fe20008000000 */
[----:B------:R-:W-:Y:S01]  /*76e0*/  UMOV UR41, UR45 ;  /* 0x0000002d00297c82 */ /* 0x000fe20008000000 */
[----:B------:R-:W-:Y:S01]  /*76f0*/  UMOV UR43, 0x40000040 ;  /* 0x40000040002b7882 */ /* 0x000fe20000000000 */
        /* <DEDUP_REMOVED lines=16> */
[----:B--2---:R-:W-:-:S06]  /*7800*/  WARPGROUP.ARRIVE ;  /* 0x00000000000079c5 */ /* 0x004fcc0000000000 */
[----:B------:R-:W-:Y:S03]  /*7810*/  QGMMA.64x16x32.F32.E4M3.E4M3 R120, gdesc[UR40], R120, gsb0 ;  /* 0x00200000287879f3 */ /* 0x000fe60008000878 */
[----:B------:R-:W-:Y:S02]  /*7820*/  WARPGROUP.DEPBAR.LE gsb0, 0x0 ;  /* 0x00008000000079c5 */ /* 0x000fe40000010000 */
[----:B---3--:R-:W-:-:S06]  /*7830*/  WARPGROUP.ARRIVE ;  /* 0x00000000000079c5 */ /* 0x008fcc0000000000 */
[----:B------:R-:W-:Y:S03]  /*7840*/  QGMMA.64x16x32.F32.E4M3.E4M3 R208, gdesc[UR36], R208, gsb0 ;  /* 0x0020000024d079f3 */ /* 0x000fe600080008d0 */
[----:B------:R-:W-:Y:S02]  /*7850*/  WARPGROUP.DEPBAR.LE gsb0, 0x0 ;  /* 0x00008000000079c5 */ /* 0x000fe40000010000 */
[----:B------:R-:W-:-:S06]  /*7860*/  WARPGROUP.ARRIVE ;  /* 0x00000000000079c5 */ /* 0x000fcc0000000000 */
[----:B------:R-:W-:Y:S03]  /*7870*/  QGMMA.64x16x32.F32.E4M3.E4M3 R184, gdesc[UR32], R184, gsb0 ;  /* 0x0020000020b879f3 */ /* 0x000fe600080008b8 */
[----:B------:R-:W-:Y:S02]  /*7880*/  WARPGROUP.DEPBAR.LE gsb0, 0x0 ;  /* 0x00008000000079c5 */ /* 0x000fe40000010000 */
[----:B------:R-:W-:-:S06]  /*7890*/  WARPGROUP.ARRIVE ;  /* 0x00000000000079c5 */ /* 0x000fcc0000000000 */
[----:B------:R-:W-:Y:S03]  /*78a0*/  QGMMA.64x16x32.F32.E4M3.E4M3 R160, gdesc[UR28], R160, gsb0 ;  /* 0x002000001ca079f3 */ /* 0x000fe600080008a0 */
[----:B------:R-:W-:Y:S02]  /*78b0*/  WARPGROUP.DEPBAR.LE gsb0, 0x0 ;  /* 0x00008000000079c5 */ /* 0x000fe40000010000 */
[----:B------:R-:W-:-:S06]  /*78c0*/  WARPGROUP.ARRIVE ;  /* 0x00000000000079c5 */ /* 0x000fcc0000000000 */
[----:B------:R-:W-:Y:S01]  /*78d0*/  QGMMA.64x16x32.F32.E4M3.E4M3 R136, gdesc[UR24], R136, gsb0 ;  /* 0x00200000188879f3 */ /* 0x000fe20008000888 */
[----:B------:R-:W-:Y:S01]  /*78e0*/  UIADD3 UR6, UR8, 0x582, URZ ;  /* 0x0000058208067890 */ /* 0x000fe2000fffe03f */
[----:B------:R-:W-:Y:S01]  /*78f0*/  UMOV UR4, UR44 ;  /* 0x0000002c00047c82 */ /* 0x000fe20008000000 */
[----:B------:R-:W-:Y:S01]  /*7900*/  UMOV UR5, UR45 ;  /* 0x0000002d00057c82 */ /* 0x000fe20008000000 */
[----:B------:R-:W-:Y:S01]  /*7910*/  UMOV UR7, 0x40000040 ;  /* 0x4000004000077882 */ /* 0x000fe20000000000 */
        /* <DEDUP_REMOVED lines=17> */
[----:B------:R-:W-:Y:S01]  /*7a30*/  UMOV UR10, UR14 ;  /* 0x0000000e000a7c82 */ /* 0x000fe20008000000 */
[----:B------:R-:W-:Y:S01]  /*7a40*/  UIADD3 UR14, UR8, 0x702, URZ ;  /* 0x00000702080e7890 */ /* 0x000fe2000fffe03f */
[----:B------:R-:W-:Y:S01]  /*7a50*/  UMOV UR11, UR15 ;  /* 0x0000000f000b7c82 */ /* 0x000fe20008000000 */
[----:B------:R-:W-:Y:S01]  /*7a60*/  UMOV UR12, UR44 ;  /* 0x0000002c000c7c82 */ /* 0x000fe20008000000 */
[----:B------:R-:W-:Y:S01]  /*7a70*/  UMOV UR13, UR45 ;  /* 0x0000002d000d7c82 */ /* 0x000fe20008000000 */
[----:B------:R-:W-:Y:S01]  /*7a80*/  UMOV UR15, 0x40000040 ;  /* 0x40000040000f7882 */ /* 0x000fe20000000000 */
[----:B------:R-:W-:Y:S02]  /*7a90*/  WARPGROUP.DEPBAR.LE gsb0, 0x0 ;  /* 0x00008000000079c5 */ /* 0x000fe40000010000 */
[----:B------:R-:W-:-:S06]  /*7aa0*/  WARPGROUP.ARRIVE ;  /* 0x00000000000079c5 */ /* 0x000fcc0000000000 */
[----:B------:R-:W-:Y:S01]  /*7ab0*/  QGMMA.64x16x32.F32.E4M3.E4M3 R40, gdesc[UR12], R40, gsb0 ;  /* 0x002000000c2879f3 */ /* 0x000fe20008000828 */
[----:B------:R-:W-:Y:S01]  /*7ac0*/  UIADD3 UR4, UR60, 0x402, URZ ;  /* 0x000004023c047890 */ /* 0x000fe2000fffe03f */
[----:B------:R-:W-:-:S06]  /*7ad0*/  UMOV UR13, 0x40000040 ;  /* 0x40000040000d7882 */ /* 0x000fcc0000000000 */
[----:B------:R-:W-:Y:S01]  /*7ae0*/  UMOV UR12, UR4 ;  /* 0x00000004000c7c82 */ /* 0x000fe20008000000 */
[----:B------:R-:W-:Y:S02]  /*7af0*/  WARPGROUP.DEPBAR.LE gsb0, 0x0 ;  /* 0x00008000000079c5 */ /* 0x000fe40000010000 */
[----:B------:R-:W-:-:S06]  /*7b00*/  WARPGROUP.ARRIVE ;  /* 0x00000000000079c5 */ /* 0x000fcc0000000000 */
[----:B------:R-:W-:Y:S01]  /*7b10*/  QGMMA.64x16x32.F32.E4M3.E4M3 R32, gdesc[UR12], R32, gsb0 ;  /* 0x002000000c2079f3 */ /* 0x000fe20008000820 */
[----:B------:R0:W-:Y:S04]  /*7b20*/  STL.64 [R1], R120 ;  /* 0x0000007801007387 */ /* 0x0001e80000100a00 */
[----:B------:R1:W-:Y:S04]  /*7b30*/  STL.64 [R1+0x8], R122 ;  /* 0x0000087a01007387 */ /* 0x0003e80000100a00 */
[----:B------:R2:W-:Y:S04]  /*7b40*/  STL [R1+0x10], R124 ;  /* 0x0000107c01007387 */ /* 0x0005e80000100800 */
[----:B------:R-:W-:Y:S01]  /*7b50*/  STL [R1+0x418], RZ ;  /* 0x000418ff01007387 */ /* 0x000fe20000100800 */
[----:B0-----:R-:W-:-:S03]  /*7b60*/  IMAD.MOV.U32 R120, RZ, RZ, R170 ;  /* 0x000000ffff787224 */ /* 0x001fc600078e00aa */
[----:B------:R-:W-:Y:S01]  /*7b70*/  STL [R1+0x414], RZ ;  /* 0x000414ff01007387 */ /* 0x000fe20000100800 */
[----:B------:R-:W-:-:S03]  /*7b80*/  IMAD.MOV.U32 R121, RZ, RZ, R171 ;  /* 0x000000ffff797224 */ /* 0x000fc600078e00ab */
        /* <DEDUP_REMOVED lines=8> */
[----:B------:R-:W-:Y:S04]  /*7c10*/  STL [R1+0x400], RZ ;  /* 0x000400ff01007387 */ /* 0x000fe80000100800 */
[----:B------:R-:W3:Y:S04]  /*7c20*/  LDL.LU R182, [R1+0xbc8] ;  /* 0x000bc80001b67983 */ /* 0x000ee80000300800 */
[----:B------:R-:W3:Y:S01]  /*7c30*/  LDL.LU R183, [R1+0xbc4] ;  /* 0x000bc40001b77983 */ /* 0x000ee20000300800 */
[----:B------:R-:W-:Y:S01]  /*7c40*/  UMOV UR16, UR12 ;  /* 0x0000000c00107c82 */ /* 0x000fe20008000000 */
[----:B------:R-:W-:Y:S01]  /*7c50*/  UMOV UR17, UR13 ;  /* 0x0000000d00117c82 */ /* 0x000fe20008000000 */
[----:B------:R-:W-:-:S02]  /*7c60*/  WARPGROUP.DEPBAR.LE gsb0, 0x0 ;  /* 0x00008000000079c5 */ /* 0x000fc40000010000 */
[----:B------:R-:W-:-:S06]  /*7c70*/  WARPGROUP.ARRIVE ;  /* 0x00000000000079c5 */ /* 0x000fcc0000000000 */
[----:B------:R-:W-:Y:S01]  /*7c80*/  QGMMA.64x16x32.F32.E4M3.E4M3 R56, gdesc[UR16], R56, gsb0 ;  /* 0x00200000103879f3 */ /* 0x000fe20008000838 */
[----:B-1----:R-:W-:Y:S02]  /*7c90*/  IMAD.MOV.U32 R122, RZ, RZ, R172 ;  /* 0x000000ffff7a7224 */ /* 0x002fe400078e00ac */
[----:B------:R-:W-:Y:S02]  /*7ca0*/  IMAD.MOV.U32 R123, RZ, RZ, R173 ;  /* 0x000000ffff7b7224 */ /* 0x000fe400078e00ad */
[----:B------:R-:W-:Y:S02]  /*7cb0*/  IMAD.MOV.U32 R172, RZ, RZ, R198 ;  /* 0x000000ffffac7224 */ /* 0x000fe400078e00c6 */
[----:B------:R-:W-:Y:S02]  /*7cc0*/  IMAD.MOV.U32 R173, RZ, RZ, R199 ;  /* 0x000000ffffad7224 */ /* 0x000fe400078e00c7 */
[----:B------:R-:W-:Y:S02]  /*7cd0*/  IMAD.MOV.U32 R198, RZ, RZ, R206 ;  /* 0x000000ffffc67224 */ /* 0x000fe400078e00ce */
[----:B------:R-:W4:Y:S01]  /*7ce0*/  LDL.LU R206, [R1+0xbc0] ;  /* 0x000bc00001ce7983 */ /* 0x000f220000300800 */
[----:B------:R-:W-:-:S03]  /*7cf0*/  IMAD.MOV.U32 R199, RZ, RZ, R207 ;  /* 0x000000ffffc77224 */ /* 0x000fc600078e00cf */
[----:B------:R-:W4:Y:S01]  /*7d00*/  LDL.LU R207, [R1+0xbbc] ;  /* 0x000bbc0001cf7983 */ /* 0x000f220000300800 */
[----:B------:R-:W-:Y:S01]  /*7d10*/  UMOV UR20, UR12 ;  /* 0x0000000c00147c82 */ /* 0x000fe20008000000 */
[----:B------:R-:W-:Y:S01]  /*7d20*/  UMOV UR21, UR13 ;  /* 0x0000000d00157c82 */ /* 0x000fe20008000000 */
[----:B------:R-:W-:Y:S02]  /*7d30*/  WARPGROUP.DEPBAR.LE gsb0, 0x0 ;  /* 0x00008000000079c5 */ /* 0x000fe40000010000 */
[----:B------:R-:W-:-:S06]  /*7d40*/  WARPGROUP.ARRIVE ;  /* 0x00000000000079c5 */ /* 0x000fcc0000000000 */
[----:B------:R-:W-:Y:S01]  /*7d50*/  QGMMA.64x16x32.F32.E4M3.E4M3 R80, gdesc[UR20], R80, gsb0 ;  /* 0x00200000145079f3 */ /* 0x000fe20008000850 */
        /* <DEDUP_REMOVED lines=11> */
[----:B--2---:R-:W-:-:S02]  /*7e10*/  IMAD.MOV.U32 R124, RZ, RZ, R174 ;  /* 0x000000ffff7c7224 */ /* 0x004fc400078e00ae */
[----:B------:R-:W-:Y:S02]  /*7e20*/  IMAD.MOV.U32 R151, RZ, RZ, R169 ;  /* 0x000000ffff977224 */ /* 0x000fe400078e00a9 */
[----:B------:R-:W-:Y:S02]  /*7e30*/  IMAD.MOV.U32 R125, RZ, RZ, R175 ;  /* 0x000000ffff7d7224 */ /* 0x000fe400078e00af */
[----:B------:R-:W-:Y:S02]  /*7e40*/  IMAD.MOV.U32 R174, RZ, RZ, R216 ;  /* 0x000000ffffae7224 */ /* 0x000fe400078e00d8 */
[----:B------:R-:W-:Y:S02]  /*7e50*/  IMAD.MOV.U32 R169, RZ, RZ, R195 ;  /* 0x000000ffffa97224 */ /* 0x000fe400078e00c3 */
[----:B------:R-:W-:Y:S02]  /*7e60*/  IMAD.MOV.U32 R175, RZ, RZ, R217 ;  /* 0x000000ffffaf7224 */ /* 0x000fe400078e00d9 */
[----:B------:R-:W-:-:S02]  /*7e70*/  IMAD.MOV.U32 R216, RZ, RZ, R229 ;  /* 0x000000ffffd87224 */ /* 0x000fc400078e00e5 */
[----:B------:R-:W-:Y:S01]  /*7e80*/  IMAD.MOV.U32 R195, RZ, RZ, R218 ;  /* 0x000000ffffc37224 */ /* 0x000fe200078e00da */
[----:B------:R-:W2:Y:S01]  /*7e90*/  LDL.LU R229, [R1+0xbb8] ;  /* 0x000bb80001e57983 */ /* 0x000ea20000300800 */
[----:B------:R-:W-:Y:S02]  /*7ea0*/  IMAD.MOV.U32 R217, RZ, RZ, R230 ;  /* 0x000000ffffd97224 */ /* 0x000fe400078e00e6 */
[----:B------:R-:W-:Y:S01]  /*7eb0*/  IMAD.MOV.U32 R218, RZ, RZ, R231 ;  /* 0x000000ffffda7224 */ /* 0x000fe200078e00e7 */
[----:B------:R-:W2:Y:S04]  /*7ec0*/  LDL.LU R230, [R1+0xbb4] ;  /* 0x000bb40001e67983 */ /* 0x000ea80000300800 */
[----:B------:R-:W2:Y:S01]  /*7ed0*/  LDL.LU R231, [R1+0xbb0] ;  /* 0x000bb00001e77983 */ /* 0x000ea20000300800 */
[----:B------:R-:W-:Y:S01]  /*7ee0*/  UMOV UR4, UR12 ;  /* 0x0000000c00047c82 */ /* 0x000fe20008000000 */
[----:B------:R-:W-:-:S02]  /*7ef0*/  WARPGROUP.DEPBAR.LE gsb0, 0x0 ;  /* 0x00008000000079c5 */ /* 0x000fc40000010000 */
[----:B------:R-:W-:Y:S01]  /*7f00*/  WARPGROUP.ARRIVE ;  /* 0x00000000000079c5 */ /* 0x000fe20000000000 */
[----:B------:R-:W-:-:S05]  /*7f10*/  UMOV UR5, UR13 ;  /* 0x0000000d00057c82 */ /* 0x000fca0008000000 */
[----:B------:R-:W-:Y:S01]  /*7f20*/  QGMMA.64x16x32.F32.E4M3.E4M3 R104, gdesc[UR4], R104, gsb0 ;  /* 0x00200000046879f3 */ /* 0x000fe20008000868 */
[----:B------:R-:W-:Y:S01]  /*7f30*/  UMOV UR24, UR12 ;  /* 0x0000000c00187c82 */ /* 0x000fe20008000000 */
[----:B------:R-:W-:Y:S01]  /*7f40*/  UMOV UR25, UR13 ;  /* 0x0000000d00197c82 */ /* 0x000fe20008000000 */
[----:B------:R-:W-:Y:S02]  /*7f50*/  WARPGROUP.DEPBAR.LE gsb0, 0x0 ;  /* 0x00008000000079c5 */ /* 0x000fe40000010000 */
[----:B------:R-:W-:-:S06]  /*7f60*/  WARPGROUP.ARRIVE ;  /* 0x00000000000079c5 */ /* 0x000fcc0000000000 */
        /* <DEDUP_REMOVED lines=9> */
[----:B---3--:R-:W-:-:S06]  /*8000*/  WARPGROUP.ARRIVE ;  /* 0x00000000000079c5 */ /* 0x008fcc0000000000 */
[----:B------:R-:W-:Y:S01]  /*8010*/  QGMMA.64x16x32.F32.E4M3.E4M3 R176, gdesc[UR32], R176, gsb0 ;  /* 0x0020000020b079f3 */ /* 0x000fe200080008b0 */
[----:B------:R-:W-:Y:S01]  /*8020*/  UMOV UR36, UR12 ;  /* 0x0000000c00247c82 */ /* 0x000fe20008000000 */
[----:B------:R-:W-:Y:S01]  /*8030*/  UMOV UR37, UR13 ;  /* 0x0000000d00257c82 */ /* 0x000fe20008000000 */
[----:B------:R-:W-:Y:S02]  /*8040*/  WARPGROUP.DEPBAR.LE gsb0, 0x0 ;  /* 0x00008000000079c5 */ /* 0x000fe40000010000 */
[----:B----4-:R-:W-:-:S06]  /*8050*/  WARPGROUP.ARRIVE ;  /* 0x00000000000079c5 */ /* 0x010fcc0000000000 */
[----:B------:R-:W-:Y:S01]  /*8060*/  QGMMA.64x16x32.F32.E4M3.E4M3 R200, gdesc[UR36], R200, gsb0 ;  /* 0x0020000024c879f3 */ /* 0x000fe200080008c8 */
[----:B------:R-:W-:Y:S01]  /*8070*/  UMOV UR40, UR12 ;  /* 0x0000000c00287c82 */ /* 0x000fe20008000000 */
[----:B------:R-:W-:Y:S01]  /*8080*/  UMOV UR41, UR13 ;  /* 0x0000000d00297c82 */ /* 0x000fe20008000000 */
[----:B------:R-:W-:Y:S02]  /*8090*/  WARPGROUP.DEPBAR.LE gsb0, 0x0 ;  /* 0x00008000000079c5 */ /* 0x000fe40000010000 */
[----:B--2---:R-:W-:-:S06]  /*80a0*/  WARPGROUP.ARRIVE ;  /* 0x00000000000079c5 */ /* 0x004fcc0000000000 */
[----:B------:R-:W-:Y:S01]  /*80b0*/  QGMMA.64x16x32.F32.E4M3.E4M3 R224, gdesc[UR40], R224, gsb0 ;  /* 0x0020000028e079f3 */ /* 0x000fe200080008e0 */
[----:B------:R-:W-:Y:S02]  /*80c0*/  IMAD.MOV.U32 R146, RZ, RZ, R13 ;  /* 0x000000ffff927224 */ /* 0x000fe400078e000d */
[----:B------:R-:W-:Y:S02]  /*80d0*/  IMAD.MOV.U32 R17, RZ, RZ, R126 ;  /* 0x000000ffff117224 */ /* 0x000fe400078e007e */
[----:B------:R-:W-:Y:S02]  /*80e0*/  IMAD.MOV.U32 R13, RZ, RZ, R127 ;  /* 0x000000ffff0d7224 */ /* 0x000fe400078e007f */
[----:B------:R-:W-:Y:S02]  /*80f0*/  IMAD.MOV.U32 R126, RZ, RZ, R192 ;  /* 0x000000ffff7e7224 */ /* 0x000fe400078e00c0 */
[----:B------:R-:W-:Y:S01]  /*8100*/  IMAD.MOV.U32 R127, RZ, RZ, R193 ;  /* 0x000000ffff7f7224 */ /* 0x000fe200078e00c1 */
        /* <DEDUP_REMOVED lines=10> */
[----:B------:R-:W-:Y:S01]  /*81b0*/  QGMMA.64x16x32.F32.E4M3.E4M3 R120, gdesc[UR48], R120, gsb0 ;  /* 0x00200000307879f3 */ /* 0x000fe20008000878 */
        /* <DEDUP_REMOVED lines=8> */
[----:B------:R-:W-:-:S02]  /*8240*/  WARPGROUP.DEPBAR.LE gsb0, 0x0 ;  /* 0x00008000000079c5 */ /* 0x000fc40000010000 */
[----:B------:R-:W-:-:S06]  /*8250*/  WARPGROUP.ARRIVE ;  /* 0x00000000000079c5 */ /* 0x000fcc0000000000 */
[----:B------:R-:W-:Y:S01]  /*8260*/  QGMMA.64x16x32.F32.E4M3.E4M3 R144, gdesc[UR48], R144, gsb0 ;  /* 0x00200000309079f3 */ /* 0x000fe20008000890 */
[----:B------:R-:W-:Y:S01]  /*8270*/  IMAD.MOV.U32 R168, RZ, RZ, R194 ;  /* 0x000000ffffa87224 */ /* 0x000fe200078e00c2 */
[----:B------:R-:W-:Y:S01]  /*8280*/  UMOV UR48, UR12 ;  /* 0x0000000c00307c82 */ /* 0x000fe20008000000 */
[----:B------:R-:W-:Y:S01]  /*8290*/  UMOV UR49, UR13 ;  /* 0x0000000d00317c82 */ /* 0x000fe20008000000 */
[----:B------:R-:W-:Y:S01]  /*82a0*/  UMOV UR50, UR20 ;  /* 0x0000001400327c82 */ /* 0x000fe20008000000 */
[----:B------:R-:W-:Y:S01]  /*82b0*/  UMOV UR51, UR21 ;  /* 0x0000001500337c82 */ /* 0x000fe20008000000 */
[----:B------:R-:W-:Y:S02]  /*82c0*/  WARPGROUP.DEPBAR.LE gsb0, 0x0 ;  /* 0x00008000000079c5 */ /* 0x000fe40000010000 */
[----:B------:R-:W-:-:S06]  /*82d0*/  WARPGROUP.ARRIVE ;  /* 0x00000000000079c5 */ /* 0x000fcc0000000000 */
[----:B------:R-:W-:Y:S01]  /*82e0*/  QGMMA.64x16x32.F32.E4M3.E4M3 R168, gdesc[UR48], R168, gsb0 ;  /* 0x0020000030a879f3 */ /* 0x000fe200080008a8 */
[----:B------:R-:W-:Y:S04]  /*82f0*/  STL [R1+0x3fc], RZ ;  /* 0x0003fcff01007387 */ /* 0x000fe80000100800 */
[----:B------:R-:W-:Y:S04]  /*8300*/  STL [R1+0x3f8], RZ ;  /* 0x0003f8ff01007387 */ /* 0x000fe80000100800 */
[----:B------:R-:W-:Y:S04]  /*8310*/  STL [R1+0x3f4], RZ ;  /* 0x0003f4ff01007387 */ /* 0x000fe80000100800 */
[----:B------:R-:W-:Y:S04]  /*8320*/  STL.64 [R1+0x40], R120 ;  /* 0x0000407801007387 */ /* 0x000fe80000100a00 */
[----:B------:R-:W-:Y:S04]  /*8330*/  STL.64 [R1+0x48], R122 ;  /* 0x0000487a01007387 */ /* 0x000fe80000100a00 */
[----:B------:R-:W-:Y:S04]  /*8340*/  STL.64 [R1+0x50], R124 ;  /* 0x0000507c01007387 */ /* 0x000fe80000100a00 */
[----:B------:R-:W-:Y:S04]  /*8350*/  STL.64 [R1+0x58], R126 ;  /* 0x0000587e01007387 */ /* 0x000fe80000100a00 */
[----:B------:R-:W-:Y:S04]  /*8360*/  STL [R1+0x3f0], RZ ;  /* 0x0003f0ff01007387 */ /* 0x000fe80000100800 */
[----:B------:R0:W-:Y:S04]  /*8370*/  STL.64 [R1+0xa0], R144 ;  /* 0x0000a09001007387 */ /* 0x0001e80000100a00 */
[----:B------:R1:W-:Y:S01]  /*8380*/  STL.64 [R1+0xa8], R146 ;  /* 0x0000a89201007387 */ /* 0x0003e20000100a00 */
[----:B------:R-:W-:-:S03]  /*8390*/  UMOV UR52, UR12 ;  /* 0x0000000c00347c82 */ /* 0x000fc60008000000 */
[----:B------:R2:W-:Y:S01]  /*83a0*/  STL.64 [R1+0xb0], R148 ;  /* 0x0000b09401007387 */ /* 0x0005e20000100a00 */
[----:B------:R-:W-:-:S03]  /*83b0*/  UMOV UR53, UR13 ;  /* 0x0000000d00357c82 */ /* 0x000fc60008000000 */
[----:B------:R3:W-:Y:S01]  /*83c0*/  STL.64 [R1+0xb8], R150 ;  /* 0x0000b89601007387 */ /* 0x0007e20000100a00 */
[----:B------:R-:W-:Y:S02]  /*83d0*/  WARPGROUP.DEPBAR.LE gsb0, 0x0 ;  /* 0x00008000000079c5 */ /* 0x000fe40000010000 */
[----:B------:R-:W-:Y:S01]  /*83e0*/  WARPGROUP.ARRIVE ;  /* 0x00000000000079c5 */ /* 0x000fe20000000000 */
[----:B------:R-:W-:Y:S04]  /*83f0*/  STL [R1+0x3ec], RZ ;  /* 0x0003ecff01007387 */ /* 0x000fe80000100800 */
[----:B------:R-:W-:Y:S01]  /*8400*/  STL.64 [R1+0x100], R168 ;  /* 0x000100a801007387 */ /* 0x000fe20000100a00 */
[----:B------:R-:W-:Y:S03]  /*8410*/  QGMMA.64x16x32.F32.E4M3.E4M3 R4, gdesc[UR52], R4, gsb0 ;  /* 0x00200000340479f3 */ /* 0x000fe60008000804 */
[----:B------:R-:W-:Y:S04]  /*8420*/  STL.64 [R1+0x108], R170 ;  /* 0x000108aa01007387 */ /* 0x000fe80000100a00 */
[----:B------:R4:W-:Y:S04]  /*8430*/  STL.64 [R1+0x110], R172 ;  /* 0x000110ac01007387 */ /* 0x0009e80000100a00 */
[----:B------:R4:W-:Y:S04]  /*8440*/  STL.64 [R1+0x118], R174 ;  /* 0x000118ae01007387 */ /* 0x0009e80000100a00 */
[----:B0-----:R-:W4:Y:S04]  /*8450*/  LDL.LU.64 R144, [R1+0x1c0] ;  /* 0x0001c00001907983 */ /* 0x001f280000300a00 */
[----:B-1----:R-:W4:Y:S04]  /*8460*/  LDL.LU.64 R146, [R1+0x1c8] ;  /* 0x0001c80001927983 */ /* 0x002f280000300a00 */
[----:B--2---:R-:W2:Y:S04]  /*8470*/  LDL.LU.64 R148, [R1+0x1d0] ;  /* 0x0001d00001947983 */ /* 0x004ea80000300a00 */
[----:B---3--:R-:W2:Y:S01]  /*8480*/  LDL.LU.64 R150, [R1+0x1d8] ;  /* 0x0001d80001967983 */ /* 0x008ea20000300a00 */
[----:B------:R-:W-:-:S03]  /*8490*/  WARPGROUP.DEPBAR.LE gsb0, 0x0 ;  /* 0x00008000000079c5 */ /* 0x000fc60000010000 */
[----:B------:R-:W-:Y:S04]  /*84a0*/  STL [R1+0xacc], R4 ;  /* 0x000acc0401007387 */ /* 0x000fe80000100800 */
[----:B------:R-:W-:Y:S04]  /*84b0*/  STL [R1+0xac8], R5 ;  /* 0x000ac80501007387 */ /* 0x000fe80000100800 */
[----:B------:R-:W-:Y:S04]  /*84c0*/  STL [R1+0xac4], R6 ;  /* 0x000ac40601007387 */ /* 0x000fe80000100800 */
[----:B------:R-:W-:Y:S04]  /*84d0*/  STL [R1+0xac0], R7 ;  /* 0x000ac00701007387 */ /* 0x000fe80000100800 */
[----:B------:R-:W-:Y:S04]  /*84e0*/  STL [R1+0xabc], R8 ;  /* 0x000abc0801007387 */ /* 0x000fe80000100800 */
[----:B------:R-:W-:Y:S04]  /*84f0*/  STL [R1+0xab8], R9 ;  /* 0x000ab80901007387 */ /* 0x000fe80000100800 */
[----:B------:R0:W-:Y:S04]  /*8500*/  STL [R1+0xab4], R10 ;  /* 0x000ab40a01007387 */ /* 0x0001e80000100800 */
[----:B------:R1:W-:Y:S04]  /*8510*/  STL [R1+0xab0], R11 ;  /* 0x000ab00b01007387 */ /* 0x0003e80000100800 */
[----:B------:R-:W-:Y:S04]  /*8520*/  STL [R1+0x3e8], RZ ;  /* 0x0003e8ff01007387 */ /* 0x000fe80000100800 */
[----:B------:R-:W3:Y:S04]  /*8530*/  LDL.LU.64 R120, [R1+0x220] ;  /* 0x0002200001787983 */ /* 0x000ee80000300a00 */
[----:B------:R-:W3:Y:S04]  /*8540*/  LDL.LU.64 R122, [R1+0x228] ;  /* 0x00022800017a7983 */ /* 0x000ee80000300a00 */
[----:B------:R-:W3:Y:S04]  /*8550*/  LDL.LU.64 R124, [R1+0x230] ;  /* 0x00023000017c7983 */ /* 0x000ee80000300a00 */
[----:B------:R-:W3:Y:S01]  /*8560*/  LDL.LU.64 R126, [R1+0x238] ;  /* 0x00023800017e7983 */ /* 0x000ee20000300a00 */
[----:B------:R-:W-:Y:S01]  /*8570*/  UMOV UR48, UR12 ;  /* 0x0000000c00307c82 */ /* 0x000fe20008000000 */
[----:B------:R-:W-:Y:S01]  /*8580*/  UMOV UR49, UR13 ;  /* 0x0000000d00317c82 */ /* 0x000fe20008000000 */
[----:B------:R-:W-:Y:S01]  /*8590*/  UMOV UR50, UR58 ;  /* 0x0000003a00327c82 */ /* 0x000fe20008000000 */
[----:B------:R-:W-:Y:S01]  /*85a0*/  UMOV UR51, UR59 ;  /* 0x0000003b00337c82 */ /* 0x000fe20008000000 */
[----:B------:R-:W-:Y:S01]  /*85b0*/  UMOV UR44, UR12 ;  /* 0x0000000c002c7c82 */ /* 0x000fe20008000000 */
[----:B------:R-:W-:Y:S01]  /*85c0*/  UMOV UR45, UR13 ;  /* 0x0000000d002d7c82 */ /* 0x000fe20008000000 */
[----:B------:R-:W-:-:S02]  /*85d0*/  IMAD.MOV.U32 R193, RZ, RZ, R195 ;  /* 0x000000ffffc17224 */ /* 0x000fc400078e00c3 */
[----:B------:R-:W-:Y:S02]  /*85e0*/  IMAD.MOV.U32 R195, RZ, RZ, R197 ;  /* 0x000000ffffc37224 */ /* 0x000fe400078e00c5 */
[----:B------:R-:W-:Y:S02]  /*85f0*/  IMAD.MOV.U32 R194, RZ, RZ, R196 ;  /* 0x000000ffffc27224 */ /* 0x000fe400078e00c4 */
[----:B------:R-:W-:Y:S02]  /*8600*/  IMAD.MOV.U32 R197, RZ, RZ, R199 ;  /* 0x000000ffffc57224 */ /* 0x000fe400078e00c7 */
[----:B----4-:R-:W-:Y:S02]  /*8610*/  IMAD.MOV.U32 R173, RZ, RZ, R234 ;  /* 0x000000ffffad7224 */ /* 0x010fe400078e00ea */
        /* <DEDUP_REMOVED lines=11> */
[----:B------:R-:W-:Y:S01]  /*86d0*/  IMAD.MOV.U32 R168, RZ, RZ, R216 ;  /* 0x000000ffffa87224 */ /* 0x000fe200078e00d8 */
[----:B------:R-:W-:Y:S01]  /*86e0*/  STL [R1+0x3e4], RZ ;  /* 0x0003e4ff01007387 */ /* 0x000fe20000100800 */
[----:B------:R-:W-:Y:S02]  /*86f0*/  IMAD.MOV.U32 R169, RZ, RZ, R217 ;  /* 0x000000ffffa97224 */ /* 0x000fe400078e00d9 */
[----:B------:R-:W-:Y:S01]  /*8700*/  IMAD.MOV.U32 R216, RZ, RZ, R3 ;  /* 0x000000ffffd87224 */ /* 0x000fe200078e0003 */
[----:B------:R-:W-:Y:S01]  /*8710*/  STL [R1+0x3e0], RZ ;  /* 0x0003e0ff01007387 */ /* 0x000fe20000100800 */
[----:B------:R-:W-:-:S02]  /*8720*/  IMAD.MOV.U32 R170, RZ, RZ, R218 ;  /* 0x000000ffffaa7224 */ /* 0x000fc400078e00da */
[----:B------:R-:W-:Y:S02]  /*8730*/  IMAD.MOV.U32 R217, RZ, RZ, R2 ;  /* 0x000000ffffd97224 */ /* 0x000fe400078e0002 */
[----:B------:R-:W-:Y:S01]  /*8740*/  IMAD.MOV.U32 R218, RZ, RZ, R0 ;  /* 0x000000ffffda7224 */ /* 0x000fe200078e0000 */
[----:B--2---:R-:W-:-:S06]  /*8750*/  WARPGROUP.ARRIVE ;  /* 0x00000000000079c5 */ /* 0x004fcc0000000000 */
[----:B------:R-:W-:Y:S03]  /*8760*/  QGMMA.64x16x32.F32.E4M3.E4M3 R144, gdesc[UR48], R144, gsb0 ;  /* 0x00200000309079f3 */ /* 0x000fe60008000890 */
[----:B------:R-:W-:Y:S02]  /*8770*/  WARPGROUP.DEPBAR.LE gsb0, 0x0 ;  /* 0x00008000000079c5 */ /* 0x000fe40000010000 */
[----:B---3--:R-:W-:-:S06]  /*8780*/  WARPGROUP.ARRIVE ;  /* 0x00000000000079c5 */ /* 0x008fcc0000000000 */
        /* <DEDUP_REMOVED lines=23> */
[----:B------:R-:W-:Y:S01]  /*8900*/  IMAD.MOV.U32 R149, RZ, RZ, R168 ;  /* 0x000000ffff957224 */ /* 0x000fe200078e00a8 */
[----:B------:R-:W-:Y:S02]  /*8910*/  WARPGROUP.DEPBAR.LE gsb0, 0x0 ;  /* 0x00008000000079c5 */ /* 0x000fe40000010000 */
[----:B------:R-:W-:-:S02]  /*8920*/  IMAD.MOV.U32 R15, RZ, RZ, R122 ;  /* 0x000000ffff0f7224 */ /* 0x000fc400078e007a */
        /* <DEDUP_REMOVED lines=11> */
[----:B------:R-:W-:Y:S01]  /*89e0*/  IMAD.MOV.U32 R0, RZ, RZ, R127 ;  /* 0x000000ffff007224 */ /* 0x000fe200078e007f */
[----:B------:R-:W3:Y:S01]  /*89f0*/  LDL.LU R216, [R1+0x20] ;  /* 0x0000200001d87983 */ /* 0x000ee20000300800 */
[----:B------:R-:W-:Y:S02]  /*8a00*/  IMAD.MOV.U32 R126, RZ, RZ, R217 ;  /* 0x000000ffff7e7224 */ /* 0x000fe400078e00d9 */
[----:B------:R-:W-:Y:S01]  /*8a10*/  IMAD.MOV.U32 R127, RZ, RZ, R218 ;  /* 0x000000ffff7f7224 */ /* 0x000fe200078e00da */
[----:B------:R-:W3:Y:S01]  /*8a20*/  LDL.LU R217, [R1+0x24] ;  /* 0x0000240001d97983 */ /* 0x000ee20000300800 */
[----:B------:R-:W-:-:S02]  /*8a30*/  IMAD.MOV.U32 R148, RZ, RZ, R151 ;  /* 0x000000ffff947224 */ /* 0x000fc400078e0097 */
[----:B------:R-:W-:Y:S01]  /*8a40*/  IMAD.MOV.U32 R150, RZ, RZ, R169 ;  /* 0x000000ffff967224 */ /* 0x000fe200078e00a9 */
[----:B------:R-:W3:Y:S01]  /*8a50*/  LDL.LU R218, [R1+0x28] ;  /* 0x0000280001da7983 */ /* 0x000ee20000300800 */
[----:B------:R-:W-:Y:S02]  /*8a60*/  IMAD.MOV.U32 R168, RZ, RZ, R219 ;  /* 0x000000ffffa87224 */ /* 0x000fe400078e00db */
[----:B------:R-:W-:Y:S01]  /*8a70*/  IMAD.MOV.U32 R19, RZ, RZ, R120 ;  /* 0x000000ffff137224 */ /* 0x000fe200078e0078 */
[----:B------:R-:W3:Y:S01]  /*8a80*/  LDL.LU R219, [R1+0x2c] ;  /* 0x00002c0001db7983 */ /* 0x000ee20000300800 */
[----:B------:R-:W-:Y:S02]  /*8a90*/  IMAD.MOV.U32 R151, RZ, RZ, R170 ;  /* 0x000000ffff977224 */ /* 0x000fe400078e00aa */
[----:B------:R-:W-:Y:S02]  /*8aa0*/  IMAD.MOV.U32 R169, RZ, RZ, R220 ;  /* 0x000000ffffa97224 */ /* 0x000fe400078e00dc */
[----:B------:R-:W-:Y:S01]  /*8ab0*/  IMAD.MOV.U32 R16, RZ, RZ, R121 ;  /* 0x000000ffff107224 */ /* 0x000fe200078e0079 */
[----:B------:R-:W3:Y:S01]  /*8ac0*/  LDL.LU R220, [R1+0x30] ;  /* 0x0000300001dc7983 */ /* 0x000ee20000300800 */
[----:B------:R-:W-:-:S02]  /*8ad0*/  IMAD.MOV.U32 R120, RZ, RZ, R171 ;  /* 0x000000ffff787224 */ /* 0x000fc400078e00ab */
[----:B------:R-:W-:Y:S02]  /*8ae0*/  IMAD.MOV.U32 R170, RZ, RZ, R221 ;  /* 0x000000ffffaa7224 */ /* 0x000fe400078e00dd */
[----:B------:R-:W-:Y:S01]  /*8af0*/  IMAD.MOV.U32 R121, RZ, RZ, R172 ;  /* 0x000000ffff797224 */ /* 0x000fe200078e00ac */
[----:B------:R-:W3:Y:S01]  /*8b00*/  LDL.LU R221, [R1+0x34] ;  /* 0x0000340001dd7983 */ /* 0x000ee20000300800 */
[----:B------:R-:W-:Y:S02]  /*8b10*/  IMAD.MOV.U32 R171, RZ, RZ, R222 ;  /* 0x000000ffffab7224 */ /* 0x000fe400078e00de */
[----:B------:R-:W-:Y:S01]  /*8b20*/  IMAD.MOV.U32 R172, RZ, RZ, R223 ;  /* 0x000000ffffac7224 */ /* 0x000fe200078e00df */
[----:B------:R-:W3:Y:S04]  /*8b30*/  LDL.LU R222, [R1+0x38] ;  /* 0x0000380001de7983 */ /* 0x000ee80000300800 */
[----:B------:R-:W3:Y:S04]  /*8b40*/  LDL.LU R223, [R1+0x3c] ;  /* 0x00003c0001df7983 */ /* 0x000ee80000300800 */
[----:B------:R-:W4:Y:S04]  /*8b50*/  LDL.LU.64 R96, [R1+0x200] ;  /* 0x0002000001607983 */ /* 0x000f280000300a00 */
[----:B------:R-:W4:Y:S04]  /*8b60*/  LDL.LU.64 R98, [R1+0x208] ;  /* 0x0002080001627983 */ /* 0x000f280000300a00 */
[----:B------:R-:W4:Y:S04]  /*8b70*/  LDL.LU.64 R100, [R1+0x210] ;  /* 0x0002100001647983 */ /* 0x000f280000300a00 */
[----:B------:R-:W4:Y:S01]  /*8b80*/  LDL.LU.64 R102, [R1+0x218] ;  /* 0x0002180001667983 */ /* 0x000f220000300a00 */
[----:B------:R-:W-:Y:S01]  /*8b90*/  UIADD3 UR4, UR60, 0x802, URZ ;  /* 0x000008023c047890 */ /* 0x000fe2000fffe03f */
[----:B------:R-:W-:-:S06]  /*8ba0*/  UMOV UR45, 0x40000040 ;  /* 0x40000040002d7882 */ /* 0x000fcc0000000000 */
[----:B------:R-:W-:Y:S01]  /*8bb0*/  UMOV UR44, UR4 ;  /* 0x00000004002c7c82 */ /* 0x000fe20008000000 */
[----:B------:R-:W-:Y:S01]  /*8bc0*/  UMOV UR57, UR45 ;  /* 0x0000002d00397c82 */ /* 0x000fe20008000000 */
[----:B------:R-:W-:Y:S01]  /*8bd0*/  UMOV UR56, UR44 ;  /* 0x0000002c00387c82 */ /* 0x000fe20008000000 */
[----:B------:R-:W-:Y:S01]  /*8be0*/  UMOV UR52, UR44 ;  /* 0x0000002c00347c82 */ /* 0x000fe20008000000 */
[----:B------:R-:W-:Y:S01]  /*8bf0*/  UMOV UR53, UR45 ;  /* 0x0000002d00357c82 */ /* 0x000fe20008000000 */
[----:B----4-:R-:W-:-:S06]  /*8c00*/  WARPGROUP.ARRIVE ;  /* 0x00000000000079c5 */ /* 0x010fcc0000000000 */
[----:B------:R-:W-:Y:S03]  /*8c10*/  QGMMA.64x16x32.F32.E4M3.E4M3 R96, gdesc[UR44], R96, gsb0 ;  /* 0x002000002c6079f3 */ /* 0x000fe60008000860 */
[----:B------:R-:W-:Y:S02]  /*8c20*/  WARPGROUP.DEPBAR.LE gsb0, 0x0 ;  /* 0x00008000000079c5 */ /* 0x000fe40000010000 */
[----:B------:R-:W-:-:S06]  /*8c30*/  WARPGROUP.ARRIVE ;  /* 0x00000000000079c5 */ /* 0x000fcc0000000000 */
[----:B------:R-:W-:Y:S03]  /*8c40*/  QGMMA.64x16x32.F32.E4M3.E4M3 R120, gdesc[UR56], R120, gsb0 ;  /* 0x00200000387879f3 */ /* 0x000fe60008000878 */
[----:B------:R-:W-:Y:S02]  /*8c50*/  WARPGROUP.DEPBAR.LE gsb0, 0x0 ;  /* 0x00008000000079c5 */ /* 0x000fe40000010000 */
[----:B------:R-:W-:-:S06]  /*8c60*/  WARPGROUP.ARRIVE ;  /* 0x00000000000079c5 */ /* 0x000fcc0000000000 */
[----:B------:R-:W-:Y:S01]  /*8c70*/  QGMMA.64x16x32.F32.E4M3.E4M3 R144, gdesc[UR52], R144, gsb0 ;  /* 0x00200000349079f3 */ /* 0x000fe20008000890 */
[----:B------:R-:W-:Y:S01]  /*8c80*/  UMOV UR46, UR20 ;  /* 0x00000014002e7c82 */ /* 0x000fe20008000000 */
[----:B------:R-:W-:Y:S01]  /*8c90*/  UMOV UR47, UR21 ;  /* 0x00000015002f7c82 */ /* 0x000fe20008000000 */
[----:B------:R-:W-:Y:S02]  /*8ca0*/  WARPGROUP.DEPBAR.LE gsb0, 0x0 ;  /* 0x00008000000079c5 */ /* 0x000fe40000010000 */
[----:B--2---:R-:W-:-:S06]  /*8cb0*/  WARPGROUP.ARRIVE ;  /* 0x00000000000079c5 */ /* 0x004fcc0000000000 */
        /* <DEDUP_REMOVED lines=8> */
[----:B0-----:R-:W-:Y:S02]  /*8d40*/  IMAD.MOV.U32 R10, RZ, RZ, R102 ;  /* 0x000000ffff0a7224 */ /* 0x001fe400078e0066 */
[----:B-1----:R-:W-:Y:S02]  /*8d50*/  IMAD.MOV.U32 R11, RZ, RZ, R103 ;  /* 0x000000ffff0b7224 */ /* 0x002fe400078e0067 */
[----:B------:R-:W-:Y:S01]  /*8d60*/  IMAD.MOV.U32 R8, RZ, RZ, R100 ;  /* 0x000000ffff087224 */ /* 0x000fe200078e0064 */
[----:B------:R-:W2:Y:S01]  /*8d70*/  LDL.LU.64 R102, [R1+0xba8] ;  /* 0x000ba80001667983 */ /* 0x000ea20000300a00 */
[----:B------:R-:W-:Y:S02]  /*8d80*/  IMAD.MOV.U32 R9, RZ, RZ, R101 ;  /* 0x000000ffff097224 */ /* 0x000fe400078e0065 */
[----:B------:R-:W-:Y:S01]  /*8d90*/  IMAD.MOV.U32 R6, RZ, RZ, R98 ;  /* 0x000000ffff067224 */ /* 0x000fe200078e0062 */
[----:B------:R-:W2:Y:S01]  /*8da0*/  LDL.LU.64 R100, [R1+0xba0] ;  /* 0x000ba00001647983 */ /* 0x000ea20000300a00 */
[----:B------:R-:W-:-:S02]  /*8db0*/  IMAD.MOV.U32 R7, RZ, RZ, R99 ;  /* 0x000000ffff077224 */ /* 0x000fc400078e0063 */
[----:B------:R-:W-:Y:S01]  /*8dc0*/  IMAD.MOV.U32 R4, RZ, RZ, R96 ;  /* 0x000000ffff047224 */ /* 0x000fe200078e0060 */
[----:B------:R-:W2:Y:S01]  /*8dd0*/  LDL.LU.64 R98, [R1+0xb98] ;  /* 0x000b980001627983 */ /* 0x000ea20000300a00 */
[----:B------:R-:W-:-:S03]  /*8de0*/  IMAD.MOV.U32 R5, RZ, RZ, R97 ;  /* 0x000000ffff057224 */ /* 0x000fc600078e0061 */
[----:B------:R-:W2:Y:S04]  /*8df0*/  LDL.LU.64 R96, [R1+0xb90] ;  /* 0x000b900001607983 */ /* 0x000ea80000300a00 */
[----:B------:R-:W-:Y:S04]  /*8e00*/  STL [R1+0x3dc], RZ ;  /* 0x0003dcff01007387 */ /* 0x000fe80000100800 */
[----:B------:R-:W-:Y:S01]  /*8e10*/  STL.64 [R1+0x1a0], R120 ;  /* 0x0001a07801007387 */ /* 0x000fe20000100a00 */
[----:B------:R-:W-:Y:S02]  /*8e20*/  WARPGROUP.DEPBAR.LE gsb0, 0x0 ;  /* 0x00008000000079c5 */ /* 0x000fe40000010000 */
[----:B---3--:R-:W-:-:S06]  /*8e30*/  WARPGROUP.ARRIVE ;  /* 0x00000000000079c5 */ /* 0x008fcc0000000000 */
[----:B------:R-:W-:Y:S01]  /*8e40*/  QGMMA.64x16x32.F32.E4M3.E4M3 R216, gdesc[UR44], R216, gsb0 ;  /* 0x002000002cd879f3 */ /* 0x000fe200080008d8 */
[----:B------:R-:W-:Y:S04]  /*8e50*/  STL.64 [R1+0x1a8], R122 ;  /* 0x0001a87a01007387 */ /* 0x000fe80000100a00 */
[----:B------:R-:W-:Y:S04]  /*8e60*/  STL.64 [R1+0x1b0], R124 ;  /* 0x0001b07c01007387 */ /* 0x000fe80000100a00 */
[----:B------:R0:W-:Y:S04]  /*8e70*/  STL.64 [R1+0x1b8], R126 ;  /* 0x0001b87e01007387 */ /* 0x0001e80000100a00 */
[----:B0-----:R-:W3:Y:S04]  /*8e80*/  LDL.LU.64 R126, [R1+0xb88] ;  /* 0x000b8800017e7983 */ /* 0x001ee80000300a00 */
[----:B------:R-:W3:Y:S04]  /*8e90*/  LDL.LU.64 R124, [R1+0xb80] ;  /* 0x000b8000017c7983 */ /* 0x000ee80000300a00 */
[----:B------:R-:W3:Y:S04]  /*8ea0*/  LDL.LU.64 R122, [R1+0xb78] ;  /* 0x000b7800017a7983 */ /* 0x000ee80000300a00 */
[----:B------:R-:W3:Y:S04]  /*8eb0*/  LDL.LU.64 R120, [R1+0xb70] ;  /* 0x000b700001787983 */ /* 0x000ee80000300a00 */
[----:B------:R-:W-:Y:S04]  /*8ec0*/  STL [R1+0x3d8], RZ ;  /* 0x0003d8ff01007387 */ /* 0x000fe80000100800 */
[----:B------:R-:W-:Y:S04]  /*8ed0*/  STL.64 [R1+0x140], R144 ;  /* 0x0001409001007387 */ /* 0x000fe80000100a00 */
[----:B------:R-:W-:Y:S04]  /*8ee0*/  STL.64 [R1+0x148], R146 ;  /* 0x0001489201007387 */ /* 0x000fe80000100a00 */
[----:B------:R-:W-:Y:S04]  /*8ef0*/  STL.64 [R1+0x150], R148 ;  /* 0x0001509401007387 */ /* 0x000fe80000100a00 */
[----:B------:R0:W-:Y:S04]  /*8f00*/  STL.64 [R1+0x158], R150 ;  /* 0x0001589601007387 */ /* 0x0001e80000100a00 */
[----:B0-----:R-:W4:Y:S04]  /*8f10*/  LDL.LU.64 R150, [R1+0xb68] ;  /* 0x000b680001967983 */ /* 0x001f280000300a00 */
[----:B------:R-:W4:Y:S04]  /*8f20*/  LDL.LU.64 R148, [R1+0xb60] ;  /* 0x000b600001947983 */ /* 0x000f280000300a00 */
[----:B------:R-:W4:Y:S04]  /*8f30*/  LDL.LU.64 R146, [R1+0xb58] ;  /* 0x000b580001927983 */ /* 0x000f280000300a00 */
[----:B------:R-:W4:Y:S04]  /*8f40*/  LDL.LU.64 R144, [R1+0xb50] ;  /* 0x000b500001907983 */ /* 0x000f280000300a00 */
[----:B------:R-:W-:Y:S04]  /*8f50*/  STL [R1+0x3d4], RZ ;  /* 0x0003d4ff01007387 */ /* 0x000fe80000100800 */
[----:B------:R-:W-:Y:S04]  /*8f60*/  STL.64 [R1+0xe0], R168 ;  /* 0x0000e0a801007387 */ /* 0x000fe80000100a00 */
[----:B------:R-:W-:Y:S04]  /*8f70*/  STL.64 [R1+0xe8], R170 ;  /* 0x0000e8aa01007387 */ /* 0x000fe80000100a00 */
[----:B------:R-:W-:Y:S04]  /*8f80*/  STL.64 [R1+0xf0], R172 ;  /* 0x0000f0ac01007387 */ /* 0x000fe80000100a00 */
[----:B------:R0:W-:Y:S04]  /*8f90*/  STL.64 [R1+0xf8], R174 ;  /* 0x0000f8ae01007387 */ /* 0x0001e80000100a00 */
[----:B0-----:R-:W2:Y:S04]  /*8fa0*/  LDL.LU.64 R174, [R1+0xb48] ;  /* 0x000b480001ae7983 */ /* 0x001ea80000300a00 */
[----:B------:R-:W2:Y:S04]  /*8fb0*/  LDL.LU.64 R172, [R1+0xb40] ;  /* 0x000b400001ac7983 */ /* 0x000ea80000300a00 */
[----:B------:R-:W2:Y:S04]  /*8fc0*/  LDL.LU.64 R170, [R1+0xb38] ;  /* 0x000b380001aa7983 */ /* 0x000ea80000300a00 */
[----:B------:R-:W2:Y:S04]  /*8fd0*/  LDL.LU.64 R168, [R1+0xb30] ;  /* 0x000b300001a87983 */ /* 0x000ea80000300a00 */
[----:B------:R-:W-:Y:S04]  /*8fe0*/  STL [R1+0x3d0], RZ ;  /* 0x0003d0ff01007387 */ /* 0x000fe80000100800 */
[----:B------:R-:W-:Y:S04]  /*8ff0*/  STL.64 [R1+0x80], R192 ;  /* 0x000080c001007387 */ /* 0x000fe80000100a00 */
[----:B------:R-:W-:Y:S04]  /*9000*/  STL.64 [R1+0x88], R194 ;  /* 0x000088c201007387 */ /* 0x000fe80000100a00 */
[----:B------:R-:W-:Y:S04]  /*9010*/  STL.64 [R1+0x90], R196 ;  /* 0x000090c401007387 */ /* 0x000fe80000100a00 */
[----:B------:R0:W-:Y:S01]  /*9020*/  STL.64 [R1+0x98], R198 ;  /* 0x000098c601007387 */ /* 0x0001e20000100a00 */
[----:B------:R-:W-:-:S03]  /*9030*/  WARPGROUP.DEPBAR.LE gsb0, 0x0 ;  /* 0x00008000000079c5 */ /* 0x000fc60000010000 */
        /* <DEDUP_REMOVED lines=12> */
[----:B------:R-:W4:Y:S01]  /*9100*/  LDL.LU.64 R216, [R1+0xaf0] ;  /* 0x000af00001d87983 */ /* 0x000f220000300a00 */
        /* <DEDUP_REMOVED lines=8> */
[----:B------:R-:W-:Y:S01]  /*9190*/  STL [R1+0x3c8], RZ ;  /* 0x0003c8ff01007387 */ /* 0x000fe20000100800 */
[----:B----4-:R-:W-:-:S06]  /*91a0*/  WARPGROUP.ARRIVE ;  /* 0x00000000000079c5 */ /* 0x010fcc0000000000 */
[----:B------:R-:W-:Y:S03]  /*91b0*/  QGMMA.64x16x32.F32.E4M3.E4M3 R216, gdesc[UR40], R216, gsb0 ;  /* 0x0020000028d879f3 */ /* 0x000fe600080008d8 */
[----:B------:R-:W-:Y:S02]  /*91c0*/  WARPGROUP.DEPBAR.LE gsb0, 0x0 ;  /* 0x00008000000079c5 */ /* 0x000fe40000010000 */
[----:B---3--:R-:W-:-:S06]  /*91d0*/  WARPGROUP.ARRIVE ;  /* 0x00000000000079c5 */ /* 0x008fcc0000000000 */
[----:B------:R-:W-:Y:S03]  /*91e0*/  QGMMA.64x16x32.F32.E4M3.E4M3 R192, gdesc[UR36], R192, gsb0 ;  /* 0x0020000024c079f3 */ /* 0x000fe600080008c0 */
[----:B------:R-:W-:Y:S02]  /*91f0*/  WARPGROUP.DEPBAR.LE gsb0, 0x0 ;  /* 0x00008000000079c5 */ /* 0x000fe40000010000 */
[----:B--2---:R-:W-:-:S06]  /*9200*/  WARPGROUP.ARRIVE ;  /* 0x00000000000079c5 */ /* 0x004fcc0000000000 */
[----:B------:R-:W-:Y:S01]  /*9210*/  QGMMA.64x16x32.F32.E4M3.E4M3 R168, gdesc[UR32], R168, gsb0 ;  /* 0x0020000020a879f3 */ /* 0x000fe200080008a8 */
[----:B------:R-:W-:Y:S04]  /*9220*/  STL.64 [R1+0xa48], R222 ;  /* 0x000a48de01007387 */ /* 0x000fe80000100a00 */
[----:B------:R-:W-:Y:S01]  /*9230*/  STL.64 [R1+0xa40], R220 ;  /* 0x000a40dc01007387 */ /* 0x000fe20000100a00 */
[----:B------:R-:W-:Y:S02]  /*9240*/  WARPGROUP.DEPBAR.LE gsb0, 0x0 ;  /* 0x00008000000079c5 */ /* 0x000fe40000010000 */
[----:B------:R-:W-:-:S06]  /*9250*/  WARPGROUP.ARRIVE ;  /* 0x00000000000079c5 */ /* 0x000fcc0000000000 */
[----:B------:R-:W-:Y:S01]  /*9260*/  QGMMA.64x16x32.F32.E4M3.E4M3 R144, gdesc[UR28], R144, gsb0 ;  /* 0x002000001c9079f3 */ /* 0x000fe20008000890 */
[----:B------:R-:W-:Y:S04]  /*9270*/  STL.64 [R1+0xa38], R218 ;  /* 0x000a38da01007387 */ /* 0x000fe80000100a00 */
[----:B------:R0:W-:Y:S04]  /*9280*/  STL.64 [R1+0xa30], R216 ;  /* 0x000a30d801007387 */ /* 0x0001e80000100a00 */
[----:B------:R-:W-:Y:S04]  /*9290*/  STL [R1+0x3c4], RZ ;  /* 0x0003c4ff01007387 */ /* 0x000fe80000100800 */
[----:B------:R-:W-:Y:S04]  /*92a0*/  STL.64 [R1+0xa68], R198 ;  /* 0x000a68c601007387 */ /* 0x000fe80000100a00 */
[----:B------:R-:W-:Y:S04]  /*92b0*/  STL.64 [R1+0xa60], R196 ;  /* 0x000a60c401007387 */ /* 0x000fe80000100a00 */
[----:B------:R-:W-:Y:S04]  /*92c0*/  STL.64 [R1+0xa58], R194 ;  /* 0x000a58c201007387 */ /* 0x000fe80000100a00 */
[----:B------:R1:W-:Y:S04]  /*92d0*/  STL.64 [R1+0xa50], R192 ;  /* 0x000a50c001007387 */ /* 0x0003e80000100a00 */
[----:B------:R-:W-:Y:S04]  /*92e0*/  STL [R1+0x3c0], RZ ;  /* 0x0003c0ff01007387 */ /* 0x000fe80000100800 */
[----:B------:R-:W-:Y:S04]  /*92f0*/  STL.64 [R1+0xa88], R174 ;  /* 0x000a88ae01007387 */ /* 0x000fe80000100a00 */
[----:B------:R-:W-:Y:S04]  /*9300*/  STL.64 [R1+0xa80], R172 ;  /* 0x000a80ac01007387 */ /* 0x000fe80000100a00 */
[----:B------:R-:W-:Y:S04]  /*9310*/  STL.64 [R1+0xa78], R170 ;  /* 0x000a78aa01007387 */ /* 0x000fe80000100a00 */
[----:B------:R-:W-:Y:S04]  /*9320*/  STL.64 [R1+0xa70], R168 ;  /* 0x000a70a801007387 */ /* 0x000fe80000100a00 */
[----:B------:R-:W-:Y:S01]  /*9330*/  STL [R1+0x3bc], RZ ;  /* 0x0003bcff01007387 */ /* 0x000fe20000100800 */
[----:B------:R-:W-:-:S03]  /*9340*/  WARPGROUP.DEPBAR.LE gsb0, 0x0 ;  /* 0x00008000000079c5 */ /* 0x000fc60000010000 */
[----:B------:R-:W-:Y:S04]  /*9350*/  STL.64 [R1+0xaa8], R150 ;  /* 0x000aa89601007387 */ /* 0x000fe80000100a00 */
[----:B------:R-:W-:Y:S04]  /*9360*/  STL.64 [R1+0xaa0], R148 ;  /* 0x000aa09401007387 */ /* 0x000fe80000100a00 */
[----:B------:R-:W-:Y:S04]  /*9370*/  STL.64 [R1+0xa98], R146 ;  /* 0x000a989201007387 */ /* 0x000fe80000100a00 */
[----:B------:R2:W-:Y:S04]  /*9380*/  STL.64 [R1+0xa90], R144 ;  /* 0x000a909001007387 */ /* 0x0005e80000100a00 */
[----:B------:R-:W-:Y:S04]  /*9390*/  STL [R1+0x3b8], RZ ;  /* 0x0003b8ff01007387 */ /* 0x000fe80000100800 */
[----:B------:R-:W-:Y:S04]  /*93a0*/  STL [R1+0x3b4], RZ ;  /* 0x0003b4ff01007387 */ /* 0x000fe80000100800 */
[----:B------:R-:W-:Y:S04]  /*93b0*/  STL [R1+0x3b0], RZ ;  /* 0x0003b0ff01007387 */ /* 0x000fe80000100800 */
[----:B0-----:R-:W3:Y:S01]  /*93c0*/  LDL.LU R216, [R1+0x1e0] ;  /* 0x0001e00001d87983 */ /* 0x001ee20000300800 */
[----:B------:R-:W-:-:S03]  /*93d0*/  IMAD.MOV.U32 R221, RZ, RZ, R24 ;  /* 0x000000ffffdd7224 */ /* 0x000fc600078e0018 */
[----:B------:R-:W3:Y:S01]  /*93e0*/  LDL.LU R217, [R1+0x1e4] ;  /* 0x0001e40001d97983 */ /* 0x000ee20000300800 */
[----:B------:R-:W-:-:S03]  /*93f0*/  IMAD.MOV.U32 R222, RZ, RZ, R25 ;  /* 0x000000ffffde7224 */ /* 0x000fc600078e0019 */
[----:B------:R-:W3:Y:S01]  /*9400*/  LDL.LU R218, [R1+0x1e8] ;  /* 0x0001e80001da7983 */ /* 0x000ee20000300800 */
[----:B------:R-:W-:-:S03]  /*9410*/  IMAD.MOV.U32 R223, RZ, RZ, R26 ;  /* 0x000000ffffdf7224 */ /* 0x000fc600078e001a */
[----:B------:R-:W3:Y:S04]  /*9420*/  LDL.LU R219, [R1+0x1ec] ;  /* 0x0001ec0001db7983 */ /* 0x000ee80000300800 */
[----:B------:R-:W3:Y:S04]  /*9430*/  LDL.LU R220, [R1+0x1f0] ;  /* 0x0001f00001dc7983 */ /* 0x000ee80000300800 */
[----:B------:R-:W4:Y:S04]  /*9440*/  LDL.LU R24, [R1+0xaec] ;  /* 0x000aec0001187983 */ /* 0x000f280000300800 */
[----:B------:R-:W4:Y:S04]  /*9450*/  LDL.LU R25, [R1+0xae8] ;  /* 0x000ae80001197983 */ /* 0x000f280000300800 */
[----:B------:R-:W4:Y:S04]  /*9460*/  LDL.LU R26, [R1+0xae4] ;  /* 0x000ae400011a7983 */ /* 0x000f280000300800 */
[----:B-1----:R-:W3:Y:S04]  /*9470*/  LDL.LU R192, [R1+0x240] ;  /* 0x0002400001c07983 */ /* 0x002ee80000300800 */
[----:B------:R-:W3:Y:S04]  /*9480*/  LDL.LU R193, [R1+0x244] ;  /* 0x0002440001c17983 */ /* 0x000ee80000300800 */
[----:B------:R-:W3:Y:S04]  /*9490*/  LDL.LU R194, [R1+0x248] ;  /* 0x0002480001c27983 */ /* 0x000ee80000300800 */
[----:B------:R-:W3:Y:S01]  /*94a0*/  LDL.LU R195, [R1+0x24c] ;  /* 0x00024c0001c37983 */ /* 0x000ee20000300800 */
[----:B--2---:R-:W-:-:S03]  /*94b0*/  IMAD.MOV.U32 R144, RZ, RZ, R27 ;  /* 0x000000ffff907224 */ /* 0x004fc600078e001b */
[----:B------:R-:W3:Y:S01]  /*94c0*/  LDL.LU R196, [R1+0x250] ;  /* 0x0002500001c47983 */ /* 0x000ee20000300800 */
[----:B------:R-:W-:-:S03]  /*94d0*/  IMAD.MOV.U32 R145, RZ, RZ, R28 ;  /* 0x000000ffff917224 */ /* 0x000fc600078e001c */
[----:B------:R-:W3:Y:S01]  /*94e0*/  LDL.LU R197, [R1+0x254] ;  /* 0x0002540001c57983 */ /* 0x000ee20000300800 */
[----:B------:R-:W-:-:S03]  /*94f0*/  IMAD.MOV.U32 R146, RZ, RZ, R29 ;  /* 0x000000ffff927224 */ /* 0x000fc600078e001d */
[----:B------:R-:W3:Y:S01]  /*9500*/  LDL.LU R198, [R1+0x258] ;  /* 0x0002580001c67983 */ /* 0x000ee20000300800 */
[----:B------:R-:W-:-:S03]  /*9510*/  IMAD.MOV.U32 R147, RZ, RZ, R30 ;  /* 0x000000ffff937224 */ /* 0x000fc600078e001e */
[----:B------:R-:W3:Y:S01]  /*9520*/  LDL.LU R199, [R1+0x25c] ;  /* 0x00025c0001c77983 */ /* 0x000ee20000300800 */
[----:B------:R-:W-:-:S03]  /*9530*/  IMAD.MOV.U32 R148, RZ, RZ, R31 ;  /* 0x000000ffff947224 */ /* 0x000fc600078e001f */
[----:B------:R-:W4:Y:S04]  /*9540*/  LDL.LU R27, [R1+0xae0] ;  /* 0x000ae000011b7983 */ /* 0x000f280000300800 */
[----:B------:R-:W4:Y:S04]  /*9550*/  LDL.LU R28, [R1+0xadc] ;  /* 0x000adc00011c7983 */ /* 0x000f280000300800 */
[----:B------:R-:W4:Y:S04]  /*9560*/  LDL.LU R29, [R1+0xad8] ;  /* 0x000ad800011d7983 */ /* 0x000f280000300800 */
[----:B------:R-:W4:Y:S04]  /*9570*/  LDL.LU R30, [R1+0xad4] ;  /* 0x000ad400011e7983 */ /* 0x000f280000300800 */
[----:B------:R-:W4:Y:S01]  /*9580*/  LDL.LU R31, [R1+0xad0] ;  /* 0x000ad000011f7983 */ /* 0x000f220000300800 */
[----:B------:R-:W-:Y:S01]  /*9590*/  WARPGROUP.ARRIVE ;  /* 0x00000000000079c5 */ /* 0x000fe20000000000 */
[----:B------:R-:W-:Y:S01]  /*95a0*/  UMOV UR24, UR44 ;  /* 0x0000002c00187c82 */ /* 0x000fe20008000000 */
[----:B------:R-:W-:Y:S01]  /*95b0*/  UMOV UR25, UR45 ;  /* 0x0000002d00197c82 */ /* 0x000fe20008000000 */
[----:B------:R-:W-:Y:S01]  /*95c0*/  UMOV UR4, UR44 ;  /* 0x0000002c00047c82 */ /* 0x000fe20008000000 */
[----:B------:R-:W-:Y:S01]  /*95d0*/  UMOV UR5, UR45 ;  /* 0x0000002d00057c82 */ /* 0x000fe20008000000 */
[----:B------:R-:W-:Y:S01]  /*95e0*/  UMOV UR20, UR44 ;  /* 0x0000002c00147c82 */ /* 0x000fe20008000000 */
[----:B------:R-:W-:Y:S01]  /*95f0*/  QGMMA.64x16x32.F32.E4M3.E4M3 R120, gdesc[UR24], R120, gsb0 ;  /* 0x00200000187879f3 */ /* 0x000fe20008000878 */
[----:B------:R-:W-:Y:S01]  /*9600*/  UMOV UR21, UR45 ;  /* 0x0000002d00157c82 */ /* 0x000fe20008000000 */
[----:B------:R-:W-:Y:S01]  /*9610*/  UMOV UR16, UR44 ;  /* 0x0000002c00107c82 */ /* 0x000fe20008000000 */
[----:B------:R-:W-:Y:S01]  /*9620*/  UMOV UR17, UR45 ;  /* 0x0000002d00117c82 */ /* 0x000fe20008000000 */
[----:B------:R-:W-:Y:S01]  /*9630*/  UMOV UR12, UR44 ;  /* 0x0000002c000c7c82 */ /* 0x000fe20008000000 */
[----:B------:R-:W-:Y:S01]  /*9640*/  UMOV UR13, UR45 ;  /* 0x0000002d000d7c82 */ /* 0x000fe20008000000 */
[----:B------:R-:W2:Y:S04]  /*9650*/  LDL.LU R149, [R1+0x134] ;  /* 0x0001340001957983 */ /* 0x000ea80000300800 */
[----:B------:R-:W2:Y:S04]  /*9660*/  LDL.LU R150, [R1+0x138] ;  /* 0x0001380001967983 */ /* 0x000ea80000300800 */
[----:B------:R-:W2:Y:S04]  /*9670*/  LDL.LU R151, [R1+0x13c] ;  /* 0x00013c0001977983 */ /* 0x000ea80000300800 */
[----:B------:R-:W2:Y:S04]  /*9680*/  LDL.LU.64 R168, [R1+0xc0] ;  /* 0x0000c00001a87983 */ /* 0x000ea80000300a00 */
[----:B------:R-:W2:Y:S04]  /*9690*/  LDL.LU.64 R170, [R1+0xc8] ;  /* 0x0000c80001aa7983 */ /* 0x000ea80000300a00 */
[----:B------:R-:W2:Y:S04]  /*96a0*/  LDL.LU.64 R172, [R1+0xd0] ;  /* 0x0000d00001ac7983 */ /* 0x000ea80000300a00 */
[----:B------:R-:W2:Y:S01]  /*96b0*/  LDL.LU.64 R174, [R1+0xd8] ;  /* 0x0000d80001ae7983 */ /* 0x000ea20000300a00 */
[----:B------:R-:W-:-:S02]  /*96c0*/  WARPGROUP.DEPBAR.LE gsb0, 0x0 ;  /* 0x00008000000079c5 */ /* 0x000fc40000010000 */
[----:B------:R-:W-:-:S06]  /*96d0*/  WARPGROUP.ARRIVE ;  /* 0x00000000000079c5 */ /* 0x000fcc0000000000 */
        /* <DEDUP_REMOVED lines=8> */
[----:B----4-:R-:W-:-:S06]  /*9760*/  WARPGROUP.ARRIVE ;  /* 0x00000000000079c5 */ /* 0x010fcc0000000000 */
[----:B------:R-:W-:Y:S03]  /*9770*/  QGMMA.64x16x32.F32.E4M3.E4M3 R24, gdesc[UR12], R24, gsb0 ;  /* 0x002000000c1879f3 */ /* 0x000fe60008000818 */
[----:B------:R-:W-:Y:S02]  /*9780*/  WARPGROUP.DEPBAR.LE gsb0, 0x0 ;  /* 0x00008000000079c5 */ /* 0x000fe40000010000 */
[----:B------:R0:W-:Y:S04]  /*9790*/  STL [R1+0xa28], R24 ;  /* 0x000a281801007387 */ /* 0x0001e80000100800 */
[----:B------:R1:W-:Y:S04]  /*97a0*/  STL [R1+0xa24], R25 ;  /* 0x000a241901007387 */ /* 0x0003e80000100800 */
[----:B------:R4:W-:Y:S04]  /*97b0*/  STL [R1+0xa20], R26 ;  /* 0x000a201a01007387 */ /* 0x0009e80000100800 */
[----:B------:R3:W-:Y:S04]  /*97c0*/  STL [R1+0xa1c], R27 ;  /* 0x000a1c1b01007387 */ /* 0x0007e80000100800 */
[----:B------:R3:W-:Y:S04]  /*97d0*/  STL [R1+0xa18], R28 ;  /* 0x000a181c01007387 */ /* 0x0007e80000100800 */
[----:B------:R2:W-:Y:S04]  /*97e0*/  STL [R1+0xa14], R29 ;  /* 0x000a141d01007387 */ /* 0x0005e80000100800 */
[----:B------:R2:W-:Y:S04]  /*97f0*/  STL [R1+0xa10], R30 ;  /* 0x000a101e01007387 */ /* 0x0005e80000100800 */
[----:B------:R2:W-:Y:S04]  /*9800*/  STL [R1+0xa0c], R31 ;  /* 0x000a0c1f01007387 */ /* 0x0005e80000100800 */
[----:B0-----:R-:W2:Y:S04]  /*9810*/  LDL.LU R24, [R1+0x180] ;  /* 0x0001800001187983 */ /* 0x001ea80000300800 */
[----:B-1----:R-:W2:Y:S04]  /*9820*/  LDL.LU R25, [R1+0x184] ;  /* 0x0001840001197983 */ /* 0x002ea80000300800 */
[----:B----4-:R-:W4:Y:S04]  /*9830*/  LDL.LU R26, [R1+0x188] ;  /* 0x00018800011a7983 */ /* 0x010f280000300800 */
[----:B---3--:R-:W4:Y:S04]  /*9840*/  LDL.LU R27, [R1+0x18c] ;  /* 0x00018c00011b7983 */ /* 0x008f280000300800 */
[----:B------:R-:W4:Y:S04]  /*9850*/  LDL.LU R28, [R1+0x190] ;  /* 0x00019000011c7983 */ /* 0x000f280000300800 */
[----:B--2---:R-:W4:Y:S04]  /*9860*/  LDL.LU R29, [R1+0x194] ;  /* 0x00019400011d7983 */ /* 0x004f280000300800 */
[----:B------:R-:W4:Y:S04]  /*9870*/  LDL.LU R30, [R1+0x198] ;  /* 0x00019800011e7983 */ /* 0x000f280000300800 */
[----:B------:R-:W4:Y:S01]  /*9880*/  LDL.LU R31, [R1+0x19c] ;  /* 0x00019c00011f7983 */ /* 0x000f220000300800 */
[----:B------:R-:W-:-:S02]  /*9890*/  UIADD3 UR4, UR60, 0x4, URZ ;  /* 0x000000043c047890 */ /* 0x000fc4000fffe03f */
[----:B------:R-:W-:Y:S01]  /*98a0*/  UIADD3 UR46, UR8, 0x4, URZ ;  /* 0x00000004082e7890 */ /* 0x000fe2000fffe03f */
[----:B------:R-:W-:Y:S01]  /*98b0*/  WARPGROUP.ARRIVE ;  /* 0x00000000000079c5 */ /* 0x000fe20000000000 */
[----:B------:R-:W-:Y:S01]  /*98c0*/  UMOV UR45, 0x40000040 ;  /* 0x40000040002d7882 */ /* 0x000fe20000000000 */
[----:B------:R-:W-:Y:S02]  /*98d0*/  UMOV UR47, 0x40000040 ;  /* 0x40000040002f7882 */ /* 0x000fe40000000000 */
[----:B------:R-:W-:-:S04]  /*98e0*/  UMOV UR44, UR4 ;  /* 0x00000004002c7c82 */ /* 0x000fc80008000000 */
        /* <DEDUP_REMOVED lines=8> */
[----:B------:R0:W-:Y:S04]  /*9970*/  STL.64 [R1+0x240], R192 ;  /* 0x000240c001007387 */ /* 0x0001e80000100a00 */
[----:B------:R1:W-:Y:S04]  /*9980*/  STL.64 [R1+0x248], R194 ;  /* 0x000248c201007387 */ /* 0x0003e80000100a00 */
[----:B------:R2:W-:Y:S04]  /*9990*/  STL.64 [R1+0x250], R196 ;  /* 0x000250c401007387 */ /* 0x0005e80000100a00 */
[----:B------:R3:W-:Y:S04]  /*99a0*/  STL.64 [R1+0x258], R198 ;  /* 0x000258c601007387 */ /* 0x0007e80000100a00 */
[----:B0-----:R-:W4:Y:S04]  /*99b0*/  LDL.LU.64 R192, [R1+0x60] ;  /* 0x0000600001c07983 */ /* 0x001f280000300a00 */
[----:B-1----:R-:W4:Y:S04]  /*99c0*/  LDL.LU.64 R194, [R1+0x68] ;  /* 0x0000680001c27983 */ /* 0x002f280000300a00 */
[----:B--2---:R-:W2:Y:S01]  /*99d0*/  LDL.LU.64 R196, [R1+0x70] ;  /* 0x0000700001c47983 */ /* 0x004ea20000300a00 */
[----:B------:R-:W-:-:S03]  /*99e0*/  WARPGROUP.DEPBAR.LE gsb0, 0x0 ;  /* 0x00008000000079c5 */ /* 0x000fc60000010000 */
[----:B------:R0:W-:Y:S04]  /*99f0*/  STL.64 [R1+0x1e0], R216 ;  /* 0x0001e0d801007387 */ /* 0x0001e80000100a00 */
[----:B------:R1:W-:Y:S04]  /*9a00*/  STL.64 [R1+0x1e8], R218 ;  /* 0x0001e8da01007387 */ /* 0x0003e80000100a00 */
[----:B------:R1:W-:Y:S04]  /*9a10*/  STL.64 [R1+0x1f0], R220 ;  /* 0x0001f0dc01007387 */ /* 0x0003e80000100a00 */
[----:B------:R2:W-:Y:S04]  /*9a20*/  STL.64 [R1+0x1f8], R222 ;  /* 0x0001f8de01007387 */ /* 0x0005e80000100a00 */
[----:B---3--:R-:W2:Y:S04]  /*9a30*/  LDL.LU.64 R198, [R1+0x78] ;  /* 0x0000780001c67983 */ /* 0x008ea80000300a00 */
[----:B0-----:R-:W3:Y:S04]  /*9a40*/  LDL.LU R216, [R1] ;  /* 0x0000000001d87983 */ /* 0x001ee80000300800 */
[----:B------:R-:W3:Y:S04]  /*9a50*/  LDL.LU R217, [R1+0x4] ;  /* 0x0000040001d97983 */ /* 0x000ee80000300800 */
[----:B-1----:R-:W3:Y:S04]  /*9a60*/  LDL.LU R218, [R1+0x8] ;  /* 0x0000080001da7983 */ /* 0x002ee80000300800 */
[----:B------:R-:W3:Y:S04]  /*9a70*/  LDL.LU R219, [R1+0xc] ;  /* 0x00000c0001db7983 */ /* 0x000ee80000300800 */
[----:B------:R-:W3:Y:S01]  /*9a80*/  LDL.LU R220, [R1+0x10] ;  /* 0x0000100001dc7983 */ /* 0x000ee20000300800 */
[----:B------:R-:W-:Y:S01]  /*9a90*/  UIADD3 UR54, UR8, 0x104, URZ ;  /* 0x0000010408367890 */ /* 0x000fe2000fffe03f */
[----:B------:R-:W-:Y:S01]  /*9aa0*/  UMOV UR52, UR44 ;  /* 0x0000002c00347c82 */ /* 0x000fe20008000000 */
[----:B------:R-:W-:Y:S01]  /*9ab0*/  UMOV UR53, UR45 ;  /* 0x0000002d00357c82 */ /* 0x000fe20008000000 */
[----:B------:R-:W-:Y:S01]  /*9ac0*/  UMOV UR55, 0x40000040 ;  /* 0x4000004000377882 */ /* 0x000fe20000000000 */
[----:B------:R-:W-:Y:S01]  /*9ad0*/  UIADD3 UR4, UR8, 0x184, URZ ;  /* 0x0000018408047890 */ /* 0x000fe2000fffe03f */
[----:B------:R-:W-:Y:S01]  /*9ae0*/  UMOV UR48, UR44 ;  /* 0x0000002c00307c82 */ /* 0x000fe20008000000 */
[----:B------:R-:W-:Y:S01]  /*9af0*/  UMOV UR49, UR45 ;  /* 0x0000002d00317c82 */ /* 0x000fe20008000000 */
[----:B------:R-:W-:-:S04]  /*9b00*/  UMOV UR51, 0x40000040 ;  /* 0x4000004000337882 */ /* 0x000fc80000000000 */
[----:B------:R-:W-:Y:S01]  /*9b10*/  UMOV UR50, UR4 ;  /* 0x0000000400327c82 */ /* 0x000fe20008000000 */
[----:B------:R-:W-:Y:S01]  /*9b20*/  UIADD3 UR5, UR8, 0x204, URZ ;  /* 0x0000020408057890 */ /* 0x000fe2000fffe03f */
[----:B------:R-:W-:Y:S01]  /*9b30*/  UMOV UR12, UR44 ;  /* 0x0000002c000c7c82 */ /* 0x000fe20008000000 */
[----:B----4-:R-:W-:-:S06]  /*9b40*/  WARPGROUP.ARRIVE ;  /* 0x00000000000079c5 */ /* 0x010fcc0000000000 */
[----:B------:R-:W-:Y:S03]  /*9b50*/  QGMMA.64x16x32.F32.E4M3.E4M3 R24, gdesc[UR52], R24, gsb0 ;  /* 0x00200000341879f3 */ /* 0x000fe60008000818 */
[----:B------:R-:W-:Y:S02]  /*9b60*/  WARPGROUP.DEPBAR.LE gsb0, 0x0 ;  /* 0x00008000000079c5 */ /* 0x000fe40000010000 */
[----:B------:R-:W-:-:S06]  /*9b70*/  WARPGROUP.ARRIVE ;  /* 0x00000000000079c5 */ /* 0x000fcc0000000000 */
[----:B------:R-:W-:Y:S01]  /*9b80*/  QGMMA.64x16x32.F32.E4M3.E4M3 R144, gdesc[UR48], R144, gsb0 ;  /* 0x00200000309079f3 */ /* 0x000fe20008000890 */
        /* <DEDUP_REMOVED lines=9> */
[----:B------:R-:W-:Y:S01]  /*9c20*/  UMOV UR50, UR14 ;  /* 0x0000000e00327c82 */ /* 0x000fe20008000000 */
[----:B------:R-:W-:Y:S01]  /*9c30*/  UMOV UR51, UR15 ;  /* 0x0000000f00337c82 */ /* 0x000fe20008000000 */
[----:B------:R-:W-:Y:S01]  /*9c40*/  UMOV UR12, UR44 ;  /* 0x0000002c000c7c82 */ /* 0x000fe20008000000 */
[----:B------:R-:W-:Y:S01]  /*9c50*/  UMOV UR13, UR45 ;  /* 0x0000002d000d7c82 */ /* 0x000fe20008000000 */
[----:B------:R-:W-:Y:S01]  /*9c60*/  UMOV UR14, UR4 ;  /* 0x00000004000e7c82 */ /* 0x000fe20008000000 */
[----:B------:R-:W-:Y:S01]  /*9c70*/  UMOV UR15, 0x40000040 ;  /* 0x40000040000f7882 */ /* 0x000fe20000000000 */
[----:B------:R-:W-:-:S02]  /*9c80*/  WARPGROUP.DEPBAR.LE gsb0, 0x0 ;  /* 0x00008000000079c5 */ /* 0x000fc40000010000 */
[----:B--2---:R-:W-:-:S06]  /*9c90*/  WARPGROUP.ARRIVE ;  /* 0x00000000000079c5 */ /* 0x004fcc0000000000 */
[----:B------:R-:W-:Y:S01]  /*9ca0*/  QGMMA.64x16x32.F32.E4M3.E4M3 R192, gdesc[UR12], R192, gsb0 ;  /* 0x002000000cc079f3 */ /* 0x000fe200080008c0 */
[----:B------:R-:W-:Y:S02]  /*9cb0*/  IMAD.MOV.U32 R221, RZ, RZ, R18 ;  /* 0x000000ffffdd7224 */ /* 0x000fe400078e0012 */
[----:B------:R-:W-:Y:S02]  /*9cc0*/  IMAD.MOV.U32 R222, RZ, RZ, R17 ;  /* 0x000000ffffde7224 */ /* 0x000fe400078e0011 */
[----:B------:R-:W-:Y:S01]  /*9cd0*/  IMAD.MOV.U32 R223, RZ, RZ, R13 ;  /* 0x000000ffffdf7224 */ /* 0x000fe200078e000d */
[----:B------:R-:W-:Y:S01]  /*9ce0*/  UIADD3 UR42, UR8, 0x304, URZ ;  /* 0x00000304082a7890 */ /* 0x000fe2000fffe03f */
[----:B------:R-:W-:Y:S01]  /*9cf0*/  UMOV UR40, UR44 ;  /* 0x0000002c00287c82 */ /* 0x000fe20008000000 */
[----:B------:R-:W-:Y:S01]  /*9d00*/  UMOV UR41, UR45 ;  /* 0x0000002d00297c82 */ /* 0x000fe20008000000 */
[----:B------:R-:W-:Y:S01]  /*9d10*/  UMOV UR43, 0x40000040 ;  /* 0x40000040002b7882 */ /* 0x000fe20000000000 */
[----:B------:R-:W-:-:S02]  /*9d20*/  WARPGROUP.DEPBAR.LE gsb0, 0x0 ;  /* 0x00008000000079c5 */ /* 0x000fc40000010000 */
[----:B---3--:R-:W-:-:S06]  /*9d30*/  WARPGROUP.ARRIVE ;  /* 0x00000000000079c5 */ /* 0x008fcc0000000000 */
        /* <DEDUP_REMOVED lines=87> */
[----:B------:R-:W-:Y:S04]  /*a2b0*/  STL.64 [R1+0x180], R24 ;  /* 0x0001801801007387 */ /* 0x000fe80000100a00 */
[----:B------:R-:W-:Y:S04]  /*a2c0*/  STL.64 [R1+0x188], R26 ;  /* 0x0001881a01007387 */ /* 0x000fe80000100a00 */
[----:B------:R0:W-:Y:S04]  /*a2d0*/  STL.64 [R1+0x190], R28 ;  /* 0x0001901c01007387 */ /* 0x0001e80000100a00 */
[----:B------:R1:W-:Y:S04]  /*a2e0*/  STL.64 [R1+0x198], R30 ;  /* 0x0001981e01007387 */ /* 0x0003e80000100a00 */
[----:B------:R-:W-:Y:S01]  /*a2f0*/  STL.64 [R1+0x120], R144 ;  /* 0x0001209001007387 */ /* 0x000fe20000100a00 */
[----:B------:R-:W-:-:S02]  /*a300*/  WARPGROUP.DEPBAR.LE gsb0, 0x0 ;  /* 0x00008000000079c5 */ /* 0x000fc40000010000 */
[----:B------:R-:W-:-:S06]  /*a310*/  WARPGROUP.ARRIVE ;  /* 0x00000000000079c5 */ /* 0x000fcc0000000000 */
[----:B------:R-:W-:Y:S01]  /*a320*/  QGMMA.64x16x32.F32.E4M3.E4M3 R152, gdesc[UR28], R152, gsb0 ;  /* 0x002000001c9879f3 */ /* 0x000fe20008000898 */
[----:B------:R-:W-:Y:S04]  /*a330*/  STL.64 [R1+0x128], R146 ;  /* 0x0001289201007387 */ /* 0x000fe80000100a00 */
[----:B------:R-:W-:Y:S04]  /*a340*/  STL.64 [R1+0x130], R148 ;  /* 0x0001309401007387 */ /* 0x000fe80000100a00 */
[----:B------:R-:W-:Y:S04]  /*a350*/  STL.64 [R1+0x138], R150 ;  /* 0x0001389601007387 */ /* 0x000fe80000100a00 */
[----:B------:R-:W-:Y:S04]  /*a360*/  STL.64 [R1+0xc0], R168 ;  /* 0x0000c0a801007387 */ /* 0x000fe80000100a00 */
[----:B------:R-:W-:Y:S04]  /*a370*/  STL [R1+0xc8], R170 ;  /* 0x0000c8aa01007387 */ /* 0x000fe80000100800 */
[----:B------:R2:W-:Y:S04]  /*a380*/  STL [R1+0x6c], R195 ;  /* 0x00006cc301007387 */ /* 0x0005e80000100800 */
[----:B------:R3:W-:Y:S04]  /*a390*/  STL [R1+0x70], R196 ;  /* 0x000070c401007387 */ /* 0x0007e80000100800 */
[----:B------:R4:W-:Y:S04]  /*a3a0*/  STL.64 [R1], R216 ;  /* 0x000000d801007387 */ /* 0x0009e80000100a00 */
[----:B------:R4:W-:Y:S04]  /*a3b0*/  STL.64 [R1+0x8], R218 ;  /* 0x000008da01007387 */ /* 0x0009e80000100a00 */
[----:B------:R4:W-:Y:S04]  /*a3c0*/  STL.64 [R1+0x10], R220 ;  /* 0x000010dc01007387 */ /* 0x0009e80000100a00 */
[----:B------:R4:W-:Y:S04]  /*a3d0*/  STL.64 [R1+0x18], R222 ;  /* 0x000018de01007387 */ /* 0x0009e80000100a00 */
[----:B------:R-:W-:Y:S04]  /*a3e0*/  STL [R1+0x3ac], RZ ;  /* 0x0003acff01007387 */ /* 0x000fe80000100800 */
[----:B------:R-:W-:Y:S04]  /*a3f0*/  STL [R1+0x3a8], RZ ;  /* 0x0003a8ff01007387 */ /* 0x000fe80000100800 */
[----:B------:R-:W-:Y:S04]  /*a400*/  STL [R1+0x3a4], RZ ;  /* 0x0003a4ff01007387 */ /* 0x000fe80000100800 */
[----:B------:R-:W-:Y:S04]  /*a410*/  STL [R1+0x3a0], RZ ;  /* 0x0003a0ff01007387 */ /* 0x000fe80000100800 */
[----:B------:R-:W-:Y:S04]  /*a420*/  STL [R1+0x39c], RZ ;  /* 0x00039cff01007387 */ /* 0x000fe80000100800 */
[----:B------:R-:W-:Y:S04]  /*a430*/  STL [R1+0x9bc], R128 ;  /* 0x0009bc8001007387 */ /* 0x000fe80000100800 */
[----:B------:R-:W-:Y:S04]  /*a440*/  STL [R1+0x9b8], R129 ;  /* 0x0009b88101007387 */ /* 0x000fe80000100800 */
[----:B------:R-:W-:Y:S04]  /*a450*/  STL [R1+0x9b4], R130 ;  /* 0x0009b48201007387 */ /* 0x000fe80000100800 */
[----:B------:R-:W-:Y:S04]  /*a460*/  STL [R1+0x9b0], R131 ;  /* 0x0009b08301007387 */ /* 0x000fe80000100800 */
[----:B------:R-:W-:Y:S04]  /*a470*/  STL [R1+0x9ac], R132 ;  /* 0x0009ac8401007387 */ /* 0x000fe80000100800 */
[----:B------:R-:W-:Y:S01]  /*a480*/  STL [R1+0x9a8], R133 ;  /* 0x0009a88501007387 */ /* 0x000fe20000100800 */
[----:B------:R-:W-:-:S03]  /*a490*/  WARPGROUP.DEPBAR.LE gsb0, 0x0 ;  /* 0x00008000000079c5 */ /* 0x000fc60000010000 */
[----:B------:R-:W-:Y:S01]  /*a4a0*/  STL [R1+0x9a4], R134 ;  /* 0x0009a48601007387 */ /* 0x000fe20000100800 */
[----:B------:R-:W-:-:S03]  /*a4b0*/  WARPGROUP.ARRIVE ;  /* 0x00000000000079c5 */ /* 0x000fc60000000000 */
[----:B------:R-:W-:Y:S04]  /*a4c0*/  STL [R1+0x9a0], R135 ;  /* 0x0009a08701007387 */ /* 0x000fe80000100800 */
[----:B------:R-:W-:Y:S04]  /*a4d0*/  STL [R1+0x398], RZ ;  /* 0x000398ff01007387 */ /* 0x000fe80000100800 */
[----:B------:R-:W-:Y:S04]  /*a4e0*/  STL [R1+0x9d4], R152 ;  /* 0x0009d49801007387 */ /* 0x000fe80000100800 */
[----:B------:R-:W-:Y:S01]  /*a4f0*/  STL [R1+0x9d0], R153 ;  /* 0x0009d09901007387 */ /* 0x000fe20000100800 */
[----:B------:R-:W-:-:S03]  /*a500*/  UMOV UR32, UR12 ;  /* 0x0000000c00207c82 */ /* 0x000fc60008000000 */
[----:B------:R-:W-:Y:S01]  /*a510*/  STL [R1+0x9cc], R154 ;  /* 0x0009cc9a01007387 */ /* 0x000fe20000100800 */
[----:B------:R-:W-:Y:S01]  /*a520*/  UMOV UR33, UR13 ;  /* 0x0000000d00217c82 */ /* 0x000fe20008000000 */
[----:B0-----:R-:W-:Y:S01]  /*a530*/  IMAD.MOV.U32 R29, RZ, RZ, R192 ;  /* 0x000000ffff1d7224 */ /* 0x001fe200078e00c0 */
[----:B------:R-:W-:Y:S01]  /*a540*/  QGMMA.64x16x32.F32.E4M3.E4M3 R176, gdesc[UR32], R176, gsb0 ;  /* 0x0020000020b079f3 */ /* 0x000fe200080008b0 */
[----:B------:R-:W-:Y:S04]  /*a550*/  STL [R1+0x9c8], R155 ;  /* 0x0009c89b01007387 */ /* 0x000fe80000100800 */
[----:B------:R-:W-:Y:S01]  /*a560*/  STL [R1+0x9c4], R156 ;  /* 0x0009c49c01007387 */ /* 0x000fe20000100800 */
[----:B-1----:R-:W-:-:S03]  /*a570*/  IMAD.MOV.U32 R30, RZ, RZ, R193 ;  /* 0x000000ffff1e7224 */ /* 0x002fc600078e00c1 */
[----:B------:R-:W-:Y:S01]  /*a580*/  STL [R1+0x9c0], R157 ;  /* 0x0009c09d01007387 */ /* 0x000fe20000100800 */
[----:B------:R-:W-:-:S03]  /*a590*/  IMAD.MOV.U32 R31, RZ, RZ, R194 ;  /* 0x000000ffff1f7224 */ /* 0x000fc600078e00c2 */
[----:B------:R-:W-:Y:S01]  /*a5a0*/  STL [R1+0x99c], R158 ;  /* 0x00099c9e01007387 */ /* 0x000fe20000100800 */
[----:B------:R-:W-:-:S03]  /*a5b0*/  IMAD.MOV.U32 R18, RZ, RZ, R197 ;  /* 0x000000ffff127224 */ /* 0x000fc600078e00c5 */
[----:B------:R-:W-:Y:S01]  /*a5c0*/  STL [R1+0x998], R159 ;  /* 0x0009989f01007387 */ /* 0x000fe20000100800 */
[----:B------:R-:W-:-:S03]  /*a5d0*/  IMAD.MOV.U32 R17, RZ, RZ, R198 ;  /* 0x000000ffff117224 */ /* 0x000fc600078e00c6 */
[----:B------:R-:W-:Y:S01]  /*a5e0*/  STL [R1+0x394], RZ ;  /* 0x000394ff01007387 */ /* 0x000fe20000100800 */
[----:B------:R-:W-:-:S03]  /*a5f0*/  IMAD.MOV.U32 R13, RZ, RZ, R199 ;  /* 0x000000ffff0d7224 */ /* 0x000fc600078e00c7 */
[----:B------:R-:W4:Y:S04]  /*a600*/  LDL.LU.64 R192, [R1+0x40] ;  /* 0x0000400001c07983 */ /* 0x000f280000300a00 */
[----:B--2---:R-:W2:Y:S04]  /*a610*/  LDL.LU.64 R194, [R1+0x48] ;  /* 0x0000480001c27983 */ /* 0x004ea80000300a00 */
[----:B---3--:R-:W2:Y:S04]  /*a620*/  LDL.LU.64 R196, [R1+0x50] ;  /* 0x0000500001c47983 */ /* 0x008ea80000300a00 */
[----:B------:R-:W2:Y:S01]  /*a630*/  LDL.LU.64 R198, [R1+0x58] ;  /* 0x0000580001c67983 */ /* 0x000ea20000300a00 */
[----:B------:R-:W-:-:S03]  /*a640*/  WARPGROUP.DEPBAR.LE gsb0, 0x0 ;  /* 0x00008000000079c5 */ /* 0x000fc60000010000 */
[----:B------:R0:W-:Y:S04]  /*a650*/  STL [R1+0x9e8], R176 ;  /* 0x0009e8b001007387 */ /* 0x0001e80000100800 */
[----:B------:R1:W-:Y:S04]  /*a660*/  STL [R1+0x9e4], R177 ;  /* 0x0009e4b101007387 */ /* 0x0003e80000100800 */
[----:B------:R3:W-:Y:S04]  /*a670*/  STL [R1+0x9e0], R178 ;  /* 0x0009e0b201007387 */ /* 0x0007e80000100800 */
[----:B------:R3:W-:Y:S04]  /*a680*/  STL [R1+0x9dc], R179 ;  /* 0x0009dcb301007387 */ /* 0x0007e80000100800 */
[----:B------:R3:W-:Y:S04]  /*a690*/  STL [R1+0x9d8], R180 ;  /* 0x0009d8b401007387 */ /* 0x0007e80000100800 */
[----:B------:R-:W-:Y:S04]  /*a6a0*/  STL [R1+0x994], R181 ;  /* 0x000994b501007387 */ /* 0x000fe80000100800 */
[----:B------:R-:W-:Y:S04]  /*a6b0*/  STL [R1+0x990], R182 ;  /* 0x000990b601007387 */ /* 0x000fe80000100800 */
[----:B------:R-:W-:Y:S04]  /*a6c0*/  STL [R1+0x98c], R183 ;  /* 0x00098cb701007387 */ /* 0x000fe80000100800 */
[----:B------:R-:W-:Y:S04]  /*a6d0*/  STL [R1+0x390], RZ ;  /* 0x000390ff01007387 */ /* 0x000fe80000100800 */
[----:B----4-:R-:W4:Y:S04]  /*a6e0*/  LDL.LU.64 R216, [R1+0xa0] ;  /* 0x0000a00001d87983 */ /* 0x010f280000300a00 */
[----:B------:R-:W4:Y:S04]  /*a6f0*/  LDL.LU.64 R218, [R1+0xa8] ;  /* 0x0000a80001da7983 */ /* 0x000f280000300a00 */
[----:B------:R-:W4:Y:S04]  /*a700*/  LDL.LU.64 R220, [R1+0xb0] ;  /* 0x0000b00001dc7983 */ /* 0x000f280000300a00 */
[----:B------:R-:W4:Y:S01]  /*a710*/  LDL.LU.64 R222, [R1+0xb8] ;  /* 0x0000b80001de7983 */ /* 0x000f220000300a00 */
[----:B------:R-:W-:Y:S01]  /*a720*/  WARPGROUP.ARRIVE ;  /* 0x00000000000079c5 */ /* 0x000fe20000000000 */
[----:B------:R-:W-:Y:S01]  /*a730*/  UMOV UR36, UR12 ;  /* 0x0000000c00247c82 */ /* 0x000fe20008000000 */
[----:B------:R-:W-:-:S04]  /*a740*/  UMOV UR37, UR13 ;  /* 0x0000000d00257c82 */ /* 0x000fc80008000000 */
        /* <DEDUP_REMOVED lines=23> */
[----:B------:R-:W-:Y:S04]  /*a8c0*/  STL [R1+0x38c], RZ ;  /* 0x00038cff01007387 */ /* 0x000fe80000100800 */
[----:B------:R-:W-:Y:S04]  /*a8d0*/  STL [R1+0x388], RZ ;  /* 0x000388ff01007387 */ /* 0x000fe80000100800 */
[----:B------:R-:W-:Y:S01]  /*a8e0*/  STL [R1+0x384], RZ ;  /* 0x000384ff01007387 */ /* 0x000fe20000100800 */
[----:B--2---:R-:W-:-:S06]  /*a8f0*/  WARPGROUP.ARRIVE ;  /* 0x00000000000079c5 */ /* 0x004fcc0000000000 */
[----:B------:R-:W-:Y:S01]  /*a900*/  QGMMA.64x16x32.F32.E4M3.E4M3 R192, gdesc[UR48], R192, gsb0 ;  /* 0x0020000030c079f3 */ /* 0x000fe200080008c0 */
[----:B------:R-:W-:Y:S01]  /*a910*/  UMOV UR48, UR12 ;  /* 0x0000000c00307c82 */ /* 0x000fe20008000000 */
[----:B------:R-:W-:Y:S01]  /*a920*/  UMOV UR49, UR13 ;  /* 0x0000000d00317c82 */ /* 0x000fe20008000000 */
[----:B------:R-:W-:Y:S01]  /*a930*/  UMOV UR50, UR16 ;  /* 0x0000001000327c82 */ /* 0x000fe20008000000 */
[----:B------:R-:W-:Y:S01]  /*a940*/  UMOV UR51, UR17 ;  /* 0x0000001100337c82 */ /* 0x000fe20008000000 */
[----:B------:R-:W-:Y:S02]  /*a950*/  WARPGROUP.DEPBAR.LE gsb0, 0x0 ;  /* 0x00008000000079c5 */ /* 0x000fe40000010000 */
[----:B0-----:R-:W-:Y:S01]  /*a960*/  IMAD.MOV.U32 R176, RZ, RZ, R192 ;  /* 0x000000ffffb07224 */ /* 0x001fe200078e00c0 */
[----:B----4-:R-:W-:Y:S01]  /*a970*/  WARPGROUP.ARRIVE ;  /* 0x00000000000079c5 */ /* 0x010fe20000000000 */
[----:B-1----:R-:W-:Y:S02]  /*a980*/  IMAD.MOV.U32 R177, RZ, RZ, R193 ;  /* 0x000000ffffb17224 */ /* 0x002fe400078e00c1 */
[----:B---3--:R-:W-:Y:S01]  /*a990*/  IMAD.MOV.U32 R178, RZ, RZ, R194 ;  /* 0x000000ffffb27224 */ /* 0x008fe200078e00c2 */
[----:B------:R-:W2:Y:S01]  /*a9a0*/  LDL.LU.64 R192, [R1+0x100] ;  /* 0x0001000001c07983 */ /* 0x000ea20000300a00 */
[----:B------:R-:W-:Y:S01]  /*a9b0*/  IMAD.MOV.U32 R179, RZ, RZ, R195 ;  /* 0x000000ffffb37224 */ /* 0x000fe200078e00c3 */
[----:B------:R-:W-:Y:S01]  /*a9c0*/  QGMMA.64x16x32.F32.E4M3.E4M3 R216, gdesc[UR48], R216, gsb0 ;  /* 0x0020000030d879f3 */ /* 0x000fe200080008d8 */
[----:B------:R-:W-:Y:S01]  /*a9d0*/  IMAD.MOV.U32 R180, RZ, RZ, R196 ;  /* 0x000000ffffb47224 */ /* 0x000fe200078e00c4 */
[----:B------:R-:W2:Y:S01]  /*a9e0*/  LDL.LU.64 R194, [R1+0x108] ;  /* 0x0001080001c27983 */ /* 0x000ea20000300a00 */
[----:B------:R-:W-:-:S02]  /*a9f0*/  IMAD.MOV.U32 R152, RZ, RZ, R197 ;  /* 0x000000ffff987224 */ /* 0x000fc400078e00c5 */
[----:B------:R-:W-:Y:S01]  /*aa00*/  IMAD.MOV.U32 R153, RZ, RZ, R198 ;  /* 0x000000ffff997224 */ /* 0x000fe200078e00c6 */
[----:B------:R-:W2:Y:S01]  /*aa10*/  LDL.LU.64 R196, [R1+0x110] ;  /* 0x0001100001c47983 */ /* 0x000ea20000300a00 */
[----:B------:R-:W-:-:S03]  /*aa20*/  IMAD.MOV.U32 R154, RZ, RZ, R199 ;  /* 0x000000ffff9a7224 */ /* 0x000fc600078e00c7 */
[----:B------:R-:W2:Y:S04]  /*aa30*/  LDL.LU.64 R198, [R1+0x118] ;  /* 0x0001180001c67983 */ /* 0x000ea80000300a00 */
[----:B------:R-:W-:Y:S01]  /*aa40*/  STL [R1+0x380], RZ ;  /* 0x000380ff01007387 */ /* 0x000fe20000100800 */
[----:B------:R-:W-:Y:S02]  /*aa50*/  WARPGROUP.DEPBAR.LE gsb0, 0x0 ;  /* 0x00008000000079c5 */ /* 0x000fe40000010000 */
[----:B------:R-:W-:Y:S02]  /*aa60*/  IMAD.MOV.U32 R155, RZ, RZ, R216 ;  /* 0x000000ffff9b7224 */ /* 0x000fe400078e00d8 */
[----:B------:R-:W-:Y:S02]  /*aa70*/  IMAD.MOV.U32 R156, RZ, RZ, R217 ;  /* 0x000000ffff9c7224 */ /* 0x000fe400078e00d9 */
[----:B------:R-:W-:-:S02]  /*aa80*/  IMAD.MOV.U32 R216, RZ, RZ, R4 ;  /* 0x000000ffffd87224 */ /* 0x000fc400078e0004 */
[----:B------:R-:W-:Y:S01]  /*aa90*/  IMAD.MOV.U32 R157, RZ, RZ, R218 ;  /* 0x000000ffff9d7224 */ /* 0x000fe200078e00da */
[----:B------:R-:W3:Y:S01]  /*aaa0*/  LDL.LU R4, [R1+0xacc] ;  /* 0x000acc0001047983 */ /* 0x000ee20000300800 */
        /* <DEDUP_REMOVED lines=17> */
[----:B------:R-:W3:Y:S04]  /*abc0*/  LDL.LU R10, [R1+0xab4] ;  /* 0x000ab400010a7983 */ /* 0x000ee80000300800 */
[----:B------:R-:W3:Y:S01]  /*abd0*/  LDL.LU R11, [R1+0xab0] ;  /* 0x000ab000010b7983 */ /* 0x000ee20000300800 */
        /* <DEDUP_REMOVED lines=32> */
[----:B------:R-:W-:Y:S01]  /*ade0*/  UMOV UR48, UR12 ;  /* 0x0000000c00307c82 */ /* 0x000fe20008000000 */
[----:B------:R-:W-:Y:S01]  /*adf0*/  UMOV UR49, UR13 ;  /* 0x0000000d00317c82 */ /* 0x000fe20008000000 */
[----:B------:R-:W-:Y:S01]  /*ae00*/  UMOV UR50, UR58 ;  /* 0x0000003a00327c82 */ /* 0x000fe20008000000 */
[----:B------:R-:W-:Y:S01]  /*ae10*/  UMOV UR51, UR59 ;  /* 0x0000003b00337c82 */ /* 0x000fe20008000000 */
[----:B------:R-:W-:Y:S02]  /*ae20*/  WARPGROUP.DEPBAR.LE gsb0, 0x0 ;  /* 0x00008000000079c5 */ /* 0x000fe40000010000 */
[----:B------:R-:W-:-:S06]  /*ae30*/  WARPGROUP.ARRIVE ;  /* 0x00000000000079c5 */ /* 0x000fcc0000000000 */
[----:B------:R-:W-:Y:S01]  /*ae40*/  QGMMA.64x16x32.F32.E4M3.E4M3 R144, gdesc[UR48], R144, gsb0 ;  /* 0x00200000309079f3 */ /* 0x000fe20008000890 */
[----:B------:R-:W-:Y:S01]  /*ae50*/  UMOV UR44, UR12 ;  /* 0x0000000c002c7c82 */ /* 0x000fe20008000000 */
[----:B------:R-:W-:Y:S01]  /*ae60*/  UMOV UR45, UR13 ;  /* 0x0000000d002d7c82 */ /* 0x000fe20008000000 */
[----:B------:R-:W-:Y:S01]  /*ae70*/  IMAD.MOV.U32 R200, RZ, RZ, R192 ;  /* 0x000000ffffc87224 */ /* 0x000fe200078e00c0 */
[----:B------:R-:W-:Y:S02]  /*ae80*/  WARPGROUP.DEPBAR.LE gsb0, 0x0 ;  /* 0x00008000000079c5 */ /* 0x000fe40000010000 */
[----:B------:R-:W-:-:S06]  /*ae90*/  WARPGROUP.ARRIVE ;  /* 0x00000000000079c5 */ /* 0x000fcc0000000000 */
[----:B------:R-:W-:Y:S01]  /*aea0*/  QGMMA.64x16x32.F32.E4M3.E4M3 R168, gdesc[UR44], R168, gsb0 ;  /* 0x002000002ca879f3 */ /* 0x000fe200080008a8 */
[----:B------:R-:W-:Y:S02]  /*aeb0*/  IMAD.MOV.U32 R201, RZ, RZ, R193 ;  /* 0x000000ffffc97224 */ /* 0x000fe400078e00c1 */
[----:B------:R-:W-:Y:S01]  /*aec0*/  IMAD.MOV.U32 R202, RZ, RZ, R194 ;  /* 0x000000ffffca7224 */ /* 0x000fe200078e00c2 */
[----:B------:R-:W2:Y:S01]  /*aed0*/  LDL.LU.64 R192, [R1+0x1a0] ;  /* 0x0001a00001c07983 */ /* 0x000ea20000300a00 */
[----:B------:R-:W-:Y:S02]  /*aee0*/  IMAD.MOV.U32 R203, RZ, RZ, R195 ;  /* 0x000000ffffcb7224 */ /* 0x000fe400078e00c3 */
[----:B------:R-:W-:Y:S01]  /*aef0*/  IMAD.MOV.U32 R204, RZ, RZ, R196 ;  /* 0x000000ffffcc7224 */ /* 0x000fe200078e00c4 */
[----:B------:R-:W2:Y:S01]  /*af00*/  LDL.LU.64 R194, [R1+0x1a8] ;  /* 0x0001a80001c27983 */ /* 0x000ea20000300a00 */
[----:B------:R-:W-:Y:S02]  /*af10*/  IMAD.MOV.U32 R205, RZ, RZ, R197 ;  /* 0x000000ffffcd7224 */ /* 0x000fe400078e00c5 */
[----:B------:R-:W-:Y:S01]  /*af20*/  IMAD.MOV.U32 R206, RZ, RZ, R198 ;  /* 0x000000ffffce7224 */ /* 0x000fe200078e00c6 */
[----:B------:R-:W2:Y:S01]  /*af30*/  LDL.LU.64 R196, [R1+0x1b0] ;  /* 0x0001b00001c47983 */ /* 0x000ea20000300a00 */
[----:B------:R-:W-:-:S03]  /*af40*/  IMAD.MOV.U32 R207, RZ, RZ, R199 ;  /* 0x000000ffffcf7224 */ /* 0x000fc600078e00c7 */
[----:B------:R-:W2:Y:S01]  /*af50*/  LDL.LU.64 R198, [R1+0x1b8] ;  /* 0x0001b80001c67983 */ /* 0x000ea20000300a00 */
[----:B------:R-:W-:Y:S01]  /*af60*/  UIADD3 UR4, UR60, 0x804, URZ ;  /* 0x000008043c047890 */ /* 0x000fe2000fffe03f */
[----:B------:R-:W-:-:S06]  /*af70*/  UMOV UR45, 0x40000040 ;  /* 0x40000040002d7882 */ /* 0x000fcc0000000000 */
[----:B------:R-:W-:Y:S01]  /*af80*/  UMOV UR44, UR4 ;  /* 0x00000004002c7c82 */ /* 0x000fe20008000000 */
[----:B------:R-:W-:Y:S02]  /*af90*/  WARPGROUP.DEPBAR.LE gsb0, 0x0 ;  /* 0x00008000000079c5 */ /* 0x000fe40000010000 */
[----:B------:R-:W-:-:S06]  /*afa0*/  WARPGROUP.ARRIVE ;  /* 0x00000000000079c5 */ /* 0x000fcc0000000000 */
[----:B------:R-:W-:Y:S01]  /*afb0*/  QGMMA.64x16x32.F32.E4M3.E4M3 R216, gdesc[UR44], R216, gsb0 ;  /* 0x002000002cd879f3 */ /* 0x000fe200080008d8 */
[----:B------:R-:W-:Y:S04]  /*afc0*/  STL [R1+0x37c], RZ ;  /* 0x00037cff01007387 */ /* 0x000fe80000100800 */
[----:B------:R-:W-:Y:S04]  /*afd0*/  STL.64 [R1+0x1c0], R144 ;  /* 0x0001c09001007387 */ /* 0x000fe80000100a00 */
        /* <DEDUP_REMOVED lines=8> */
[----:B------:R-:W-:Y:S04]  /*b060*/  STL [R1+0x374], RZ ;  /* 0x000374ff01007387 */ /* 0x000fe80000100800 */
[----:B------:R-:W-:Y:S01]  /*b070*/  STL.64 [R1+0x220], R168 ;  /* 0x000220a801007387 */ /* 0x000fe20000100a00 */
[----:B------:R-:W-:-:S03]  /*b080*/  WARPGROUP.DEPBAR.LE gsb0, 0x0 ;  /* 0x00008000000079c5 */ /* 0x000fc60000010000 */
[----:B------:R-:W-:Y:S04]  /*b090*/  STL.64 [R1+0x228], R170 ;  /* 0x000228aa01007387 */ /* 0x000fe80000100a00 */
[----:B------:R-:W-:Y:S04]  /*b0a0*/  STL.64 [R1+0x230], R172 ;  /* 0x000230ac01007387 */ /* 0x000fe80000100a00 */
[----:B------:R-:W-:Y:S04]  /*b0b0*/  STL.64 [R1+0x238], R174 ;  /* 0x000238ae01007387 */ /* 0x000fe80000100a00 */
[----:B------:R0:W-:Y:S04]  /*b0c0*/  STL.64 [R1+0x200], R216 ;  /* 0x000200d801007387 */ /* 0x0001e80000100a00 */
[----:B------:R1:W-:Y:S04]  /*b0d0*/  STL.64 [R1+0x208], R218 ;  /* 0x000208da01007387 */ /* 0x0003e80000100a00 */
[----:B------:R4:W-:Y:S04]  /*b0e0*/  STL.64 [R1+0x210], R220 ;  /* 0x000210dc01007387 */ /* 0x0009e80000100a00 */
[----:B------:R4:W-:Y:S04]  /*b0f0*/  STL.64 [R1+0x218], R222 ;  /* 0x000218de01007387 */ /* 0x0009e80000100a00 */
[----:B0-----:R-:W3:Y:S04]  /*b100*/  LDL.LU.64 R216, [R1+0x140] ;  /* 0x0001400001d87983 */ /* 0x001ee80000300a00 */
[----:B-1----:R-:W3:Y:S04]  /*b110*/  LDL.LU.64 R218, [R1+0x148] ;  /* 0x0001480001da7983 */ /* 0x002ee80000300a00 */
[----:B----4-:R-:W3:Y:S04]  /*b120*/  LDL.LU.64 R220, [R1+0x150] ;  /* 0x0001500001dc7983 */ /* 0x010ee80000300a00 */
[----:B------:R-:W3:Y:S01]  /*b130*/  LDL.LU.64 R222, [R1+0x158] ;  /* 0x0001580001de7983 */ /* 0x000ee20000300a00 */
[----:B------:R-:W-:Y:S01]  /*b140*/  UMOV UR56, UR44 ;  /* 0x0000002c00387c82 */ /* 0x000fe20008000000 */
[----:B------:R-:W-:-:S02]  /*b150*/  UMOV UR57, UR45 ;  /* 0x0000002d00397c82 */ /* 0x000fc40008000000 */
[----:B------:R-:W-:Y:S04]  /*b160*/  STL [R1+0x370], RZ ;  /* 0x000370ff01007387 */ /* 0x000fe80000100800 */
[----:B------:R-:W4:Y:S04]  /*b170*/  LDL.LU.64 R168, [R1+0xe0] ;  /* 0x0000e00001a87983 */ /* 0x000f280000300a00 */
[----:B------:R-:W4:Y:S04]  /*b180*/  LDL.LU.64 R170, [R1+0xe8] ;  /* 0x0000e80001aa7983 */ /* 0x000f280000300a00 */
[----:B------:R-:W4:Y:S04]  /*b190*/  LDL.LU.64 R172, [R1+0xf0] ;  /* 0x0000f00001ac7983 */ /* 0x000f280000300a00 */
[----:B------:R-:W4:Y:S01]  /*b1a0*/  LDL.LU.64 R174, [R1+0xf8] ;  /* 0x0000f80001ae7983 */ /* 0x000f220000300a00 */
[----:B------:R-:W-:-:S02]  /*b1b0*/  IMAD.MOV.U32 R159, RZ, RZ, R8 ;  /* 0x000000ffff9f7224 */ /* 0x000fc400078e0008 */
[----:B------:R-:W-:Y:S02]  /*b1c0*/  IMAD.MOV.U32 R181, RZ, RZ, R9 ;  /* 0x000000ffffb57224 */ /* 0x000fe400078e0009 */
[----:B------:R-:W-:Y:S02]  /*b1d0*/  IMAD.MOV.U32 R182, RZ, RZ, R10 ;  /* 0x000000ffffb67224 */ /* 0x000fe400078e000a */
[----:B------:R-:W-:Y:S01]  /*b1e0*/  IMAD.MOV.U32 R183, RZ, RZ, R11 ;  /* 0x000000ffffb77224 */ /* 0x000fe200078e000b */
[----:B------:R-:W-:Y:S01]  /*b1f0*/  UMOV UR52, UR44 ;  /* 0x0000002c00347c82 */ /* 0x000fe20008000000 */
[----:B------:R-:W-:Y:S01]  /*b200*/  UMOV UR53, UR45 ;  /* 0x0000002d00357c82 */ /* 0x000fe20008000000 */
[----:B--2---:R-:W-:-:S06]  /*b210*/  WARPGROUP.ARRIVE ;  /* 0x00000000000079c5 */ /* 0x004fcc0000000000 */
[----:B------:R-:W-:Y:S03]  /*b220*/  QGMMA.64x16x32.F32.E4M3.E4M3 R192, gdesc[UR56], R192, gsb0 ;  /* 0x0020000038c079f3 */ /* 0x000fe600080008c0 */
[----:B------:R-:W-:Y:S02]  /*b230*/  WARPGROUP.DEPBAR.LE gsb0, 0x0 ;  /* 0x00008000000079c5 */ /* 0x000fe40000010000 */
[----:B------:R-:W-:Y:S02]  /*b240*/  IMAD.MOV.U32 R8, RZ, RZ, R199 ;  /* 0x000000ffff087224 */ /* 0x000fe400078e00c7 */
[----:B------:R-:W-:Y:S02]  /*b250*/  IMAD.MOV.U32 R9, RZ, RZ, R198 ;  /* 0x000000ffff097224 */ /* 0x000fe400078e00c6 */
[----:B------:R-:W-:Y:S02]  /*b260*/  IMAD.MOV.U32 R10, RZ, RZ, R197 ;  /* 0x000000ffff0a7224 */ /* 0x000fe400078e00c5 */
[----:B------:R-:W-:Y:S01]  /*b270*/  IMAD.MOV.U32 R11, RZ, RZ, R196 ;  /* 0x000000ffff0b7224 */ /* 0x000fe200078e00c4 */
[----:B------:R0:W-:Y:S01]  /*b280*/  STL [R1+0x968], R8 ;  /* 0x0009680801007387 */ /* 0x0001e20000100800 */
[----:B------:R-:W-:-:S02]  /*b290*/  IMAD.MOV.U32 R12, RZ, RZ, R195 ;  /* 0x000000ffff0c7224 */ /* 0x000fc400078e00c3 */
[----:B------:R-:W-:Y:S01]  /*b2a0*/  IMAD.MOV.U32 R15, RZ, RZ, R194 ;  /* 0x000000ffff0f7224 */ /* 0x000fe200078e00c2 */
[----:B------:R1:W-:Y:S01]  /*b2b0*/  STL [R1+0x964], R9 ;  /* 0x0009640901007387 */ /* 0x0003e20000100800 */
[----:B------:R-:W-:Y:S02]  /*b2c0*/  IMAD.MOV.U32 R14, RZ, RZ, R193 ;  /* 0x000000ffff0e7224 */ /* 0x000fe400078e00c1 */
[----:B------:R-:W-:Y:S01]  /*b2d0*/  IMAD.MOV.U32 R16, RZ, RZ, R192 ;  /* 0x000000ffff107224 */ /* 0x000fe200078e00c0 */
[----:B------:R2:W-:Y:S04]  /*b2e0*/  STL [R1+0x960], R10 ;  /* 0x0009600a01007387 */ /* 0x0005e80000100800 */
[----:B------:R2:W-:Y:S04]  /*b2f0*/  STL [R1+0x95c], R11 ;  /* 0x00095c0b01007387 */ /* 0x0005e80000100800 */
[----:B------:R2:W-:Y:S04]  /*b300*/  STL [R1+0x958], R12 ;  /* 0x0009580c01007387 */ /* 0x0005e80000100800 */
[----:B------:R2:W-:Y:S04]  /*b310*/  STL [R1+0x954], R15 ;  /* 0x0009540f01007387 */ /* 0x0005e80000100800 */
[----:B------:R2:W-:Y:S04]  /*b320*/  STL [R1+0x950], R14 ;  /* 0x0009500e01007387 */ /* 0x0005e80000100800 */
[----:B------:R2:W-:Y:S04]  /*b330*/  STL [R1+0x94c], R16 ;  /* 0x00094c1001007387 */ /* 0x0005e80000100800 */
[----:B------:R-:W-:Y:S04]  /*b340*/  STL [R1+0x36c], RZ ;  /* 0x00036cff01007387 */ /* 0x000fe80000100800 */
[----:B------:R-:W4:Y:S04]  /*b350*/  LDL.LU.64 R192, [R1+0x80] ;  /* 0x0000800001c07983 */ /* 0x000f280000300a00 */
[----:B------:R-:W4:Y:S04]  /*b360*/  LDL.LU.64 R194, [R1+0x88] ;  /* 0x0000880001c27983 */ /* 0x000f280000300a00 */
[----:B------:R-:W4:Y:S04]  /*b370*/  LDL.LU.64 R196, [R1+0x90] ;  /* 0x0000900001c47983 */ /* 0x000f280000300a00 */
[----:B------:R-:W4:Y:S01]  /*b380*/  LDL.LU.64 R198, [R1+0x98] ;  /* 0x0000980001c67983 */ /* 0x000f220000300a00 */
[----:B---3--:R-:W-:-:S06]  /*b390*/  WARPGROUP.ARRIVE ;  /* 0x00000000000079c5 */ /* 0x008fcc0000000000 */
[----:B------:R-:W-:Y:S03]  /*b3a0*/  QGMMA.64x16x32.F32.E4M3.E4M3 R216, gdesc[UR52], R216, gsb0 ;  /* 0x0020000034d879f3 */ /* 0x000fe600080008d8 */
[----:B------:R-:W-:Y:S02]  /*b3b0*/  WARPGROUP.DEPBAR.LE gsb0, 0x0 ;  /* 0x00008000000079c5 */ /* 0x000fe40000010000 */
[----:B0-----:R-:W-:Y:S02]  /*b3c0*/  IMAD.MOV.U32 R8, RZ, RZ, R216 ;  /* 0x000000ffff087224 */ /* 0x001fe400078e00d8 */
[----:B-1----:R-:W-:Y:S02]  /*b3d0*/  IMAD.MOV.U32 R9, RZ, RZ, R217 ;  /* 0x000000ffff097224 */ /* 0x002fe400078e00d9 */
[----:B--2---:R-:W-:Y:S01]  /*b3e0*/  IMAD.MOV.U32 R10, RZ, RZ, R218 ;  /* 0x000000ffff0a7224 */ /* 0x004fe200078e00da */
[----:B------:R-:W2:Y:S01]  /*b3f0*/  LDL.LU.64 R216, [R1+0x20] ;  /* 0x0000200001d87983 */ /* 0x000ea20000300a00 */
[----:B------:R-:W-:-:S02]  /*b400*/  IMAD.MOV.U32 R11, RZ, RZ, R219 ;  /* 0x000000ffff0b7224 */ /* 0x000fc400078e00db */
[----:B------:R-:W-:Y:S01]  /*b410*/  IMAD.MOV.U32 R12, RZ, RZ, R220 ;  /* 0x000000ffff0c7224 */ /* 0x000fe200078e00dc */
[----:B------:R-:W2:Y:S01]  /*b420*/  LDL.LU.64 R218, [R1+0x28] ;  /* 0x0000280001da7983 */ /* 0x000ea20000300a00 */
[----:B------:R-:W-:Y:S02]  /*b430*/  IMAD.MOV.U32 R15, RZ, RZ, R221 ;  /* 0x000000ffff0f7224 */ /* 0x000fe400078e00dd */
[----:B------:R-:W-:Y:S01]  /*b440*/  IMAD.MOV.U32 R14, RZ, RZ, R222 ;  /* 0x000000ffff0e7224 */ /* 0x000fe200078e00de */
[----:B------:R-:W2:Y:S01]  /*b450*/  LDL.LU.64 R220, [R1+0x30] ;  /* 0x0000300001dc7983 */ /* 0x000ea20000300a00 */
[----:B------:R-:W-:-:S03]  /*b460*/  IMAD.MOV.U32 R16, RZ, RZ, R223 ;  /* 0x000000ffff107224 */ /* 0x000fc600078e00df */
[----:B------:R-:W2:Y:S01]  /*b470*/  LDL.LU.64 R222, [R1+0x38] ;  /* 0x0000380001de7983 */ /* 0x000ea20000300a00 */
[----:B----4-:R-:W-:Y:S01]  /*b480*/  WARPGROUP.ARRIVE ;  /* 0x00000000000079c5 */ /* 0x010fe20000000000 */
[----:B------:R-:W-:Y:S01]  /*b490*/  UMOV UR46, UR20 ;  /* 0x00000014002e7c82 */ /* 0x000fe20008000000 */
[----:B------:R-:W-:-:S04]  /*b4a0*/  UMOV UR47, UR21 ;  /* 0x00000015002f7c82 */ /* 0x000fc80008000000 */
[----:B------:R-:W-:Y:S01]  /*b4b0*/  QGMMA.64x16x32.F32.E4M3.E4M3 R168, gdesc[UR44], R168, gsb0 ;  /* 0x002000002ca879f3 */ /* 0x000fe200080008a8 */
[----:B------:R-:W-:Y:S01]  /*b4c0*/  UMOV UR46, UR16 ;  /* 0x00000010002e7c82 */ /* 0x000fe20008000000 */
[----:B------:R-:W-:Y:S01]  /*b4d0*/  UMOV UR47, UR17 ;  /* 0x00000011002f7c82 */ /* 0x000fe20008000000 */
[----:B------:R-:W-:Y:S02]  /*b4e0*/  WARPGROUP.DEPBAR.LE gsb0, 0x0 ;  /* 0x00008000000079c5 */ /* 0x000fe40000010000 */
[----:B------:R-:W-:Y:S04]  /*b4f0*/  STL [R1+0x988], R16 ;  /* 0x0009881001007387 */ /* 0x000fe80000100800 */
[----:B------:R-:W-:Y:S04]  /*b500*/  STL [R1+0x984], R14 ;  /* 0x0009840e01007387 */ /* 0x000fe80000100800 */
[----:B------:R-:W-:Y:S04]  /*b510*/  STL [R1+0x980], R8 ;  /* 0x0009800801007387 */ /* 0x000fe80000100800 */
[----:B------:R-:W-:Y:S04]  /*b520*/  STL [R1+0x97c], R9 ;  /* 0x00097c0901007387 */ /* 0x000fe80000100800 */
[----:B------:R-:W-:Y:S01]  /*b530*/  STL [R1+0x978], R10 ;  /* 0x0009780a01007387 */ /* 0x000fe20000100800 */
[----:B------:R-:W-:-:S03]  /*b540*/  IMAD.MOV.U32 R0, RZ, RZ, R174 ;  /* 0x000000ffff007224 */ /* 0x000fc600078e00ae */
[----:B------:R-:W-:Y:S01]  /*b550*/  STL [R1+0x974], R11 ;  /* 0x0009740b01007387 */ /* 0x000fe20000100800 */
[----:B------:R-:W-:-:S03]  /*b560*/  IMAD.MOV.U32 R235, RZ, RZ, R175 ;  /* 0x000000ffffeb7224 */ /* 0x000fc600078e00af */
[----:B------:R0:W-:Y:S01]  /*b570*/  STL [R1+0x970], R12 ;  /* 0x0009700c01007387 */ /* 0x0001e20000100800 */
[----:B------:R-:W-:-:S03]  /*b580*/  IMAD.MOV.U32 R133, RZ, RZ, R4 ;  /* 0x000000ffff857224 */ /* 0x000fc600078e0004 */
[----:B------:R1:W-:Y:S01]  /*b590*/  STL [R1+0x96c], R15 ;  /* 0x00096c0f01007387 */ /* 0x0003e20000100800 */
[----:B------:R-:W-:-:S06]  /*b5a0*/  WARPGROUP.ARRIVE ;  /* 0x00000000000079c5 */ /* 0x000fcc0000000000 */
[----:B------:R-:W-:Y:S01]  /*b5b0*/  QGMMA.64x16x32.F32.E4M3.E4M3 R192, gdesc[UR44], R192, gsb0 ;  /* 0x002000002cc079f3 */ /* 0x000fe200080008c0 */
[----:B------:R-:W-:Y:S01]  /*b5c0*/  UMOV UR46, UR10 ;  /* 0x0000000a002e7c82 */ /* 0x000fe20008000000 */
[----:B------:R-:W-:Y:S01]  /*b5d0*/  UMOV UR47, UR11 ;  /* 0x0000000b002f7c82 */ /* 0x000fe20008000000 */
[----:B------:R-:W-:Y:S01]  /*b5e0*/  STL [R1+0x368], RZ ;  /* 0x000368ff01007387 */ /* 0x000fe20000100800 */
[----:B------:R-:W-:Y:S01]  /*b5f0*/  IMAD.MOV.U32 R134, RZ, RZ, R5 ;  /* 0x000000ffff867224 */ /* 0x000fe200078e0005 */
[----:B------:R-:W-:Y:S02]  /*b600*/  WARPGROUP.DEPBAR.LE gsb0, 0x0 ;  /* 0x00008000000079c5 */ /* 0x000fe40000010000 */
[----:B------:R-:W-:Y:S01]  /*b610*/  IMAD.MOV.U32 R3, RZ, RZ, R172 ;  /* 0x000000ffff037224 */ /* 0x000fe200078e00ac */
[----:B------:R-:W3:Y:S01]  /*b620*/  LDL.LU.64 R174, [R1+0xa88] ;  /* 0x000a880001ae7983 */ /* 0x000ee20000300a00 */
[----:B--2---:R-:W-:-:S06]  /*b630*/  WARPGROUP.ARRIVE ;  /* 0x00000000000079c5 */ /* 0x004fcc0000000000 */
[----:B------:R-:W-:Y:S01]  /*b640*/  QGMMA.64x16x32.F32.E4M3.E4M3 R216, gdesc[UR44], R216, gsb0 ;  /* 0x002000002cd879f3 */ /* 0x000fe200080008d8 */
[----:B------:R-:W-:Y:S02]  /*b650*/  IMAD.MOV.U32 R2, RZ, RZ, R173 ;  /* 0x000000ffff027224 */ /* 0x000fe400078e00ad */
[----:B------:R-:W-:Y:S01]  /*b660*/  IMAD.MOV.U32 R135, RZ, RZ, R6 ;  /* 0x000000ffff877224 */ /* 0x000fe200078e0006 */
[----:B------:R-:W3:Y:S01]  /*b670*/  LDL.LU.64 R172, [R1+0xa80] ;  /* 0x000a800001ac7983 */ /* 0x000ee20000300a00 */
[----:B------:R-:W-:Y:S02]  /*b680*/  IMAD.MOV.U32 R158, RZ, RZ, R7 ;  /* 0x000000ffff9e7224 */ /* 0x000fe400078e0007 */
[----:B------:R-:W-:Y:S02]  /*b690*/  IMAD.MOV.U32 R5, RZ, RZ, R170 ;  /* 0x000000ffff057224 */ /* 0x000fe400078e00aa */
[----:B------:R-:W-:Y:S02]  /*b6a0*/  IMAD.MOV.U32 R4, RZ, RZ, R171 ;  /* 0x000000ffff047224 */ /* 0x000fe400078e00ab */
[----:B------:R-:W-:Y:S01]  /*b6b0*/  IMAD.MOV.U32 R7, RZ, RZ, R168 ;  /* 0x000000ffff077224 */ /* 0x000fe200078e00a8 */
[----:B------:R-:W3:Y:S01]  /*b6c0*/  LDL.LU.64 R170, [R1+0xa78] ;  /* 0x000a780001aa7983 */ /* 0x000ee20000300a00 */
[----:B------:R-:W-:-:S02]  /*b6d0*/  IMAD.MOV.U32 R6, RZ, RZ, R169 ;  /* 0x000000ffff067224 */ /* 0x000fc400078e00a9 */
[----:B0-----:R-:W-:Y:S01]  /*b6e0*/  IMAD.MOV.U32 R12, RZ, RZ, R198 ;  /* 0x000000ffff0c7224 */ /* 0x001fe200078e00c6 */
[----:B------:R-:W3:Y:S01]  /*b6f0*/  LDL.LU.64 R168, [R1+0xa70] ;  /* 0x000a700001a87983 */ /* 0x000ee20000300a00 */
[----:B-1----:R-:W-:Y:S02]  /*b700*/  IMAD.MOV.U32 R15, RZ, RZ, R199 ;  /* 0x000000ffff0f7224 */ /* 0x002fe400078e00c7 */
[----:B------:R-:W-:Y:S01]  /*b710*/  IMAD.MOV.U32 R10, RZ, RZ, R196 ;  /* 0x000000ffff0a7224 */ /* 0x000fe200078e00c4 */
[----:B------:R-:W-:Y:S01]  /*b720*/  STL [R1+0x364], RZ ;  /* 0x000364ff01007387 */ /* 0x000fe20000100800 */
        /* <DEDUP_REMOVED lines=8> */
[----:B------:R-:W2:Y:S04]  /*b7b0*/  LDL.LU.64 R192, [R1+0xa50] ;  /* 0x000a500001c07983 */ /* 0x000ea80000300a00 */
[----:B------:R-:W-:Y:S01]  /*b7c0*/  STL [R1+0x360], RZ ;  /* 0x000360ff01007387 */ /* 0x000fe20000100800 */
[----:B------:R-:W-:Y:S02]  /*b7d0*/  WARPGROUP.DEPBAR.LE gsb0, 0x0 ;  /* 0x00008000000079c5 */ /* 0x000fe40000010000 */
[----:B------:R-:W-:-:S02]  /*b7e0*/  IMAD.MOV.U32 R20, RZ, RZ, R222 ;  /* 0x000000ffff147224 */ /* 0x000fc400078e00de */
[----:B------:R-:W-:Y:S02]  /*b7f0*/  IMAD.MOV.U32 R19, RZ, RZ, R223 ;  /* 0x000000ffff137224 */ /* 0x000fe400078e00df */
[----:B------:R-:W-:Y:S01]  /*b800*/  IMAD.MOV.U32 R22, RZ, RZ, R220 ;  /* 0x000000ffff167224 */ /* 0x000fe200078e00dc */
[----:B------:R-:W4:Y:S01]  /*b810*/  LDL.LU.64 R222, [R1+0xa48] ;  /* 0x000a480001de7983 */ /* 0x000f220000300a00 */
[----:B------:R-:W-:Y:S02]  /*b820*/  IMAD.MOV.U32 R21, RZ, RZ, R221 ;  /* 0x000000ffff157224 */ /* 0x000fe400078e00dd */
[----:B------:R-:W-:Y:S01]  /*b830*/  IMAD.MOV.U32 R232, RZ, RZ, R218 ;  /* 0x000000ffffe87224 */ /* 0x000fe200078e00da */
[----:B------:R-:W4:Y:S01]  /*b840*/  LDL.LU.64 R220, [R1+0xa40] ;  /* 0x000a400001dc7983 */ /* 0x000f220000300a00 */
[----:B------:R-:W-:Y:S02]  /*b850*/  IMAD.MOV.U32 R23, RZ, RZ, R219 ;  /* 0x000000ffff177224 */ /* 0x000fe400078e00db */
[----:B------:R-:W-:Y:S01]  /*b860*/  IMAD.MOV.U32 R234, RZ, RZ, R216 ;  /* 0x000000ffffea7224 */ /* 0x000fe200078e00d8 */
[----:B------:R-:W4:Y:S01]  /*b870*/  LDL.LU.64 R218, [R1+0xa38] ;  /* 0x000a380001da7983 */ /* 0x000f220000300a00 */
[----:B------:R-:W-:-:S03]  /*b880*/  IMAD.MOV.U32 R233, RZ, RZ, R217 ;  /* 0x000000ffffe97224 */ /* 0x000fc600078e00d9 */
        /* <DEDUP_REMOVED lines=37> */
[----:B------:R-:W-:Y:S04]  /*bae0*/  STL [R1+0x35c], RZ ;  /* 0x00035cff01007387 */ /* 0x000fe80000100800 */
[----:B------:R-:W-:Y:S04]  /*baf0*/  STL.64 [R1+0x828], R222 ;  /* 0x000828de01007387 */ /* 0x000fe80000100a00 */
[----:B------:R-:W-:Y:S04]  /*bb00*/  STL.64 [R1+0x820], R220 ;  /* 0x000820dc01007387 */ /* 0x000fe80000100a00 */
[----:B------:R-:W-:Y:S04]  /*bb10*/  STL.64 [R1+0x818], R218 ;  /* 0x000818da01007387 */ /* 0x000fe80000100a00 */
[----:B------:R-:W-:Y:S01]  /*bb20*/  STL.64 [R1+0x810], R216 ;  /* 0x000810d801007387 */ /* 0x000fe20000100a00 */
[----:B------:R-:W-:-:S02]  /*bb30*/  WARPGROUP.DEPBAR.LE gsb0, 0x0 ;  /* 0x00008000000079c5 */ /* 0x000fc40000010000 */
[----:B------:R-:W-:-:S06]  /*bb40*/  WARPGROUP.ARRIVE ;  /* 0x00000000000079c5 */ /* 0x000fcc0000000000 */
[----:B------:R-:W-:Y:S01]  /*bb50*/  QGMMA.64x16x32.F32.E4M3.E4M3 R48, gdesc[UR16], R48, gsb0 ;  /* 0x00200000103079f3 */ /* 0x000fe20008000830 */
[----:B------:R-:W-:Y:S04]  /*bb60*/  STL [R1+0x358], RZ ;  /* 0x000358ff01007387 */ /* 0x000fe80000100800 */
[----:B------:R-:W-:Y:S04]  /*bb70*/  STL.64 [R1+0x848], R198 ;  /* 0x000848c601007387 */ /* 0x000fe80000100a00 */
[----:B------:R-:W-:Y:S04]  /*bb80*/  STL.64 [R1+0x840], R196 ;  /* 0x000840c401007387 */ /* 0x000fe80000100a00 */
[----:B------:R-:W-:Y:S04]  /*bb90*/  STL.64 [R1+0x838], R194 ;  /* 0x000838c201007387 */ /* 0x000fe80000100a00 */
[----:B------:R-:W-:Y:S04]  /*bba0*/  STL.64 [R1+0x830], R192 ;  /* 0x000830c001007387 */ /* 0x000fe80000100a00 */
        /* <DEDUP_REMOVED lines=15> */
[----:B------:R-:W-:Y:S04]  /*bca0*/  STL.64 [R1+0x8c8], R102 ;  /* 0x0008c86601007387 */ /* 0x000fe80000100a00 */
[----:B------:R-:W-:Y:S04]  /*bcb0*/  STL.64 [R1+0x8c0], R100 ;  /* 0x0008c06401007387 */ /* 0x000fe80000100a00 */
[----:B------:R-:W-:Y:S04]  /*bcc0*/  STL.64 [R1+0x8b8], R98 ;  /* 0x0008b86201007387 */ /* 0x000fe80000100a00 */
[----:B------:R1:W-:Y:S04]  /*bcd0*/  STL.64 [R1+0x8b0], R96 ;  /* 0x0008b06001007387 */ /* 0x0003e80000100a00 */
[----:B------:R-:W-:Y:S04]  /*bce0*/  STL [R1+0x348], RZ ;  /* 0x000348ff01007387 */ /* 0x000fe80000100800 */
[----:B------:R-:W-:Y:S01]  /*bcf0*/  STL.64 [R1+0x8e8], R78 ;  /* 0x0008e84e01007387 */ /* 0x000fe20000100a00 */
[----:B------:R-:W-:-:S03]  /*bd00*/  WARPGROUP.DEPBAR.LE gsb0, 0x0 ;  /* 0x00008000000079c5 */ /* 0x000fc60000010000 */
[----:B------:R-:W-:Y:S04]  /*bd10*/  STL.64 [R1+0x8e0], R76 ;  /* 0x0008e04c01007387 */ /* 0x000fe80000100a00 */
[----:B------:R-:W-:Y:S04]  /*bd20*/  STL.64 [R1+0x8d8], R74 ;  /* 0x0008d84a01007387 */ /* 0x000fe80000100a00 */
[----:B------:R2:W-:Y:S04]  /*bd30*/  STL.64 [R1+0x8d0], R72 ;  /* 0x0008d04801007387 */ /* 0x0005e80000100a00 */
[----:B------:R-:W-:Y:S04]  /*bd40*/  STL.64 [R1+0x908], R54 ;  /* 0x0009083601007387 */ /* 0x000fe80000100a00 */
[----:B------:R-:W-:Y:S04]  /*bd50*/  STL.64 [R1+0x900], R52 ;  /* 0x0009003401007387 */ /* 0x000fe80000100a00 */
[----:B------:R-:W-:Y:S04]  /*bd60*/  STL.64 [R1+0x8f8], R50 ;  /* 0x0008f83201007387 */ /* 0x000fe80000100a00 */
[----:B------:R-:W-:Y:S04]  /*bd70*/  STL.64 [R1+0x8f0], R48 ;  /* 0x0008f03001007387 */ /* 0x000fe80000100a00 */
[----:B------:R-:W-:Y:S04]  /*bd80*/  STL [R1+0x344], RZ ;  /* 0x000344ff01007387 */ /* 0x000fe80000100800 */
[----:B0-----:R-:W3:Y:S04]  /*bd90*/  LDL.LU R144, [R1+0x120] ;  /* 0x0001200001907983 */ /* 0x001ee80000300800 */
[----:B------:R-:W3:Y:S04]  /*bda0*/  LDL.LU R145, [R1+0x124] ;  /* 0x0001240001917983 */ /* 0x000ee80000300800 */
[----:B------:R-:W3:Y:S04]  /*bdb0*/  LDL.LU R146, [R1+0x128] ;  /* 0x0001280001927983 */ /* 0x000ee80000300800 */
[----:B------:R-:W3:Y:S04]  /*bdc0*/  LDL.LU R147, [R1+0x12c] ;  /* 0x00012c0001937983 */ /* 0x000ee80000300800 */
[----:B------:R-:W3:Y:S04]  /*bdd0*/  LDL.LU R148, [R1+0x130] ;  /* 0x0001300001947983 */ /* 0x000ee80000300800 */
[----:B------:R-:W3:Y:S04]  /*bde0*/  LDL.LU R149, [R1+0x134] ;  /* 0x0001340001957983 */ /* 0x000ee80000300800 */
[----:B------:R-:W3:Y:S04]  /*bdf0*/  LDL.LU R150, [R1+0x138] ;  /* 0x0001380001967983 */ /* 0x000ee80000300800 */
[----:B------:R-:W3:Y:S04]  /*be00*/  LDL.LU R151, [R1+0x13c] ;  /* 0x00013c0001977983 */ /* 0x000ee80000300800 */
[----:B-1----:R-:W4:Y:S04]  /*be10*/  LDL.LU R96, [R1+0x1e0] ;  /* 0x0001e00001607983 */ /* 0x002f280000300800 */
[----:B------:R-:W4:Y:S04]  /*be20*/  LDL.LU R97, [R1+0x1e4] ;  /* 0x0001e40001617983 */ /* 0x000f280000300800 */
[----:B------:R-:W4:Y:S04]  /*be30*/  LDL.LU R98, [R1+0x1e8] ;  /* 0x0001e80001627983 */ /* 0x000f280000300800 */
[----:B------:R-:W4:Y:S04]  /*be40*/  LDL.LU R99, [R1+0x1ec] ;  /* 0x0001ec0001637983 */ /* 0x000f280000300800 */
[----:B------:R-:W4:Y:S04]  /*be50*/  LDL.LU R100, [R1+0x1f0] ;  /* 0x0001f00001647983 */ /* 0x000f280000300800 */
[----:B------:R-:W4:Y:S04]  /*be60*/  LDL.LU R101, [R1+0x1f4] ;  /* 0x0001f40001657983 */ /* 0x000f280000300800 */
[----:B------:R-:W4:Y:S04]  /*be70*/  LDL.LU R102, [R1+0x1f8] ;  /* 0x0001f80001667983 */ /* 0x000f280000300800 */
[----:B------:R-:W4:Y:S04]  /*be80*/  LDL.LU R103, [R1+0x1fc] ;  /* 0x0001fc0001677983 */ /* 0x000f280000300800 */
[----:B--2---:R-:W2:Y:S04]  /*be90*/  LDL.LU R72, [R1+0x240] ;  /* 0x0002400001487983 */ /* 0x004ea80000300800 */
[----:B------:R-:W2:Y:S04]  /*bea0*/  LDL.LU R73, [R1+0x244] ;  /* 0x0002440001497983 */ /* 0x000ea80000300800 */
[----:B------:R-:W2:Y:S04]  /*beb0*/  LDL.LU R74, [R1+0x248] ;  /* 0x00024800014a7983 */ /* 0x000ea80000300800 */
[----:B------:R-:W2:Y:S04]  /*bec0*/  LDL.LU R75, [R1+0x24c] ;  /* 0x00024c00014b7983 */ /* 0x000ea80000300800 */
[----:B------:R-:W2:Y:S04]  /*bed0*/  LDL.LU R76, [R1+0x250] ;  /* 0x00025000014c7983 */ /* 0x000ea80000300800 */
[----:B------:R-:W2:Y:S04]  /*bee0*/  LDL.LU R77, [R1+0x254] ;  /* 0x00025400014d7983 */ /* 0x000ea80000300800 */
[----:B------:R-:W2:Y:S04]  /*bef0*/  LDL.LU R78, [R1+0x258] ;  /* 0x00025800014e7983 */ /* 0x000ea80000300800 */
[----:B------:R-:W2:Y:S04]  /*bf00*/  LDL.LU R79, [R1+0x25c] ;  /* 0x00025c00014f7983 */ /* 0x000ea80000300800 */
[----:B------:R-:W3:Y:S04]  /*bf10*/  LDL.LU R120, [R1+0x180] ;  /* 0x0001800001787983 */ /* 0x000ee80000300800 */
[----:B------:R-:W3:Y:S04]  /*bf20*/  LDL.LU R121, [R1+0x184] ;  /* 0x0001840001797983 */ /* 0x000ee80000300800 */
[----:B------:R-:W3:Y:S04]  /*bf30*/  LDL.LU R122, [R1+0x188] ;  /* 0x00018800017a7983 */ /* 0x000ee80000300800 */
[----:B------:R-:W3:Y:S04]  /*bf40*/  LDL.LU R123, [R1+0x18c] ;  /* 0x00018c00017b7983 */ /* 0x000ee80000300800 */
[----:B------:R-:W3:Y:S04]  /*bf50*/  LDL.LU R124, [R1+0x190] ;  /* 0x00019000017c7983 */ /* 0x000ee80000300800 */
[----:B------:R-:W3:Y:S04]  /*bf60*/  LDL.LU R125, [R1+0x194] ;  /* 0x00019400017d7983 */ /* 0x000ee80000300800 */
        /* <DEDUP_REMOVED lines=10> */
[----:B------:R-:W4:Y:S01]  /*c010*/  LDL.LU R24, [R1+0xa28] ;  /* 0x000a280001187983 */ /* 0x000f220000300800 */
[----:B------:R-:W-:-:S03]  /*c020*/  IMAD.MOV.U32 R192, RZ, RZ, R29 ;  /* 0x000000ffffc07224 */ /* 0x000fc600078e001d */
[----:B------:R-:W4:Y:S01]  /*c030*/  LDL.LU R25, [R1+0xa24] ;  /* 0x000a240001197983 */ /* 0x000f220000300800 */
[----:B------:R-:W-:-:S03]  /*c040*/  IMAD.MOV.U32 R193, RZ, RZ, R30 ;  /* 0x000000ffffc17224 */ /* 0x000fc600078e001e */
[----:B------:R-:W4:Y:S01]  /*c050*/  LDL.LU R26, [R1+0xa20] ;  /* 0x000a2000011a7983 */ /* 0x000f220000300800 */
[----:B------:R-:W-:-:S03]  /*c060*/  IMAD.MOV.U32 R194, RZ, RZ, R31 ;  /* 0x000000ffffc27224 */ /* 0x000fc600078e001f */
[----:B------:R-:W4:Y:S04]  /*c070*/  LDL.LU R27, [R1+0xa1c] ;  /* 0x000a1c00011b7983 */ /* 0x000f280000300800 */
[----:B------:R-:W4:Y:S04]  /*c080*/  LDL.LU R28, [R1+0xa18] ;  /* 0x000a1800011c7983 */ /* 0x000f280000300800 */
[----:B------:R-:W4:Y:S04]  /*c090*/  LDL.LU R29, [R1+0xa14] ;  /* 0x000a1400011d7983 */ /* 0x000f280000300800 */
[----:B------:R-:W4:Y:S04]  /*c0a0*/  LDL.LU R30, [R1+0xa10] ;  /* 0x000a1000011e7983 */ /* 0x000f280000300800 */
[----:B------:R-:W4:Y:S01]  /*c0b0*/  LDL.LU R31, [R1+0xa0c] ;  /* 0x000a0c00011f7983 */ /* 0x000f220000300800 */
[----:B------:R-:W-:Y:S01]  /*c0c0*/  UMOV UR12, UR44 ;  /* 0x0000002c000c7c82 */ /* 0x000fe20008000000 */
[----:B------:R-:W-:-:S02]  /*c0d0*/  UMOV UR13, UR45 ;  /* 0x0000002d000d7c82 */ /* 0x000fc40008000000 */
[----:B------:R-:W3:Y:S01]  /*c0e0*/  LDL.LU R195, [R1+0x6c] ;  /* 0x00006c0001c37983 */ /* 0x000ee20000300800 */
[----:B------:R-:W-:-:S03]  /*c0f0*/  UIADD3 UR4, UR60, 0x6, URZ ;  /* 0x000000063c047890 */ /* 0x000fc6000fffe03f */
[----:B------:R-:W3:Y:S01]  /*c100*/  LDL.LU R196, [R1+0x70] ;  /* 0x0000700001c47983 */ /* 0x000ee20000300800 */
[----:B------:R-:W-:Y:S01]  /*c110*/  UIADD3 UR46, UR8, 0x6, URZ ;  /* 0x00000006082e7890 */ /* 0x000fe2000fffe03f */
[----:B------:R-:W-:Y:S02]  /*c120*/  UMOV UR45, 0x40000040 ;  /* 0x40000040002d7882 */ /* 0x000fe40000000000 */
[----:B------:R-:W-:Y:S01]  /*c130*/  UMOV UR44, UR4 ;  /* 0x00000004002c7c82 */ /* 0x000fe20008000000 */
[----:B------:R-:W-:Y:S01]  /*c140*/  UMOV UR47, 0x40000040 ;  /* 0x40000040002f7882 */ /* 0x000fe20000000000 */
[----:B------:R-:W3:Y:S04]  /*c150*/  LDL.LU.64 R216, [R1] ;  /* 0x0000000001d87983 */ /* 0x000ee80000300a00 */
[----:B------:R-:W3:Y:S01]  /*c160*/  LDL.LU.64 R218, [R1+0x8] ;  /* 0x0000080001da7983 */ /* 0x000ee20000300a00 */
[----:B------:R-:W-:-:S03]  /*c170*/  UIADD3 UR58, UR8, 0x86, URZ ;  /* 0x00000086083a7890 */ /* 0x000fc6000fffe03f */
[----:B------:R-:W3:Y:S04]  /*c180*/  LDL.LU.64 R220, [R1+0x10] ;  /* 0x0000100001dc7983 */ /* 0x000ee80000300a00 */
[----:B------:R-:W3:Y:S01]  /*c190*/  LDL.LU.64 R222, [R1+0x18] ;  /* 0x0000180001de7983 */ /* 0x000ee20000300a00 */
        /* <DEDUP_REMOVED lines=12> */
[----:B----4-:R-:W-:-:S06]  /*c260*/  WARPGROUP.ARRIVE ;  /* 0x00000000000079c5 */ /* 0x010fcc0000000000 */
[----:B------:R-:W-:Y:S03]  /*c270*/  QGMMA.64x16x32.F32.E4M3.E4M3 R24, gdesc[UR12], R24, gsb0 ;  /* 0x002000000c1879f3 */ /* 0x000fe60008000818 */
[----:B------:R-:W-:Y:S02]  /*c280*/  WARPGROUP.DEPBAR.LE gsb0, 0x0 ;  /* 0x00008000000079c5 */ /* 0x000fe40000010000 */
[----:B--2---:R-:W-:-:S06]  /*c290*/  WARPGROUP.ARRIVE ;  /* 0x00000000000079c5 */ /* 0x004fcc0000000000 */
[----:B------:R-:W-:Y:S03]  /*c2a0*/  QGMMA.64x16x32.F32.E4M3.E4M3 R72, gdesc[UR44], R72, gsb0 ;  /* 0x002000002c4879f3 */ /* 0x000fe60008000848 */
[----:B------:R-:W-:Y:S02]  /*c2b0*/  WARPGROUP.DEPBAR.LE gsb0, 0x0 ;  /* 0x00008000000079c5 */ /* 0x000fe40000010000 */
[----:B------:R-:W-:-:S06]  /*c2c0*/  WARPGROUP.ARRIVE ;  /* 0x00000000000079c5 */ /* 0x000fcc0000000000 */
[----:B------:R-:W-:Y:S03]  /*c2d0*/  QGMMA.64x16x32.F32.E4M3.E4M3 R96, gdesc[UR56], R96, gsb0 ;  /* 0x00200000386079f3 */ /* 0x000fe60008000860 */
[----:B------:R-:W-:Y:S02]  /*c2e0*/  WARPGROUP.DEPBAR.LE gsb0, 0x0 ;  /* 0x00008000000079c5 */ /* 0x000fe40000010000 */
[----:B---3--:R-:W-:-:S06]  /*c2f0*/  WARPGROUP.ARRIVE ;  /* 0x00000000000079c5 */ /* 0x008fcc0000000000 */
[----:B------:R-:W-:Y:S03]  /*c300*/  QGMMA.64x16x32.F32.E4M3.E4M3 R120, gdesc[UR52], R120, gsb0 ;  /* 0x00200000347879f3 */ /* 0x000fe60008000878 */
[----:B------:R-:W-:Y:S02]  /*c310*/  WARPGROUP.DEPBAR.LE gsb0, 0x0 ;  /* 0x00008000000079c5 */ /* 0x000fe40000010000 */
[----:B------:R-:W-:-:S06]  /*c320*/  WARPGROUP.ARRIVE ;  /* 0x00000000000079c5 */ /* 0x000fcc0000000000 */
[----:B------:R-:W-:Y:S01]  /*c330*/  QGMMA.64x16x32.F32.E4M3.E4M3 R144, gdesc[UR48], R144, gsb0 ;  /* 0x00200000309079f3 */ /* 0x000fe20008000890 */
[----:B------:R-:W-:Y:S01]  /*c340*/  UIADD3 UR5, UR8, 0x206, URZ ;  /* 0x0000020608057890 */ /* 0x000fe2000fffe03f */
[----:B------:R-:W-:Y:S01]  /*c350*/  UMOV UR12, UR44 ;  /* 0x0000002c000c7c82 */ /* 0x000fe20008000000 */
[----:B------:R-:W-:Y:S01]  /*c360*/  UMOV UR13, UR45 ;  /* 0x0000002d000d7c82 */ /* 0x000fe20008000000 */
[----:B------:R-:W-:-:S04]  /*c370*/  UMOV UR15, 0x40000040 ;  /* 0x40000040000f7882 */ /* 0x000fc80000000000 */
[----:B------:R-:W-:Y:S01]  /*c380*/  UMOV UR14, UR5 ;  /* 0x00000005000e7c82 */ /* 0x000fe20008000000 */
[----:B------:R-:W-:Y:S02]  /*c390*/  WARPGROUP.DEPBAR.LE gsb0, 0x0 ;  /* 0x00008000000079c5 */ /* 0x000fe40000010000 */
[----:B------:R-:W-:-:S06]  /*c3a0*/  WARPGROUP.ARRIVE ;  /* 0x00000000000079c5 */ /* 0x000fcc0000000000 */
        /* <DEDUP_REMOVED lines=60> */
[----:B------:R-:W-:Y:S01]  /*c770*/  STL.64 [R1+0x240], R72 ;  /* 0x0002404801007387 */ /* 0x000fe20000100a00 */
[----:B------:R-:W-:Y:S01]  /*c780*/  UMOV UR48, UR50 ;  /* 0x0000003200307c82 */ /* 0x000fe20008000000 */
[----:B------:R-:W-:Y:S01]  /*c790*/  UMOV UR50, UR14 ;  /* 0x0000000e00327c82 */ /* 0x000fe20008000000 */
[----:B------:R-:W-:Y:S01]  /*c7a0*/  UIADD3 UR14, UR8, 0x686, URZ ;  /* 0x00000686080e7890 */ /* 0x000fe2000fffe03f */
[----:B------:R-:W-:Y:S04]  /*c7b0*/  STL.64 [R1+0x248], R74 ;  /* 0x0002484a01007387 */ /* 0x000fe80000100a00 */
[----:B------:R-:W-:Y:S04]  /*c7c0*/  STL.64 [R1+0x250], R76 ;  /* 0x0002504c01007387 */ /* 0x000fe80000100a00 */
[----:B------:R-:W-:Y:S01]  /*c7d0*/  STL.64 [R1+0x258], R78 ;  /* 0x0002584e01007387 */ /* 0x000fe20000100a00 */
[----:B------:R-:W-:-:S03]  /*c7e0*/  UMOV UR49, UR51 ;  /* 0x0000003300317c82 */ /* 0x000fc60008000000 */
[----:B------:R-:W-:Y:S01]  /*c7f0*/  STL.64 [R1+0x1e0], R96 ;  /* 0x0001e06001007387 */ /* 0x000fe20000100a00 */
[----:B------:R-:W-:-:S03]  /*c800*/  UMOV UR51, UR15 ;  /* 0x0000000f00337c82 */ /* 0x000fc60008000000 */
[----:B------:R-:W-:Y:S01]  /*c810*/  STL.64 [R1+0x1e8], R98 ;  /* 0x0001e86201007387 */ /* 0x000fe20000100a00 */
[----:B------:R-:W-:-:S03]  /*c820*/  UMOV UR12, UR44 ;  /* 0x0000002c000c7c82 */ /* 0x000fc60008000000 */
[----:B------:R-:W-:Y:S01]  /*c830*/  STL.64 [R1+0x1f0], R100 ;  /* 0x0001f06401007387 */ /* 0x000fe20000100a00 */
[----:B------:R-:W-:Y:S01]  /*c840*/  UMOV UR13, UR45 ;  /* 0x0000002d000d7c82 */ /* 0x000fe20008000000 */
[----:B------:R-:W-:Y:S02]  /*c850*/  UMOV UR15, 0x40000040 ;  /* 0x40000040000f7882 */ /* 0x000fe40000000000 */
[----:B------:R-:W-:Y:S04]  /*c860*/  STL.64 [R1+0x1f8], R102 ;  /* 0x0001f86601007387 */ /* 0x000fe80000100a00 */
[----:B------:R-:W-:Y:S04]  /*c870*/  STL.64 [R1+0x180], R120 ;  /* 0x0001807801007387 */ /* 0x000fe80000100a00 */
[----:B------:R-:W-:Y:S04]  /*c880*/  STL.64 [R1+0x188], R122 ;  /* 0x0001887a01007387 */ /* 0x000fe80000100a00 */
[----:B------:R-:W-:Y:S04]  /*c890*/  STL.64 [R1+0x190], R124 ;  /* 0x0001907c01007387 */ /* 0x000fe80000100a00 */
[----:B------:R-:W-:Y:S01]  /*c8a0*/  STL.64 [R1+0x198], R126 ;  /* 0x0001987e01007387 */ /* 0x000fe20000100a00 */
[----:B------:R-:W-:-:S02]  /*c8b0*/  WARPGROUP.DEPBAR.LE gsb0, 0x0 ;  /* 0x00008000000079c5 */ /* 0x000fc40000010000 */
[----:B------:R-:W-:Y:S01]  /*c8c0*/  WARPGROUP.ARRIVE ;  /* 0x00000000000079c5 */ /* 0x000fe20000000000 */
[----:B------:R-:W-:Y:S05]  /*c8d0*/  STL.64 [R1+0x120], R144 ;  /* 0x0001209001007387 */ /* 0x000fea0000100a00 */
[----:B------:R-:W-:Y:S01]  /*c8e0*/  QGMMA.64x16x32.F32.E4M3.E4M3 R64, gdesc[UR12], R64, gsb0 ;  /* 0x002000000c4079f3 */ /* 0x000fe20008000840 */
        /* <DEDUP_REMOVED lines=8> */
[----:B------:R1:W-:Y:S04]  /*c970*/  STL.64 [R1+0x68], R194 ;  /* 0x000068c201007387 */ /* 0x0003e80000100a00 */
[----:B------:R2:W-:Y:S04]  /*c980*/  STL.64 [R1+0x70], R196 ;  /* 0x000070c401007387 */ /* 0x0005e80000100a00 */
[----:B------:R3:W-:Y:S04]  /*c990*/  STL.64 [R1+0x78], R198 ;  /* 0x000078c601007387 */ /* 0x0007e80000100a00 */
[----:B------:R4:W-:Y:S04]  /*c9a0*/  STL.64 [R1], R216 ;  /* 0x000000d801007387 */ /* 0x0009e80000100a00 */
[----:B------:R4:W-:Y:S04]  /*c9b0*/  STL.64 [R1+0x8], R218 ;  /* 0x000008da01007387 */ /* 0x0009e80000100a00 */
[----:B------:R4:W-:Y:S04]  /*c9c0*/  STL.64 [R1+0x10], R220 ;  /* 0x000010dc01007387 */ /* 0x0009e80000100a00 */
[----:B------:R4:W-:Y:S04]  /*c9d0*/  STL.64 [R1+0x18], R222 ;  /* 0x000018de01007387 */ /* 0x0009e80000100a00 */
[----:B------:R-:W-:Y:S01]  /*c9e0*/  STL [R1+0x340], RZ ;  /* 0x000340ff01007387 */ /* 0x000fe20000100800 */
[----:B0-----:R-:W-:-:S03]  /*c9f0*/  IMAD.MOV.U32 R192, RZ, RZ, R200 ;  /* 0x000000ffffc07224 */ /* 0x001fc600078e00c8 */
[----:B------:R-:W-:Y:S01]  /*ca00*/  STL [R1+0x33c], RZ ;  /* 0x00033cff01007387 */ /* 0x000fe20000100800 */
[----:B------:R-:W-:-:S03]  /*ca10*/  IMAD.MOV.U32 R193, RZ, RZ, R201 ;  /* 0x000000ffffc17224 */ /* 0x000fc600078e00c9 */
[----:B------:R-:W-:Y:S01]  /*ca20*/  STL [R1+0x338], RZ ;  /* 0x000338ff01007387 */ /* 0x000fe20000100800 */
[----:B-1----:R-:W-:-:S03]  /*ca30*/  IMAD.MOV.U32 R194, RZ, RZ, R202 ;  /* 0x000000ffffc27224 */ /* 0x002fc600078e00ca */
[----:B------:R-:W-:Y:S01]  /*ca40*/  STL [R1+0x334], RZ ;  /* 0x000334ff01007387 */ /* 0x000fe20000100800 */
[----:B------:R-:W-:-:S03]  /*ca50*/  IMAD.MOV.U32 R195, RZ, RZ, R203 ;  /* 0x000000ffffc37224 */ /* 0x000fc600078e00cb */
[----:B------:R-:W-:Y:S01]  /*ca60*/  STL [R1+0x330], RZ ;  /* 0x000330ff01007387 */ /* 0x000fe20000100800 */
[----:B--2---:R-:W-:-:S03]  /*ca70*/  IMAD.MOV.U32 R196, RZ, RZ, R204 ;  /* 0x000000ffffc47224 */ /* 0x004fc600078e00cc */
[----:B------:R-:W2:Y:S01]  /*ca80*/  LDL.LU R200, [R1+0xa08] ;  /* 0x000a080001c87983 */ /* 0x000ea20000300800 */
[----:B------:R-:W-:-:S03]  /*ca90*/  IMAD.MOV.U32 R197, RZ, RZ, R205 ;  /* 0x000000ffffc57224 */ /* 0x000fc600078e00cd */
[----:B------:R-:W2:Y:S01]  /*caa0*/  LDL.LU R201, [R1+0xa04] ;  /* 0x000a040001c97983 */ /* 0x000ea20000300800 */
[----:B---3--:R-:W-:-:S03]  /*cab0*/  IMAD.MOV.U32 R198, RZ, RZ, R206 ;  /* 0x000000ffffc67224 */ /* 0x008fc600078e00ce */
[----:B------:R-:W2:Y:S01]  /*cac0*/  LDL.LU R202, [R1+0xa00] ;  /* 0x000a000001ca7983 */ /* 0x000ea20000300800 */
[----:B------:R-:W-:-:S03]  /*cad0*/  IMAD.MOV.U32 R199, RZ, RZ, R207 ;  /* 0x000000ffffc77224 */ /* 0x000fc600078e00cf */
        /* <DEDUP_REMOVED lines=33> */
[----:B----4-:R-:W-:-:S03]  /*ccf0*/  IMAD.MOV.U32 R216, RZ, RZ, R133 ;  /* 0x000000ffffd87224 */ /* 0x010fc600078e0085 */
[----:B------:R-:W3:Y:S01]  /*cd00*/  LDL.LU R129, [R1+0x9b8] ;  /* 0x0009b80001817983 */ /* 0x000ee20000300800 */
[----:B------:R-:W-:-:S03]  /*cd10*/  IMAD.MOV.U32 R217, RZ, RZ, R134 ;  /* 0x000000ffffd97224 */ /* 0x000fc600078e0086 */
[----:B------:R-:W3:Y:S01]  /*cd20*/  LDL.LU R130, [R1+0x9b4] ;  /* 0x0009b40001827983 */ /* 0x000ee20000300800 */
[----:B------:R-:W-:-:S03]  /*cd30*/  IMAD.MOV.U32 R218, RZ, RZ, R135 ;  /* 0x000000ffffda7224 */ /* 0x000fc600078e0087 */
[----:B------:R-:W3:Y:S04]  /*cd40*/  LDL.LU R131, [R1+0x9b0] ;  /* 0x0009b00001837983 */ /* 0x000ee80000300800 */
[----:B------:R-:W3:Y:S04]  /*cd50*/  LDL.LU R132, [R1+0x9ac] ;  /* 0x0009ac0001847983 */ /* 0x000ee80000300800 */
[----:B------:R-:W3:Y:S01]  /*cd60*/  LDL.LU R133, [R1+0x9a8] ;  /* 0x0009a80001857983 */ /* 0x000ee20000300800 */
[----:B------:R-:W-:-:S03]  /*cd70*/  UIADD3 UR10, UR8, 0x706, URZ ;  /* 0x00000706080a7890 */ /* 0x000fc6000fffe03f */
[----:B------:R-:W3:Y:S04]  /*cd80*/  LDL.LU R134, [R1+0x9a4] ;  /* 0x0009a40001867983 */ /* 0x000ee80000300800 */
[----:B------:R-:W3:Y:S01]  /*cd90*/  LDL.LU R135, [R1+0x9a0] ;  /* 0x0009a00001877983 */ /* 0x000ee20000300800 */
[----:B------:R-:W-:Y:S02]  /*cda0*/  WARPGROUP.DEPBAR.LE gsb0, 0x0 ;  /* 0x00008000000079c5 */ /* 0x000fe40000010000 */
[----:B------:R-:W-:Y:S01]  /*cdb0*/  WARPGROUP.ARRIVE ;  /* 0x00000000000079c5 */ /* 0x000fe20000000000 */
[----:B------:R-:W-:Y:S01]  /*cdc0*/  UMOV UR8, UR44 ;  /* 0x0000002c00087c82 */ /* 0x000fe20008000000 */
[----:B------:R-:W-:Y:S01]  /*cdd0*/  UMOV UR9, UR45 ;  /* 0x0000002d00097c82 */ /* 0x000fe20008000000 */
[----:B------:R-:W-:-:S03]  /*cde0*/  UMOV UR11, 0x40000040 ;  /* 0x40000040000b7882 */ /* 0x000fc60000000000 */
[----:B------:R-:W-:Y:S01]  /*cdf0*/  QGMMA.64x16x32.F32.E4M3.E4M3 R40, gdesc[UR8], R40, gsb0 ;  /* 0x00200000082879f3 */ /* 0x000fe20008000828 */
[----:B------:R-:W-:Y:S02]  /*ce00*/  IMAD.MOV.U32 R219, RZ, RZ, R158 ;  /* 0x000000ffffdb7224 */ /* 0x000fe400078e009e */
[----:B------:R-:W2:Y:S01]  /*ce10*/  LDL.LU R158, [R1+0x99c] ;  /* 0x00099c00019e7983 */ /* 0x000ea20000300800 */
[----:B------:R-:W-:Y:S01]  /*ce20*/  IMAD.MOV.U32 R220, RZ, RZ, R159 ;  /* 0x000000ffffdc7224 */ /* 0x000fe200078e009f */
[----:B------:R-:W-:Y:S02]  /*ce30*/  UIADD3 UR4, UR60, 0x406, URZ ;  /* 0x000004063c047890 */ /* 0x000fe4000fffe03f */
[----:B------:R-:W2:Y:S01]  /*ce40*/  LDL.LU R159, [R1+0x998] ;  /* 0x00099800019f7983 */ /* 0x000ea20000300800 */
[----:B------:R-:W-:-:S04]  /*ce50*/  UMOV UR9, 0x40000040 ;  /* 0x4000004000097882 */ /* 0x000fc80000000000 */
[----:B------:R-:W-:Y:S01]  /*ce60*/  UMOV UR8, UR4 ;  /* 0x0000000400087c82 */ /* 0x000fe20008000000 */
[----:B------:R-:W-:Y:S02]  /*ce70*/  WARPGROUP.DEPBAR.LE gsb0, 0x0 ;  /* 0x00008000000079c5 */ /* 0x000fe40000010000 */
[----:B------:R-:W-:-:S06]  /*ce80*/  WARPGROUP.ARRIVE ;  /* 0x00000000000079c5 */ /* 0x000fcc0000000000 */
[----:B------:R-:W-:Y:S01]  /*ce90*/  QGMMA.64x16x32.F32.E4M3.E4M3 R32, gdesc[UR8], R32, gsb0 ;  /* 0x00200000082079f3 */ /* 0x000fe20008000820 */
[----:B------:R-:W-:Y:S02]  /*cea0*/  IMAD.MOV.U32 R18, RZ, RZ, R221 ;  /* 0x000000ffff127224 */ /* 0x000fe400078e00dd */
[----:B------:R-:W-:Y:S02]  /*ceb0*/  IMAD.MOV.U32 R17, RZ, RZ, R222 ;  /* 0x000000ffff117224 */ /* 0x000fe400078e00de */
[----:B------:R-:W-:Y:S02]  /*cec0*/  IMAD.MOV.U32 R221, RZ, RZ, R181 ;  /* 0x000000ffffdd7224 */ /* 0x000fe400078e00b5 */
[----:B------:R-:W-:Y:S01]  /*ced0*/  IMAD.MOV.U32 R13, RZ, RZ, R223 ;  /* 0x000000ffff0d7224 */ /* 0x000fe200078e00df */
[----:B------:R-:W4:Y:S01]  /*cee0*/  LDL.LU R181, [R1+0x994] ;  /* 0x0009940001b57983 */ /* 0x000f220000300800 */
[----:B------:R-:W-:Y:S02]  /*cef0*/  IMAD.MOV.U32 R222, RZ, RZ, R182 ;  /* 0x000000ffffde7224 */ /* 0x000fe400078e00b6 */
[----:B------:R-:W-:Y:S01]  /*cf00*/  IMAD.MOV.U32 R223, RZ, RZ, R183 ;  /* 0x000000ffffdf7224 */ /* 0x000fe200078e00b7 */
[----:B------:R-:W4:Y:S04]  /*cf10*/  LDL.LU R182, [R1+0x990] ;  /* 0x0009900001b67983 */ /* 0x000f280000300800 */
[----:B------:R-:W4:Y:S01]  /*cf20*/  LDL.LU R183, [R1+0x98c] ;  /* 0x00098c0001b77983 */ /* 0x000f220000300800 */
[----:B------:R-:W-:Y:S01]  /*cf30*/  UMOV UR12, UR8 ;  /* 0x00000008000c7c82 */ /* 0x000fe20008000000 */
[----:B------:R-:W-:Y:S01]  /*cf40*/  UMOV UR13, UR9 ;  /* 0x00000009000d7c82 */ /* 0x000fe20008000000 */
[----:B------:R-:W-:-:S02]  /*cf50*/  WARPGROUP.DEPBAR.LE gsb0, 0x0 ;  /* 0x00008000000079c5 */ /* 0x000fc40000010000 */
        /* <DEDUP_REMOVED lines=31> */
[----:B------:R-:W-:Y:S01]  /*d150*/  UMOV UR44, UR8 ;  /* 0x00000008002c7c82 */ /* 0x000fe20008000000 */
[----:B------:R-:W-:Y:S01]  /*d160*/  UMOV UR45, UR9 ;  /* 0x00000009002d7c82 */ /* 0x000fe20008000000 */
[----:B------:R-:W-:Y:S01]  /*d170*/  UIADD3 UR60, UR60, 0x806, URZ ;  /* 0x000008063c3c7890 */ /* 0x000fe2000fffe03f */
[----:B------:R-:W-:Y:S01]  /*d180*/  ULDC UR4, c[0x0][0x50c] ;  /* 0x0001430000047ab9 */ /* 0x000fe20000000800 */
[----:B------:R-:W-:-:S02]  /*d190*/  WARPGROUP.DEPBAR.LE gsb0, 0x0 ;  /* 0x00008000000079c5 */ /* 0x000fc40000010000 */
[----:B---3--:R-:W-:-:S06]  /*d1a0*/  WARPGROUP.ARRIVE ;  /* 0x00000000000079c5 */ /* 0x008fcc0000000000 */
[----:B------:R-:W-:Y:S03]  /*d1b0*/  QGMMA.64x16x32.F32.E4M3.E4M3 R128, gdesc[UR28], R128, gsb0 ;  /* 0x002000001c8079f3 */ /* 0x000fe60008000880 */
[----:B------:R-:W-:Y:S02]  /*d1c0*/  WARPGROUP.DEPBAR.LE gsb0, 0x0 ;  /* 0x00008000000079c5 */ /* 0x000fe40000010000 */
[----:B--2---:R-:W-:-:S06]  /*d1d0*/  WARPGROUP.ARRIVE ;  /* 0x00000000000079c5 */ /* 0x004fcc0000000000 */
[----:B------:R-:W-:Y:S03]  /*d1e0*/  QGMMA.64x16x32.F32.E4M3.E4M3 R152, gdesc[UR20], R152, gsb0 ;  /* 0x00200000149879f3 */ /* 0x000fe60008000898 */
[----:B------:R-:W-:Y:S02]  /*d1f0*/  WARPGROUP.DEPBAR.LE gsb0, 0x0 ;  /* 0x00008000000079c5 */ /* 0x000fe40000010000 */
[----:B----4-:R-:W-:-:S06]  /*d200*/  WARPGROUP.ARRIVE ;  /* 0x00000000000079c5 */ /* 0x010fcc0000000000 */
        /* <DEDUP_REMOVED lines=26> */
[----:B------:R-:W-:Y:S01]  /*d3b0*/  STL [R1+0x320], RZ ;  /* 0x000320ff01007387 */ /* 0x000fe20000100800 */
        /* <DEDUP_REMOVED lines=14> */
[----:B------:R0:W-:Y:S04]  /*d4a0*/  STL.64 [R1+0x100], R192 ;  /* 0x000100c001007387 */ /* 0x0001e80000100a00 */
[----:B------:R1:W-:Y:S04]  /*d4b0*/  STL.64 [R1+0x108], R194 ;  /* 0x000108c201007387 */ /* 0x0003e80000100a00 */
[----:B------:R2:W-:Y:S01]  /*d4c0*/  STL.64 [R1+0x110], R196 ;  /* 0x000110c401007387 */ /* 0x0005e20000100a00 */
[----:B------:R-:W-:-:S03]  /*d4d0*/  WARPGROUP.DEPBAR.LE gsb0, 0x0 ;  /* 0x00008000000079c5 */ /* 0x000fc60000010000 */
[----:B------:R3:W-:Y:S01]  /*d4e0*/  STL.64 [R1+0x118], R198 ;  /* 0x000118c601007387 */ /* 0x0007e20000100a00 */
[----:B0-----:R-:W-:-:S03]  /*d4f0*/  IMAD.MOV.U32 R192, RZ, RZ, R16 ;  /* 0x000000ffffc07224 */ /* 0x001fc600078e0010 */
[----:B------:R-:W4:Y:S01]  /*d500*/  LDL.LU R16, [R1+0x988] ;  /* 0x0009880001107983 */ /* 0x000f220000300800 */
[----:B------:R-:W-:-:S03]  /*d510*/  IMAD.MOV.U32 R193, RZ, RZ, R14 ;  /* 0x000000ffffc17224 */ /* 0x000fc600078e000e */
[----:B------:R0:W-:Y:S01]  /*d520*/  STL.64 [R1+0x160], R216 ;  /* 0x000160d801007387 */ /* 0x0001e20000100a00 */
[----:B-1----:R-:W-:-:S03]  /*d530*/  IMAD.MOV.U32 R194, RZ, RZ, R8 ;  /* 0x000000ffffc27224 */ /* 0x002fc600078e0008 */
[----:B------:R1:W-:Y:S01]  /*d540*/  STL.64 [R1+0x168], R218 ;  /* 0x000168da01007387 */ /* 0x0003e20000100a00 */
[----:B------:R-:W-:-:S03]  /*d550*/  IMAD.MOV.U32 R195, RZ, RZ, R9 ;  /* 0x000000ffffc37224 */ /* 0x000fc600078e0009 */
[----:B------:R1:W-:Y:S01]  /*d560*/  STL.64 [R1+0x170], R220 ;  /* 0x000170dc01007387 */ /* 0x0003e20000100a00 */
[----:B--2---:R-:W-:-:S03]  /*d570*/  IMAD.MOV.U32 R196, RZ, RZ, R10 ;  /* 0x000000ffffc47224 */ /* 0x004fc600078e000a */
[----:B------:R2:W-:Y:S01]  /*d580*/  STL.64 [R1+0x178], R222 ;  /* 0x000178de01007387 */ /* 0x0005e20000100a00 */
[----:B------:R-:W-:-:S03]  /*d590*/  IMAD.MOV.U32 R197, RZ, RZ, R11 ;  /* 0x000000ffffc57224 */ /* 0x000fc600078e000b */
[----:B------:R-:W2:Y:S01]  /*d5a0*/  LDL.LU R14, [R1+0x984] ;  /* 0x00098400010e7983 */ /* 0x000ea20000300800 */
[----:B---3--:R-:W-:-:S03]  /*d5b0*/  IMAD.MOV.U32 R198, RZ, RZ, R12 ;  /* 0x000000ffffc67224 */ /* 0x008fc600078e000c */
[----:B------:R-:W3:Y:S01]  /*d5c0*/  LDL.LU R8, [R1+0x980] ;  /* 0x0009800001087983 */ /* 0x000ee20000300800 */
[----:B------:R-:W-:-:S03]  /*d5d0*/  IMAD.MOV.U32 R199, RZ, RZ, R15 ;  /* 0x000000ffffc77224 */ /* 0x000fc600078e000f */
[----:B------:R-:W2:Y:S04]  /*d5e0*/  LDL.LU R9, [R1+0x97c] ;  /* 0x00097c0001097983 */ /* 0x000ea80000300800 */
[----:B------:R-:W2:Y:S04]  /*d5f0*/  LDL.LU R10, [R1+0x978] ;  /* 0x00097800010a7983 */ /* 0x000ea80000300800 */
[----:B------:R-:W2:Y:S04]  /*d600*/  LDL.LU R11, [R1+0x974] ;  /* 0x00097400010b7983 */ /* 0x000ea80000300800 */
[----:B------:R-:W2:Y:S04]  /*d610*/  LDL.LU R12, [R1+0x970] ;  /* 0x00097000010c7983 */ /* 0x000ea80000300800 */
[----:B------:R-:W2:Y:S01]  /*d620*/  LDL.LU R15, [R1+0x96c] ;  /* 0x00096c00010f7983 */ /* 0x000ea20000300800 */
[----:B----4-:R-:W-:-:S02]  /*d630*/  IMAD.MOV.U32 R151, RZ, RZ, R16 ;  /* 0x000000ffff977224 */ /* 0x010fc400078e0010 */
[----:B---3--:R-:W-:Y:S02]  /*d640*/  IMAD.MOV.U32 R144, RZ, RZ, R8 ;  /* 0x000000ffff907224 */ /* 0x008fe400078e0008 */
[----:B------:R-:W3:Y:S01]  /*d650*/  LDL.LU R8, [R1+0x968] ;  /* 0x0009680001087983 */ /* 0x000ee20000300800 */
[----:B--2---:R-:W-:-:S03]  /*d660*/  IMAD.MOV.U32 R145, RZ, RZ, R9 ;  /* 0x000000ffff917224 */ /* 0x004fc600078e0009 */
[----:B------:R-:W2:Y:S01]  /*d670*/  LDL.LU R9, [R1+0x964] ;  /* 0x0009640001097983 */ /* 0x000ea20000300800 */
[----:B------:R-:W-:-:S03]  /*d680*/  IMAD.MOV.U32 R146, RZ, RZ, R10 ;  /* 0x000000ffff927224 */ /* 0x000fc600078e000a */
[----:B------:R-:W4:Y:S01]  /*d690*/  LDL.LU R10, [R1+0x960] ;  /* 0x00096000010a7983 */ /* 0x000f220000300800 */
[----:B------:R-:W-:-:S03]  /*d6a0*/  IMAD.MOV.U32 R147, RZ, RZ, R11 ;  /* 0x000000ffff937224 */ /* 0x000fc600078e000b */
[----:B------:R-:W3:Y:S01]  /*d6b0*/  LDL.LU R11, [R1+0x95c] ;  /* 0x00095c00010b7983 */ /* 0x000ee20000300800 */
[----:B------:R-:W-:-:S03]  /*d6c0*/  IMAD.MOV.U32 R148, RZ, RZ, R12 ;  /* 0x000000ffff947224 */ /* 0x000fc600078e000c */
[----:B------:R-:W2:Y:S01]  /*d6d0*/  LDL.LU R12, [R1+0x958] ;  /* 0x00095800010c7983 */ /* 0x000ea20000300800 */
[----:B------:R-:W-:Y:S02]  /*d6e0*/  IMAD.MOV.U32 R150, RZ, RZ, R14 ;  /* 0x000000ffff967224 */ /* 0x000fe400078e000e */
[----:B------:R-:W-:Y:S02]  /*d6f0*/  IMAD.MOV.U32 R149, RZ, RZ, R15 ;  /* 0x000000ffff957224 */ /* 0x000fe400078e000f */
[----:B------:R-:W4:Y:S04]  /*d700*/  LDL.LU R15, [R1+0x954] ;  /* 0x00095400010f7983 */ /* 0x000f280000300800 */
[----:B------:R-:W3:Y:S04]  /*d710*/  LDL.LU R14, [R1+0x950] ;  /* 0x00095000010e7983 */ /* 0x000ee80000300800 */
[----:B------:R-:W2:Y:S04]  /*d720*/  LDL.LU R16, [R1+0x94c] ;  /* 0x00094c0001107983 */ /* 0x000ea80000300800 */
[----:B------:R-:W4:Y:S04]  /*d730*/  LDL.LU R96, [R1+0x200] ;  /* 0x0002000001607983 */ /* 0x000f280000300800 */
[----:B------:R-:W4:Y:S04]  /*d740*/  LDL.LU R97, [R1+0x204] ;  /* 0x0002040001617983 */ /* 0x000f280000300800 */
[----:B------:R-:W4:Y:S04]  /*d750*/  LDL.LU R98, [R1+0x208] ;  /* 0x0002080001627983 */ /* 0x000f280000300800 */
[----:B------:R-:W4:Y:S04]  /*d760*/  LDL.LU R99, [R1+0x20c] ;  /* 0x00020c0001637983 */ /* 0x000f280000300800 */
[----:B------:R-:W4:Y:S04]  /*d770*/  LDL.LU R100, [R1+0x210] ;  /* 0x0002100001647983 */ /* 0x000f280000300800 */
[----:B------:R-:W4:Y:S04]  /*d780*/  LDL.LU R101, [R1+0x214] ;  /* 0x0002140001657983 */ /* 0x000f280000300800 */
[----:B------:R-:W4:Y:S04]  /*d790*/  LDL.LU R102, [R1+0x218] ;  /* 0x0002180001667983 */ /* 0x000f280000300800 */
[----:B------:R-:W4:Y:S04]  /*d7a0*/  LDL.LU R103, [R1+0x21c] ;  /* 0x00021c0001677983 */ /* 0x000f280000300800 */
[----:B------:R-:W3:Y:S04]  /*d7b0*/  LDL.LU R48, [R1+0x1c0] ;  /* 0x0001c00001307983 */ /* 0x000ee80000300800 */
[----:B------:R-:W3:Y:S04]  /*d7c0*/  LDL.LU R49, [R1+0x1c4] ;  /* 0x0001c40001317983 */ /* 0x000ee80000300800 */
[----:B------:R-:W3:Y:S04]  /*d7d0*/  LDL.LU R50, [R1+0x1c8] ;  /* 0x0001c80001327983 */ /* 0x000ee80000300800 */
[----:B------:R-:W3:Y:S04]  /*d7e0*/  LDL.LU R51, [R1+0x1cc] ;  /* 0x0001cc0001337983 */ /* 0x000ee80000300800 */
[----:B------:R-:W3:Y:S04]  /*d7f0*/  LDL.LU R52, [R1+0x1d0] ;  /* 0x0001d00001347983 */ /* 0x000ee80000300800 */
[----:B------:R-:W3:Y:S04]  /*d800*/  LDL.LU R53, [R1+0x1d4] ;  /* 0x0001d40001357983 */ /* 0x000ee80000300800 */
[----:B------:R-:W3:Y:S04]  /*d810*/  LDL.LU R54, [R1+0x1d8] ;  /* 0x0001d80001367983 */ /* 0x000ee80000300800 */
[----:B------:R-:W3:Y:S04]  /*d820*/  LDL.LU R55, [R1+0x1dc] ;  /* 0x0001dc0001377983 */ /* 0x000ee80000300800 */
[----:B------:R-:W2:Y:S04]  /*d830*/  LDL.LU R72, [R1+0x220] ;  /* 0x0002200001487983 */ /* 0x000ea80000300800 */
[----:B------:R-:W2:Y:S04]  /*d840*/  LDL.LU R73, [R1+0x224] ;  /* 0x0002240001497983 */ /* 0x000ea80000300800 */
[----:B------:R-:W2:Y:S04]  /*d850*/  LDL.LU R74, [R1+0x228] ;  /* 0x00022800014a7983 */ /* 0x000ea80000300800 */
[----:B------:R-:W2:Y:S04]  /*d860*/  LDL.LU R75, [R1+0x22c] ;  /* 0x00022c00014b7983 */ /* 0x000ea80000300800 */
[----:B------:R-:W2:Y:S04]  /*d870*/  LDL.LU R76, [R1+0x230] ;  /* 0x00023000014c7983 */ /* 0x000ea80000300800 */
[----:B------:R-:W2:Y:S04]  /*d880*/  LDL.LU R77, [R1+0x234] ;  /* 0x00023400014d7983 */ /* 0x000ea80000300800 */
[----:B------:R-:W2:Y:S04]  /*d890*/  LDL.LU R78, [R1+0x238] ;  /* 0x00023800014e7983 */ /* 0x000ea80000300800 */
[----:B------:R-:W2:Y:S01]  /*d8a0*/  LDL.LU R79, [R1+0x23c] ;  /* 0x00023c00014f7983 */ /* 0x000ea20000300800 */
[----:B------:R-:W-:Y:S01]  /*d8b0*/  UMOV UR48, UR8 ;  /* 0x0000000800307c82 */ /* 0x000fe20008000000 */
[----:B------:R-:W-:Y:S01]  /*d8c0*/  UMOV UR49, UR9 ;  /* 0x0000000900317c82 */ /* 0x000fe20008000000 */
[----:B------:R-:W-:Y:S01]  /*d8d0*/  UMOV UR50, UR58 ;  /* 0x0000003a00327c82 */ /* 0x000fe20008000000 */
[----:B------:R-:W-:Y:S01]  /*d8e0*/  UMOV UR51, UR59 ;  /* 0x0000003b00337c82 */ /* 0x000fe20008000000 */
[----:B---3--:R-:W-:-:S06]  /*d8f0*/  WARPGROUP.ARRIVE ;  /* 0x00000000000079c5 */ /* 0x008fcc0000000000 */
[----:B------:R-:W-:Y:S03]  /*d900*/  QGMMA.64x16x32.F32.E4M3.E4M3 R48, gdesc[UR48], R48, gsb0 ;  /* 0x00200000303079f3 */ /* 0x000fe60008000830 */
[----:B------:R-:W-:Y:S02]  /*d910*/  WARPGROUP.DEPBAR.LE gsb0, 0x0 ;  /* 0x00008000000079c5 */ /* 0x000fe40000010000 */
[----:B--2---:R-:W-:-:S06]  /*d920*/  WARPGROUP.ARRIVE ;  /* 0x00000000000079c5 */ /* 0x004fcc0000000000 */
[----:B------:R-:W-:Y:S01]  /*d930*/  QGMMA.64x16x32.F32.E4M3.E4M3 R72, gdesc[UR44], R72, gsb0 ;  /* 0x002000002c4879f3 */ /* 0x000fe20008000848 */
[----:B------:R-:W-:Y:S01]  /*d940*/  UMOV UR44, UR60 ;  /* 0x0000003c002c7c82 */ /* 0x000fe20008000000 */
[----:B------:R-:W-:Y:S01]  /*d950*/  UMOV UR45, 0x40000040 ;  /* 0x40000040002d7882 */ /* 0x000fe20000000000 */
[----:B------:R-:W-:Y:S02]  /*d960*/  WARPGROUP.DEPBAR.LE gsb0, 0x0 ;  /* 0x00008000000079c5 */ /* 0x000fe40000010000 */
[----:B----4-:R-:W-:-:S06]  /*d970*/  WARPGROUP.ARRIVE ;  /* 0x00000000000079c5 */ /* 0x010fcc0000000000 */
        /* <DEDUP_REMOVED lines=9> */
[----:B------:R-:W-:Y:S01]  /*da10*/  UMOV UR56, UR44 ;  /* 0x0000002c00387c82 */ /* 0x000fe20008000000 */
[----:B------:R-:W-:Y:S01]  /*da20*/  UMOV UR57, UR45 ;  /* 0x0000002d00397c82 */ /* 0x000fe20008000000 */
[----:B------:R-:W-:Y:S01]  /*da30*/  UMOV UR52, UR44 ;  /* 0x0000002c00347c82 */ /* 0x000fe20008000000 */
[----:B------:R-:W-:Y:S01]  /*da40*/  UMOV UR53, UR45 ;  /* 0x0000002d00357c82 */ /* 0x000fe20008000000 */
        /* <DEDUP_REMOVED lines=8> */
[----:B------:R-:W-:Y:S01]  /*dad0*/  UMOV UR46, UR16 ;  /* 0x00000010002e7c82 */ /* 0x000fe20008000000 */
[----:B------:R-:W-:Y:S01]  /*dae0*/  UMOV UR47, UR17 ;  /* 0x00000011002f7c82 */ /* 0x000fe20008000000 */
[----:B------:R2:W5:Y:S04]  /*daf0*/  LDL.LU R16, [R1+0x948] ;  /* 0x0009480001107983 */ /* 0x0005680000300800 */
[----:B------:R2:W5:Y:S04]  /*db00*/  LDL.LU R14, [R1+0x944] ;  /* 0x00094400010e7983 */ /* 0x0005680000300800 */
[----:B------:R2:W5:Y:S04]  /*db10*/  LDL.LU R15, [R1+0x940] ;  /* 0x00094000010f7983 */ /* 0x0005680000300800 */
[----:B------:R2:W5:Y:S01]  /*db20*/  LDL.LU R12, [R1+0x93c] ;  /* 0x00093c00010c7983 */ /* 0x0005620000300800 */
[----:B------:R-:W-:-:S02]  /*db30*/  WARPGROUP.DEPBAR.LE gsb0, 0x0 ;  /* 0x00008000000079c5 */ /* 0x000fc40000010000 */
[----:B------:R-:W-:Y:S01]  /*db40*/  WARPGROUP.ARRIVE ;  /* 0x00000000000079c5 */ /* 0x000fe20000000000 */
[----:B------:R2:W5:Y:S04]  /*db50*/  LDL.LU R11, [R1+0x938] ;  /* 0x00093800010b7983 */ /* 0x0005680000300800 */
[----:B------:R2:W5:Y:S01]  /*db60*/  LDL.LU R10, [R1+0x934] ;  /* 0x00093400010a7983 */ /* 0x0005620000300800 */
[----:B------:R-:W-:Y:S03]  /*db70*/  QGMMA.64x16x32.F32.E4M3.E4M3 R120, gdesc[UR56], R120, gsb0 ;  /* 0x00200000387879f3 */ /* 0x000fe60008000878 */
[----:B------:R2:W5:Y:S04]  /*db80*/  LDL.LU R9, [R1+0x930] ;  /* 0x0009300001097983 */ /* 0x0005680000300800 */
[----:B------:R2:W5:Y:S04]  /*db90*/  LDL.LU R8, [R1+0x92c] ;  /* 0x00092c0001087983 */ /* 0x0005680000300800 */
[----:B------:R2:W5:Y:S04]  /*dba0*/  LDL.LU R7, [R1+0x928] ;  /* 0x0009280001077983 */ /* 0x0005680000300800 */
[----:B------:R2:W5:Y:S04]  /*dbb0*/  LDL.LU R6, [R1+0x924] ;  /* 0x0009240001067983 */ /* 0x0005680000300800 */
[----:B------:R2:W5:Y:S04]  /*dbc0*/  LDL.LU R5, [R1+0x920] ;  /* 0x0009200001057983 */ /* 0x0005680000300800 */
[----:B------:R2:W5:Y:S01]  /*dbd0*/  LDL.LU R4, [R1+0x91c] ;  /* 0x00091c0001047983 */ /* 0x0005620000300800 */
[----:B0-----:R-:W-:-:S03]  /*dbe0*/  IMAD.MOV.U32 R216, RZ, RZ, R234 ;  /* 0x000000ffffd87224 */ /* 0x001fc600078e00ea */
[----:B------:R2:W5:Y:S01]  /*dbf0*/  LDL.LU R3, [R1+0x918] ;  /* 0x0009180001037983 */ /* 0x0005620000300800 */
[----:B------:R-:W-:-:S03]  /*dc00*/  IMAD.MOV.U32 R217, RZ, RZ, R233 ;  /* 0x000000ffffd97224 */ /* 0x000fc600078e00e9 */
[----:B------:R2:W5:Y:S01]  /*dc10*/  LDL.LU R2, [R1+0x914] ;  /* 0x0009140001027983 */ /* 0x0005620000300800 */
[----:B-1----:R-:W-:Y:S02]  /*dc20*/  IMAD.MOV.U32 R218, RZ, RZ, R232 ;  /* 0x000000ffffda7224 */ /* 0x002fe400078e00e8 */
[----:B------:R-:W-:Y:S01]  /*dc30*/  IMAD.MOV.U32 R219, RZ, RZ, R23 ;  /* 0x000000ffffdb7224 */ /* 0x000fe200078e0017 */
[----:B------:R2:W5:Y:S01]  /*dc40*/  LDL.LU R0, [R1+0x910] ;  /* 0x0009100001007983 */ /* 0x0005620000300800 */
        /* <DEDUP_REMOVED lines=11> */
[----:B------:R-:W-:Y:S01]  /*dd00*/  IMAD.MOV.U32 R220, RZ, RZ, R22 ;  /* 0x000000ffffdc7224 */ /* 0x000fe200078e0016 */
[----:B------:R-:W-:Y:S01]  /*dd10*/  STL [R1+0x310], RZ ;  /* 0x000310ff01007387 */ /* 0x000fe20000100800 */
[----:B------:R-:W-:Y:S02]  /*dd20*/  IMAD.MOV.U32 R221, RZ, RZ, R21 ;  /* 0x000000ffffdd7224 */ /* 0x000fe400078e0015 */
[----:B------:R-:W-:Y:S01]  /*dd30*/  IMAD.MOV.U32 R222, RZ, RZ, R20 ;  /* 0x000000ffffde7224 */ /* 0x000fe200078e0014 */
[----:B------:R-:W-:Y:S01]  /*dd40*/  STL.64 [R1+0x1c0], R48 ;  /* 0x0001c03001007387 */ /* 0x000fe20000100a00 */
[----:B------:R-:W-:-:S03]  /*dd50*/  IMAD.MOV.U32 R223, RZ, RZ, R19 ;  /* 0x000000ffffdf7224 */ /* 0x000fc600078e0013 */
[----:B------:R-:W-:Y:S04]  /*dd60*/  STL.64 [R1+0x1c8], R50 ;  /* 0x0001c83201007387 */ /* 0x000fe80000100a00 */
[----:B------:R-:W-:Y:S04]  /*dd70*/  STL.64 [R1+0x1d0], R52 ;  /* 0x0001d03401007387 */ /* 0x000fe80000100a00 */
[----:B------:R0:W-:Y:S01]  /*dd80*/  STL.64 [R1+0x1d8], R54 ;  /* 0x0001d83601007387 */ /* 0x0001e20000100a00 */
[----:B------:R-:W-:Y:S01]  /*dd90*/  UMOV UR40, UR44 ;  /* 0x0000002c00287c82 */ /* 0x000fe20008000000 */
[----:B------:R-:W-:-:S02]  /*dda0*/  UMOV UR41, UR45 ;  /* 0x0000002d00297c82 */ /* 0x000fc40008000000 */
[----:B0-----:R-:W3:Y:S04]  /*ddb0*/  LDL.LU.64 R54, [R1+0x908] ;  /* 0x0009080001367983 */ /* 0x001ee80000300a00 */
[----:B------:R-:W3:Y:S04]  /*ddc0*/  LDL.LU.64 R52, [R1+0x900] ;  /* 0x0009000001347983 */ /* 0x000ee80000300a00 */
[----:B------:R-:W3:Y:S04]  /*ddd0*/  LDL.LU.64 R50, [R1+0x8f8] ;  /* 0x0008f80001327983 */ /* 0x000ee80000300a00 */
[----:B------:R-:W3:Y:S04]  /*dde0*/  LDL.LU.64 R48, [R1+0x8f0] ;  /* 0x0008f00001307983 */ /* 0x000ee80000300a00 */
[----:B------:R-:W-:Y:S01]  /*ddf0*/  STL [R1+0x30c], RZ ;  /* 0x00030cff01007387 */ /* 0x000fe20000100800 */
[----:B------:R-:W-:-:S02]  /*de00*/  WARPGROUP.DEPBAR.LE gsb0, 0x0 ;  /* 0x00008000000079c5 */ /* 0x000fc40000010000 */
[----:B------:R-:W-:Y:S01]  /*de10*/  WARPGROUP.ARRIVE ;  /* 0x00000000000079c5 */ /* 0x000fe20000000000 */
[----:B------:R-:W-:Y:S04]  /*de20*/  STL.64 [R1+0x220], R72 ;  /* 0x0002204801007387 */ /* 0x000fe80000100a00 */
[----:B------:R-:W-:Y:S01]  /*de30*/  STL.64 [R1+0x228], R74 ;  /* 0x0002284a01007387 */ /* 0x000fe20000100a00 */
[----:B------:R-:W-:Y:S03]  /*de40*/  QGMMA.64x16x32.F32.E4M3.E4M3 R216, gdesc[UR40], R216, gsb0 ;  /* 0x0020000028d879f3 */ /* 0x000fe600080008d8 */
        /* <DEDUP_REMOVED lines=74> */
[----:B---3--:R-:W-:-:S06]  /*e2f0*/  WARPGROUP.ARRIVE ;  /* 0x00000000000079c5 */ /* 0x008fcc0000000000 */
        /* <DEDUP_REMOVED lines=8> */
[----:B------:R-:W-:-:S06]  /*e380*/  WARPGROUP.ARRIVE ;  /* 0x00000000000079c5 */ /* 0x000fcc0000000000 */
[----:B------:R-:W-:Y:S01]  /*e390*/  QGMMA.64x16x32.F32.E4M3.E4M3 R120, gdesc[UR28], R120, gsb0 ;  /* 0x002000001c7879f3 */ /* 0x000fe20008000878 */
[----:B------:R-:W-:Y:S01]  /*e3a0*/  UISETP.NE.AND UP0, UPT, UR4, 0x4, UPT ;  /* 0x000000040400788c */ /* 0x000fe2000bf05270 */
[----:B------:R-:W-:Y:S02]  /*e3b0*/  UMOV UR5, UR45 ;  /* 0x0000002d00057c82 */ /* 0x000fe40008000000 */
        /* <DEDUP_REMOVED lines=16> */
[----:B------:R0:W-:Y:S04]  /*e4c0*/  STL [R1+0x2f0], RZ ;  /* 0x0002f0ff01007387 */ /* 0x0001e80000100800 */
[----:B------:R0:W-:Y:S04]  /*e4d0*/  STL [R1+0x2ec], RZ ;  /* 0x0002ecff01007387 */ /* 0x0001e80000100800 */
[----:B------:R0:W-:Y:S04]  /*e4e0*/  STL [R1+0x2e8], RZ ;  /* 0x0002e8ff01007387 */ /* 0x0001e80000100800 */
[----:B------:R0:W-:Y:S04]  /*e4f0*/  STL [R1+0x2e4], RZ ;  /* 0x0002e4ff01007387 */ /* 0x0001e80000100800 */
[----:B------:R0:W-:Y:S04]  /*e500*/  STL [R1+0x2e0], RZ ;  /* 0x0002e0ff01007387 */ /* 0x0001e80000100800 */
[----:B------:R0:W-:Y:S04]  /*e510*/  STL [R1+0x2dc], RZ ;  /* 0x0002dcff01007387 */ /* 0x0001e80000100800 */
[----:B------:R0:W-:Y:S04]  /*e520*/  STL [R1+0x2d8], RZ ;  /* 0x0002d8ff01007387 */ /* 0x0001e80000100800 */
[----:B------:R0:W-:Y:S04]  /*e530*/  STL [R1+0x2d4], RZ ;  /* 0x0002d4ff01007387 */ /* 0x0001e80000100800 */
[----:B------:R0:W-:Y:S01]  /*e540*/  STL [R1+0x2d0], RZ ;  /* 0x0002d0ff01007387 */ /* 0x0001e20000100800 */
[----:B------:R-:W-:-:S02]  /*e550*/  WARPGROUP.DEPBAR.LE gsb0, 0x0 ;  /* 0x00008000000079c5 */ /* 0x000fc40000010000 */
[----:B------:R-:W-:-:S06]  /*e560*/  WARPGROUP.ARRIVE ;  /* 0x00000000000079c5 */ /* 0x000fcc0000000000 */
[----:B------:R-:W-:Y:S01]  /*e570*/  QGMMA.64x16x32.F32.E4M3.E4M3 R24, gdesc[UR8], R24, gsb0 ;  /* 0x00200000081879f3 */ /* 0x000fe20008000818 */
        /* <DEDUP_REMOVED lines=23> */
[----:B------:R-:W-:-:S03]  /*e6f0*/  USEL UR4, URZ, 0x1, UP0 ;  /* 0x000000013f047887 */ /* 0x000fc60008000000 */
[----:B------:R0:W-:Y:S04]  /*e700*/  STL [R1+0x270], RZ ;  /* 0x000270ff01007387 */ /* 0x0001e80000100800 */
[----:B------:R0:W-:Y:S04]  /*e710*/  STL [R1+0x26c], RZ ;  /* 0x00026cff01007387 */ /* 0x0001e80000100800 */
[----:B------:R0:W-:Y:S04]  /*e720*/  STL [R1+0x268], RZ ;  /* 0x000268ff01007387 */ /* 0x0001e80000100800 */
[----:B------:R0:W-:Y:S04]  /*e730*/  STL [R1+0x264], RZ ;  /* 0x000264ff01007387 */ /* 0x0001e80000100800 */
[----:B------:R0:W-:Y:S01]  /*e740*/  STL [R1+0x260], RZ ;  /* 0x000260ff01007387 */ /* 0x0001e20000100800 */
[----:B------:R-:W-:Y:S01]  /*e750*/  ISETP.NE.AND P0, PT, RZ, UR4, PT ;  /* 0x00000004ff007c0c */ /* 0x000fe2000bf05270 */
[----:B------:R-:W-:-:S02]  /*e760*/  WARPGROUP.DEPBAR.LE gsb0, 0x0 ;  /* 0x00008000000079c5 */ /* 0x000fc40000010000 */
[----:B------:R-:W-:Y:S02]  /*e770*/  CS2R R236, SRZ ;  /* 0x0000000000ec7805 */ /* 0x000fe4000001ff00 */
[----:B------:R-:W-:Y:S02]  /*e780*/  CS2R R234, SRZ ;  /* 0x0000000000ea7805 */ /* 0x000fe4000001ff00 */
[----:B------:R-:W-:Y:S02]  /*e790*/  CS2R R232, SRZ ;  /* 0x0000000000e87805 */ /* 0x000fe4000001ff00 */
[----:B------:R-:W-:Y:S02]  /*e7a0*/  CS2R R22, SRZ ;  /* 0x0000000000167805 */ /* 0x000fe4000001ff00 */
[----:B------:R-:W-:Y:S01]  /*e7b0*/  CS2R R20, SRZ ;  /* 0x0000000000147805 */ /* 0x000fe2000001ff00 */
[----:B------:R-:W-:Y:S01]  /*e7c0*/  IMAD.MOV.U32 R19, RZ, RZ, RZ ;  /* 0x000000ffff137224 */ /* 0x000fe200078e00ff */
[----:B0-----:R-:W-:Y:S06]  /*e7d0*/  @!P0 BRA `(.L_x_18) ;  /* 0x0000003800648947 */ /* 0x001fec0003800000 */
[----:B-----5:R-:W2:Y:S04]  /*e7e0*/  LDL R15, [R1+0x1e4] ;  /* 0x0001e400010f7983 */ /* 0x020ea80000100800 */
[----:B------:R-:W3:Y:S04]  /*e7f0*/  LDL R19, [R1+0x240] ;  /* 0x0002400001137983 */ /* 0x000ee80000100800 */
[----:B------:R-:W4:Y:S04]  /*e800*/  LDL R20, [R1+0x244] ;  /* 0x0002440001147983 */ /* 0x000f280000100800 */
[----:B------:R-:W2:Y:S04]  /*e810*/  LDL R21, [R1+0x248] ;  /* 0x0002480001157983 */ /* 0x000ea80000100800 */
[----:B------:R-:W2:Y:S04]  /*e820*/  LDL R22, [R1+0x24c] ;  /* 0x00024c0001167983 */ /* 0x000ea80000100800 */
[----:B------:R-:W2:Y:S04]  /*e830*/  LDL R23, [R1+0x250] ;  /* 0x0002500001177983 */ /* 0x000ea80000100800 */
[----:B------:R-:W2:Y:S04]  /*e840*/  LDL R232, [R1+0x254] ;  /* 0x0002540001e87983 */ /* 0x000ea80000100800 */
[----:B------:R-:W2:Y:S04]  /*e850*/  LDL R233, [R1+0x258] ;  /* 0x0002580001e97983 */ /* 0x000ea80000100800 */
[----:B------:R-:W2:Y:S04]  /*e860*/  LDL R234, [R1+0x25c] ;  /* 0x00025c0001ea7983 */ /* 0x000ea80000100800 */
[----:B------:R-:W2:Y:S04]  /*e870*/  LDL R235, [R1+0x220] ;  /* 0x0002200001eb7983 */ /* 0x000ea80000100800 */
[----:B------:R0:W-:Y:S04]  /*e880*/  STL [R1+0x880], R32 ;  /* 0x0008802001007387 */ /* 0x0001e80000100800 */
[----:B0-----:R-:W2:Y:S04]  /*e890*/  LDL R32, [R1+0x1e0] ;  /* 0x0001e00001207983 */ /* 0x001ea80000100800 */
        /* <DEDUP_REMOVED lines=40> */
[----:B------:R-:W-:Y:S01]  /*eb20*/  STL [R1+0x818], R4 ;  /* 0x0008180401007387 */ /* 0x000fe20000100800 */
[----:B------:R-:W-:-:S01]  /*eb30*/  FADD R18, RZ, R18 ;  /* 0x00000012ff127221 */ /* 0x000fc20000000000 */
[----:B------:R-:W-:Y:S01]  /*eb40*/  FADD R17, RZ, R17 ;  /* 0x00000011ff117221 */ /* 0x000fe20000000000 */
[----:B------:R-:W-:Y:S01]  /*eb50*/  UMOV UR5, URZ ;  /* 0x0000003f00057c82 */ /* 0x000fe20008000000 */
[----:B------:R-:W-:Y:S01]  /*eb60*/  STL [R1+0x814], R3 ;  /* 0x0008140301007387 */ /* 0x000fe20000100800 */
[----:B---3--:R-:W-:-:S01]  /*eb70*/  FADD R19, RZ, R19 ;  /* 0x00000013ff137221 */ /* 0x008fc20000000000 */
[----:B----4-:R-:W-:-:S02]  /*eb80*/  FADD R20, RZ, R20 ;  /* 0x00000014ff147221 */ /* 0x010fc40000000000 */
[----:B------:R-:W-:Y:S01]  /*eb90*/  STL [R1+0x810], R2 ;  /* 0x0008100201007387 */ /* 0x000fe20000100800 */
[----:B--2---:R-:W-:-:S03]  /*eba0*/  FADD R21, RZ, R21 ;  /* 0x00000015ff157221 */ /* 0x004fc60000000000 */
[----:B------:R0:W-:Y:S01]  /*ebb0*/  STL [R1+0x80c], R0 ;  /* 0x00080c0001007387 */ /* 0x0001e20000100800 */
[----:B------:R-:W-:-:S01]  /*ebc0*/  FADD R22, RZ, R22 ;  /* 0x00000016ff167221 */ /* 0x000fc20000000000 */
[----:B------:R-:W-:Y:S01]  /*ebd0*/  FADD R23, RZ, R23 ;  /* 0x00000017ff177221 */ /* 0x000fe20000000000 */
[----:B------:R-:W-:-:S01]  /*ebe0*/  FADD R232, RZ, R232 ;  /* 0x000000e8ffe87221 */ /* 0x000fc20000000000 */
[----:B------:R-:W-:Y:S01]  /*ebf0*/  FADD R233, RZ, R233 ;  /* 0x000000e9ffe97221 */ /* 0x000fe20000000000 */
[----:B------:R-:W-:-:S01]  /*ec00*/  FADD R234, RZ, R234 ;  /* 0x000000eaffea7221 */ /* 0x000fc20000000000 */
[----:B------:R-:W-:Y:S01]  /*ec10*/  FADD R235, RZ, R235 ;  /* 0x000000ebffeb7221 */ /* 0x000fe20000000000 */
[----:B0-----:R-:W-:-:S01]  /*ec20*/  FADD R0, RZ, R27 ;  /* 0x0000001bff007221 */ /* 0x001fc20000000000 */
[----:B------:R-:W-:Y:S01]  /*ec30*/  FADD R3, RZ, R28 ;  /* 0x0000001cff037221 */ /* 0x000fe20000000000 */
[----:B------:R-:W-:-:S05]  /*ec40*/  FADD R2, RZ, R29 ;  /* 0x0000001dff027221 */ /* 0x000fca0000000000 */
[----:B------:R0:W-:Y:S04]  /*ec50*/  STL [R1+0x260], R2 ;  /* 0x0002600201007387 */ /* 0x0001e80000100800 */
[----:B------:R1:W-:Y:S04]  /*ec60*/  STL [R1+0x264], R3 ;  /* 0x0002640301007387 */ /* 0x0003e80000100800 */
[----:B------:R2:W-:Y:S01]  /*ec70*/  STL [R1+0x268], R0 ;  /* 0x0002680001007387 */ /* 0x0005e20000100800 */
[----:B------:R-:W-:-:S01]  /*ec80*/  FADD R237, RZ, R30 ;  /* 0x0000001effed7221 */ /* 0x000fc20000000000 */
[----:B0-----:R-:W-:Y:S01]  /*ec90*/  FADD R2, RZ, R26 ;  /* 0x0000001aff027221 */ /* 0x001fe20000000000 */
[----:B-1----:R-:W-:-:S04]  /*eca0*/  FADD R3, RZ, R25 ;  /* 0x00000019ff037221 */ /* 0x002fc80000000000 */
[----:B------:R0:W-:Y:S01]  /*ecb0*/  STL [R1+0x26c], R2 ;  /* 0x00026c0201007387 */ /* 0x0001e20000100800 */
[----:B--2---:R-:W-:-:S03]  /*ecc0*/  FADD R0, RZ, R24 ;  /* 0x00000018ff007221 */ /* 0x004fc60000000000 */
        /* <DEDUP_REMOVED lines=9> */
[----:B0-----:R-:W-:-:S01]  /*ed60*/  FADD R2, RZ, R36 ;  /* 0x00000024ff027221 */ /* 0x001fc20000000000 */
        /* <DEDUP_REMOVED lines=8> */
[----:B--2---:R-:W-:-:S03]  /*edf0*/  IMAD.MOV.U32 R0, RZ, RZ, R15 ;  /* 0x000000ffff007224 */ /* 0x004fc600078e000f */
[----:B0-----:R-:W2:Y:S04]  /*ee00*/  LDL R2, [R1+0x1e8] ;  /* 0x0001e80001027983 */ /* 0x001ea80000100800 */
[----:B------:R0:W-:Y:S04]  /*ee10*/  STL [R1+0x294], R3 ;  /* 0x0002940301007387 */ /* 0x0001e80000100800 */
[----:B------:R-:W3:Y:S04]  /*ee20*/  LDL R4, [R1+0x1f0] ;  /* 0x0001f00001047983 */ /* 0x000ee80000100800 */
[----:B------:R-:W4:Y:S04]  /*ee30*/  LDL R5, [R1+0x1f4] ;  /* 0x0001f40001057983 */ /* 0x000f280000100800 */
[----:B0-----:R-:W3:Y:S04]  /*ee40*/  LDL R3, [R1+0x1ec] ;  /* 0x0001ec0001037983 */ /* 0x001ee80000100800 */
[----:B------:R-:W4:Y:S04]  /*ee50*/  LDL R6, [R1+0x1f8] ;  /* 0x0001f80001067983 */ /* 0x000f280000100800 */
        /* <DEDUP_REMOVED lines=24> */
[----:B------:R-:W4:Y:S01]  /*efe0*/  LDL R15, [R1+0x19c] ;  /* 0x00019c00010f7983 */ /* 0x000f220000100800 */
[----:B------:R-:W-:-:S05]  /*eff0*/  FADD R0, RZ, R0 ;  /* 0x00000000ff007221 */ /* 0x000fca0000000000 */
[----:B------:R2:W-:Y:S02]  /*f000*/  STL [R1+0x298], R0 ;  /* 0x0002980001007387 */ /* 0x0005e40000100800 */
[----:B--2---:R-:W-:-:S05]  /*f010*/  FADD R0, RZ, R2 ;  /* 0x00000002ff007221 */ /* 0x004fca0000000000 */
[----:B------:R4:W-:Y:S01]  /*f020*/  STL [R1+0x29c], R0 ;  /* 0x00029c0001007387 */ /* 0x0009e20000100800 */
[----:B---3--:R-:W-:-:S01]  /*f030*/  FADD R2, RZ, R3 ;  /* 0x00000003ff027221 */ /* 0x008fc20000000000 */
[----:B------:R-:W-:Y:S01]  /*f040*/  FADD R3, RZ, R4 ;  /* 0x00000004ff037221 */ /* 0x000fe20000000000 */
[----:B----4-:R-:W-:-:S03]  /*f050*/  FADD R0, RZ, R5 ;  /* 0x00000005ff007221 */ /* 0x010fc60000000000 */
[----:B------:R0:W-:Y:S04]  /*f060*/  STL [R1+0x2a0], R2 ;  /* 0x0002a00201007387 */ /* 0x0001e80000100800 */
        /* <DEDUP_REMOVED lines=51> */
[----:B-1----:R-:W-:Y:S02]  /*f3a0*/  FADD R3, RZ, R15 ;  /* 0x0000000fff037221 */ /* 0x002fe40000000000 */
[----:B--2---:R-:W2:Y:S04]  /*f3b0*/  LDL R0, [R1+0x160] ;  /* 0x0001600001007983 */ /* 0x004ea80000100800 */
[----:B------:R0:W-:Y:S04]  /*f3c0*/  STL [R1+0x30c], R2 ;  /* 0x00030c0201007387 */ /* 0x0001e80000100800 */
[----:B0-----:R-:W3:Y:S04]  /*f3d0*/  LDL R2, [R1+0x164] ;  /* 0x0001640001027983 */ /* 0x001ee80000100800 */
[----:B------:R0:W-:Y:S04]  /*f3e0*/  STL [R1+0x310], R3 ;  /* 0x0003100301007387 */ /* 0x0001e80000100800 */
[----:B------:R-:W4:Y:S04]  /*f3f0*/  LDL R4, [R1+0x16c] ;  /* 0x00016c0001047983 */ /* 0x000f280000100800 */
[----:B------:R-:W4:Y:S04]  /*f400*/  LDL R5, [R1+0x170] ;  /* 0x0001700001057983 */ /* 0x000f280000100800 */
[----:B0-----:R-:W4:Y:S04]  /*f410*/  LDL R3, [R1+0x168] ;  /* 0x0001680001037983 */ /* 0x001f280000100800 */
        /* <DEDUP_REMOVED lines=26> */
[----:B--2---:R-:W-:-:S05]  /*f5c0*/  FADD R0, RZ, R0 ;  /* 0x00000000ff007221 */ /* 0x004fca0000000000 */
[----:B------:R3:W-:Y:S02]  /*f5d0*/  STL [R1+0x314], R0 ;  /* 0x0003140001007387 */ /* 0x0007e40000100800 */
[----:B---3--:R-:W-:-:S05]  /*f5e0*/  FADD R0, RZ, R2 ;  /* 0x00000002ff007221 */ /* 0x008fca0000000000 */
[----:B------:R0:W-:Y:S01]  /*f5f0*/  STL [R1+0x318], R0 ;  /* 0x0003180001007387 */ /* 0x0001e20000100800 */
[----:B----4-:R-:W-:-:S01]  /*f600*/  FADD R2, RZ, R3 ;  /* 0x00000003ff027221 */ /* 0x010fc20000000000 */
[----:B------:R-:W-:Y:S01]  /*f610*/  FADD R3, RZ, R4 ;  /* 0x00000004ff037221 */ /* 0x000fe20000000000 */
[----:B0-----:R-:W-:-:S03]  /*f620*/  FADD R0, RZ, R5 ;  /* 0x00000005ff007221 */ /* 0x001fc60000000000 */
        /* <DEDUP_REMOVED lines=91> */
[----:B0-----:R-:W-:Y:S01]  /*fbe0*/  FADD R0, RZ, R4 ;  /* 0x00000004ff007221 */ /* 0x001fe20000000000 */
[----:B------:R-:W-:-:S03]  /*fbf0*/  FADD R3, RZ, R5 ;  /* 0x00000005ff037221 */ /* 0x000fc60000000000 */
[----:B------:R0:W-:Y:S04]  /*fc00*/  STL [R1+0x398], R2 ;  /* 0x0003980201007387 */ /* 0x0001e80000100800 */
[----:B------:R1:W-:Y:S01]  /*fc10*/  STL [R1+0x39c], R0 ;  /* 0x00039c0001007387 */ /* 0x0003e20000100800 */
[----:B0-----:R-:W-:-:S03]  /*fc20*/  FADD R2, RZ, R6 ;  /* 0x00000006ff027221 */ /* 0x001fc60000000000 */
[----:B------:R0:W-:Y:S01]  /*fc30*/  STL [R1+0x3a0], R3 ;  /* 0x0003a00301007387 */ /* 0x0001e20000100800 */
[----:B-1----:R-:W-:-:S03]  /*fc40*/  FADD R0, RZ, R7 ;  /* 0x00000007ff007221 */ /* 0x002fc60000000000 */
        /* <DEDUP_REMOVED lines=48> */
[----:B------:R-:W2:Y:S04]  /*ff50*/  LDL R32, [R1+0x98] ;  /* 0x0000980001207983 */ /* 0x000ea80000100800 */
[----:B------:R1:W-:Y:S04]  /*ff60*/  STL [R1+0x404], R2 ;  /* 0x0004040201007387 */ /* 0x0003e80000100800 */
[----:B------:R-:W3:Y:S04]  /*ff70*/  LDL R33, [R1+0x9c] ;  /* 0x00009c0001217983 */ /* 0x000ee80000100800 */
[----:B------:R4:W-:Y:S04]  /*ff80*/  STL [R1+0x408], R0 ;  /* 0x0004080001007387 */ /* 0x0009e80000100800 */
[----:B------:R-:W3:Y:S04]  /*ff90*/  LDL R34, [R1+0x60] ;  /* 0x0000600001227983 */ /* 0x000ee80000100800 */
        /* <DEDUP_REMOVED lines=23> */
[----:B------:R-:W3:Y:S04]  /*10110*/  LDL R4, [R1] ;  /* 0x0000000001047983 */ /* 0x000ee80000100800 */
[----:B0-----:R-:W3:Y:S04]  /*10120*/  LDL R3, [R1+0x4] ;  /* 0x0000040001037983 */ /* 0x001ee80000100800 */
[----:B-1----:R-:W3:Y:S04]  /*10130*/  LDL R2, [R1+0x8] ;  /* 0x0000080001027983 */ /* 0x002ee80000100800 */
[----:B----4-:R-:W4:Y:S04]  /*10140*/  LDL R0, [R1+0xc] ;  /* 0x00000c0001007983 */ /* 0x010f280000100800 */
[----:B------:R-:W4:Y:S01]  /*10150*/  LDL R15, [R1+0x10] ;  /* 0x00001000010f7983 */ /* 0x000f220000100800 */
[----:B--2---:R-:W-:-:S05]  /*10160*/  FADD R32, RZ, R32 ;  /* 0x00000020ff207221 */ /* 0x004fca0000000000 */
[----:B------:R0:W-:Y:S01]  /*10170*/  STL [R1+0x40c], R32 ;  /* 0x00040c2001007387 */ /* 0x0001e20000100800 */
[----:B---3--:R-:W-:-:S03]  /*10180*/  FADD R33, RZ, R33 ;  /* 0x00000021ff217221 */ /* 0x008fc60000000000 */
[----:B0-----:R-:W2:Y:S01]  /*10190*/  LDL.LU R32, [R1+0x880] ;  /* 0x0008800001207983 */ /* 0x001ea20000300800 */
[----:B------:R-:W-:-:S03]  /*101a0*/  FADD R34, RZ, R34 ;  /* 0x00000022ff227221 */ /* 0x000fc60000000000 */
[----:B------:R0:W-:Y:S01]  /*101b0*/  STL [R1+0x410], R33 ;  /* 0x0004102101007387 */ /* 0x0001e20000100800 */
[----:B------:R-:W-:-:S01]  /*101c0*/  FADD R35, RZ, R35 ;  /* 0x00000023ff237221 */ /* 0x000fc20000000000 */
[----:B------:R-:W-:Y:S02]  /*101d0*/  FADD R36, RZ, R36 ;  /* 0x00000024ff247221 */ /* 0x000fe40000000000 */
[----:B0-----:R-:W3:Y:S01]  /*101e0*/  LDL.LU R33, [R1+0x87c] ;  /* 0x00087c0001217983 */ /* 0x001ee20000300800 */
[----:B------:R-:W-:-:S03]  /*101f0*/  FADD R37, RZ, R37 ;  /* 0x00000025ff257221 */ /* 0x000fc60000000000 */
[----:B------:R0:W-:Y:S01]  /*10200*/  STL [R1+0x414], R34 ;  /* 0x0004142201007387 */ /* 0x0001e20000100800 */
[----:B------:R-:W-:-:S01]  /*10210*/  FADD R38, RZ, R38 ;  /* 0x00000026ff267221 */ /* 0x000fc20000000000 */
[----:B------:R-:W-:Y:S02]  /*10220*/  FADD R39, RZ, R39 ;  /* 0x00000027ff277221 */ /* 0x000fe40000000000 */
[----:B0-----:R-:W3:Y:S04]  /*10230*/  LDL.LU R34, [R1+0x878] ;  /* 0x0008780001227983 */ /* 0x001ee80000300800 */
[----:B------:R0:W-:Y:S01]  /*10240*/  STL [R1+0x418], R35 ;  /* 0x0004182301007387 */ /* 0x0001e20000100800 */
[----:B------:R-:W-:-:S01]  /*10250*/  FADD R24, RZ, R24 ;  /* 0x00000018ff187221 */ /* 0x000fc20000000000 */
[----:B------:R-:W-:-:S02]  /*10260*/  FADD R25, RZ, R25 ;  /* 0x00000019ff197221 */ /* 0x000fc40000000000 */
[----:B0-----:R-:W3:Y:S04]  /*10270*/  LDL.LU R35, [R1+0x874] ;  /* 0x0008740001237983 */ /* 0x001ee80000300800 */
[----:B------:R0:W-:Y:S01]  /*10280*/  STL [R1+0x41c], R36 ;  /* 0x00041c2401007387 */ /* 0x0001e20000100800 */
[----:B------:R-:W-:-:S01]  /*10290*/  FADD R26, RZ, R26 ;  /* 0x0000001aff1a7221 */ /* 0x000fc20000000000 */
[----:B------:R-:W-:Y:S02]  /*102a0*/  FADD R27, RZ, R27 ;  /* 0x0000001bff1b7221 */ /* 0x000fe40000000000 */
[----:B0-----:R-:W3:Y:S04]  /*102b0*/  LDL.LU R36, [R1+0x870] ;  /* 0x0008700001247983 */ /* 0x001ee80000300800 */
[----:B------:R0:W-:Y:S01]  /*102c0*/  STL [R1+0x420], R37 ;  /* 0x0004202501007387 */ /* 0x0001e20000100800 */
[----:B------:R-:W-:-:S03]  /*102d0*/  FADD R28, RZ, R28 ;  /* 0x0000001cff1c7221 */ /* 0x000fc60000000000 */
        /* <DEDUP_REMOVED lines=33> */
[----:B0-----:R0:W5:Y:S04]  /*104f0*/  LDL.LU R16, [R1+0x840] ;  /* 0x0008400001107983 */ /* 0x0011680000300800 */
[----:B------:R1:W-:Y:S01]  /*10500*/  STL [R1+0x450], R14 ;  /* 0x0004500e01007387 */ /* 0x0003e20000100800 */
[----:B------:R-:W-:-:S03]  /*10510*/  FADD R6, RZ, R6 ;  /* 0x00000006ff067221 */ /* 0x000fc60000000000 */
[----:B-1----:R0:W5:Y:S04]  /*10520*/  LDL.LU R14, [R1+0x83c] ;  /* 0x00083c00010e7983 */ /* 0x0021680000300800 */
        /* <DEDUP_REMOVED lines=13> */
[----:B----4-:R-:W-:-:S03]  /*10600*/  FADD R0, RZ, R0 ;  /* 0x00000000ff007221 */ /* 0x010fc60000000000 */
[----:B-1----:R0:W5:Y:S04]  /*10610*/  LDL.LU R8, [R1+0x828] ;  /* 0x0008280001087983 */ /* 0x0021680000300800 */
[----:B------:R1:W-:Y:S01]  /*10620*/  STL [R1+0x468], R7 ;  /* 0x0004680701007387 */ /* 0x0003e20000100800 */
[----:B------:R-:W-:-:S03]  /*10630*/  FADD R15, RZ, R15 ;  /* 0x0000000fff0f7221 */ /* 0x000fc60000000000 */
[----:B-1----:R0:W5:Y:S04]  /*10640*/  LDL.LU R7, [R1+0x824] ;  /* 0x0008240001077983 */ /* 0x0021680000300800 */
[----:B------:R1:W-:Y:S04]  /*10650*/  STL [R1+0x46c], R6 ;  /* 0x00046c0601007387 */ /* 0x0003e80000100800 */
        /* <DEDUP_REMOVED lines=12> */
[----:B------:R-:W-:Y:S01]  /*10720*/  STL [R1+0x488], R18 ;  /* 0x0004881201007387 */ /* 0x000fe20000100800 */
[----:B-1----:R-:W-:-:S01]  /*10730*/  FADD R15, RZ, R13 ;  /* 0x0000000dff0f7221 */ /* 0x002fc20000000000 */
[----:B------:R-:W-:-:S02]  /*10740*/  FADD R13, RZ, R224 ;  /* 0x000000e0ff0d7221 */ /* 0x000fc40000000000 */
[----:B------:R1:W-:Y:S04]  /*10750*/  STL [R1+0x48c], R17 ;  /* 0x00048c1101007387 */ /* 0x0003e80000100800 */
[----:B------:R4:W-:Y:S04]  /*10760*/  STL [R1+0x490], R15 ;  /* 0x0004900f01007387 */ /* 0x0009e80000100800 */
[----:B------:R2:W-:Y:S01]  /*10770*/  STL [R1+0x494], R13 ;  /* 0x0004940d01007387 */ /* 0x0005e20000100800 */
[----:B-1----:R-:W-:-:S01]  /*10780*/  FADD R17, RZ, R225 ;  /* 0x000000e1ff117221 */ /* 0x002fc20000000000 */
[----:B----4-:R-:W-:-:S04]  /*10790*/  FADD R15, RZ, R226 ;  /* 0x000000e2ff0f7221 */ /* 0x010fc80000000000 */
[----:B------:R1:W-:Y:S01]  /*107a0*/  STL [R1+0x498], R17 ;  /* 0x0004981101007387 */ /* 0x0003e20000100800 */
[----:B--2---:R-:W-:-:S03]  /*107b0*/  FADD R13, RZ, R227 ;  /* 0x000000e3ff0d7221 */ /* 0x004fc60000000000 */
[----:B------:R2:W-:Y:S04]  /*107c0*/  STL [R1+0x49c], R15 ;  /* 0x00049c0f01007387 */ /* 0x0005e80000100800 */
[----:B------:R4:W-:Y:S01]  /*107d0*/  STL [R1+0x4a0], R13 ;  /* 0x0004a00d01007387 */ /* 0x0009e20000100800 */
[----:B-1----:R-:W-:-:S01]  /*107e0*/  FADD R17, RZ, R228 ;  /* 0x000000e4ff117221 */ /* 0x002fc20000000000 */
[----:B--2---:R-:W-:-:S04]  /*107f0*/  FADD R15, RZ, R229 ;  /* 0x000000e5ff0f7221 */ /* 0x004fc80000000000 */
[----:B------:R1:W-:Y:S01]  /*10800*/  STL [R1+0x4a4], R17 ;  /* 0x0004a41101007387 */ /* 0x0003e20000100800 */
[----:B----4-:R-:W-:-:S03]  /*10810*/  FADD R13, RZ, R230 ;  /* 0x000000e6ff0d7221 */ /* 0x010fc60000000000 */
        /* <DEDUP_REMOVED lines=374> */
[----:B---3--:R-:W-:-:S01]  /*11f80*/  FADD R17, RZ, R33 ;  /* 0x00000021ff117221 */ /* 0x008fc20000000000 */
[----:B-1----:R-:W-:-:S04]  /*11f90*/  FADD R15, RZ, R34 ;  /* 0x00000022ff0f7221 */ /* 0x002fc80000000000 */
[----:B------:R1:W-:Y:S01]  /*11fa0*/  STL [R1+0x798], R17 ;  /* 0x0007981101007387 */ /* 0x0003e20000100800 */
[----:B--2---:R-:W-:-:S03]  /*11fb0*/  FADD R13, RZ, R35 ;  /* 0x00000023ff0d7221 */ /* 0x004fc60000000000 */
[----:B------:R2:W-:Y:S04]  /*11fc0*/  STL [R1+0x79c], R15 ;  /* 0x00079c0f01007387 */ /* 0x0005e80000100800 */
[----:B------:R3:W-:Y:S01]  /*11fd0*/  STL [R1+0x7a0], R13 ;  /* 0x0007a00d01007387 */ /* 0x0007e20000100800 */
[----:B-1----:R-:W-:-:S01]  /*11fe0*/  FADD R17, RZ, R36 ;  /* 0x00000024ff117221 */ /* 0x002fc20000000000 */
[----:B--2---:R-:W-:-:S04]  /*11ff0*/  FADD R15, RZ, R37 ;  /* 0x00000025ff0f7221 */ /* 0x004fc80000000000 */
[----:B------:R1:W-:Y:S01]  /*12000*/  STL [R1+0x7a4], R17 ;  /* 0x0007a41101007387 */ /* 0x0003e20000100800 */
[----:B---3--:R-:W-:-:S03]  /*12010*/  FADD R13, RZ, R38 ;  /* 0x00000026ff0d7221 */ /* 0x008fc60000000000 */
        /* <DEDUP_REMOVED lines=16> */
[----:B------:R-:W-:Y:S01]  /*12120*/  STL [R1+0x7c8], R17 ;  /* 0x0007c81101007387 */ /* 0x000fe20000100800 */
[----:B---3--:R-:W-:-:S03]  /*12130*/  FADD R13, RZ, R31 ;  /* 0x0000001fff0d7221 */ /* 0x008fc60000000000 */
[----:B------:R1:W-:Y:S04]  /*12140*/  STL [R1+0x7cc], R15 ;  /* 0x0007cc0f01007387 */ /* 0x0003e80000100800 */
[----:B------:R0:W-:Y:S01]  /*12150*/  STL [R1+0x7d0], R13 ;  /* 0x0007d00d01007387 */ /* 0x0001e20000100800 */
[----:B-1----:R-:W-:-:S07]  /*12160*/  IMAD.U32 R15, RZ, RZ, UR5 ;  /* 0x00000005ff0f7e24 */ /* 0x002fce000f8e00ff */
.L_x_18:
[----:B0-----:R-:W2:Y:S01]  /*12170*/  LDL R13, [R1+0x800] ;  /* 0x00080000010d7983 */ /* 0x001ea20000100800 */
[----:B-----5:R-:W-:-:S13]  /*12180*/  R2UR UR5, R16 ;  /* 0x00000000100572ca */ /* 0x020fda00000e0000 */
[----:B------:R-:W-:-:S04]  /*12190*/  UIADD3 UR5, UR5, 0x1, URZ ;  /* 0x0000000105057890 */ /* 0x000fc8000fffe03f */
[----:B------:R-:W-:-:S04]  /*121a0*/  UISETP.NE.AND UP0, UPT, UR5, 0x2, UPT ;  /* 0x000000020500788c */ /* 0x000fc8000bf05270 */
[----:B------:R-:W-:Y:S02]  /*121b0*/  USEL UR6, URZ, 0x1, UP0 ;  /* 0x000000013f067887 */ /* 0x000fe40008000000 */
[----:B------:R-:W-:-:S03]  /*121c0*/  USEL UR8, UR5, URZ, UP0 ;  /* 0x0000003f05087287 */ /* 0x000fc60008000000 */
[----:B------:R-:W-:Y:S01]  /*121d0*/  UMOV UR5, 0x1 ;  /* 0x0000000100057882 */ /* 0x000fe20000000000 */
[----:B--2---:R-:W-:Y:S02]  /*121e0*/  R2UR UR7, R13 ;  /* 0x000000000d0772ca */ /* 0x004fe400000e0000 */
[----:B------:R-:W-:-:S11]  /*121f0*/  IMAD.U32 R13, RZ, RZ, UR8 ;  /* 0x00000008ff0d7e24 */ /* 0x000fd6000f8e00ff */
[----:B------:R-:W-:-:S06]  /*12200*/  ULOP3.LUT UR6, UR7, UR6, URZ, 0x3c, !UPT ;  /* 0x0000000607067292 */ /* 0x000fcc000f8e3c3f */
[----:B------:R-:W-:-:S07]  /*12210*/  IMAD.U32 R16, RZ, RZ, UR6 ;  /* 0x00000006ff107e24 */ /* 0x000fce000f8e00ff */
.L_x_13:
[----:B------:R-:W2:Y:S02]  /*12220*/  LDL R17, [R1+0x808] ;  /* 0x0008080001117983 */ /* 0x000ea40000100800 */
[----:B--2---:R-:W-:-:S13]  /*12230*/  R2UR UR7, R17 ;  /* 0x00000000110772ca */ /* 0x004fda00000e0000 */
[----:B------:R-:W-:-:S04]  /*12240*/  UISETP.LT.AND UP0, UPT, UR7, 0x1, UPT ;  /* 0x000000010700788c */ /* 0x000fc8000bf01270 */
[----:B------:R-:W-:-:S04]  /*12250*/  USEL UR6, UR7, 0x1, UP0 ;  /* 0x0000000107067887 */ /* 0x000fc80008000000 */
[----:B------:R-:W-:-:S04]  /*12260*/  UIADD3 UR6, UR7, -UR6, URZ ;  /* 0x8000000607067290 */ /* 0x000fc8000fffe03f */
[----:B------:R-:W-:-:S06]  /*12270*/  UISETP.GE.AND UP0, UPT, UR6, 0x1, UPT ;  /* 0x000000010600788c */ /* 0x000fcc000bf06270 */
[----:B------:R-:W-:-:S13]  /*12280*/  PLOP3.LUT P0, PT, PT, PT, UP0, 0x80, 0x0 ;  /* 0x000000000000781c */ /* 0x000fda0003f0f008 */
[----:B------:R-:W-:Y:S05]  /*12290*/  @!P0 BRA `(.L_x_19) ;  /* 0x000000f4006c8947 */ /* 0x000fea0003800000 */
[----:B------:R-:W2:Y:S01]  /*122a0*/  LDL R17, [R1+0x7fc] ;  /* 0x0007fc0001117983 */ /* 0x000ea20000100800 */
[----:B------:R-:W-:-:S05]  /*122b0*/  IMAD.U32 R14, RZ, RZ, UR6 ;  /* 0x00000006ff0e7e24 */ /* 0x000fca000f8e00ff */
[----:B------:R1:W-:Y:S01]  /*122c0*/  STL [R1+0x7d4], R14 ;  /* 0x0007d40e01007387 */ /* 0x0003e20000100800 */
[----:B--2---:R-:W-:-:S13]  /*122d0*/  R2UR UR6, R17 ;  /* 0x00000000110672ca */ /* 0x004fda00000e0000 */
[----:B-1----:R-:W-:-:S07]  /*122e0*/  IMAD.U32 R17, RZ, RZ, UR6 ;  /* 0x00000006ff117e24 */ /* 0x002fce000f8e00ff */
.L_x_27:
[----:B------:R-:W2:Y:S02]  /*122f0*/  LDL R14, [R1+0x7ec] ;  /* 0x0007ec00010e7983 */ /* 0x000ea40000100800 */
[----:B--2---:R-:W-:-:S13]  /*12300*/  R2UR UR6, R14 ;  /* 0x000000000e0672ca */ /* 0x004fda00000e0000 */
[----:B------:R-:W-:-:S06]  /*12310*/  UISETP.NE.AND UP0, UPT, UR6, 0x3, UPT ;  /* 0x000000030600788c */ /* 0x000fcc000bf05270 */
[----:B------:R-:W-:-:S13]  /*12320*/  PLOP3.LUT P1, PT, PT, PT, UP0, 0x80, 0x0 ;  /* 0x000000000000781c */ /* 0x000fda0003f2f008 */
[----:B------:R-:W-:Y:S05]  /*12330*/  @!P1 BRA `(.L_x_20) ;  /* 0x0000000000049947 */ /* 0x000fea0003800000 */
[----:B------:R-:W-:Y:S01]  /*12340*/  BPT.TRAP 0x1 ;  /* 0x000000040000795c */ /* 0x000fe20000300000 */
.L_x_20:
[----:B------:R-:W1:Y:S01]  /*12350*/  S2UR UR7, SR_CgaCtaId ;  /* 0x00000000000779c3 */ /* 0x000e620000008800 */
[----:B------:R-:W-:Y:S01]  /*12360*/  R2UR UR9, R13 ;  /* 0x000000000d0972ca */ /* 0x000fe200000e0000 */
[----:B------:R-:W-:Y:S01]  /*12370*/  UMOV UR6, 0x400 ;  /* 0x0000040000067882 */ /* 0x000fe20000000000 */
[----:B------:R-:W-:-:S13]  /*12380*/  R2UR UR8, R16 ;  /* 0x00000000100872ca */ /* 0x000fda00000e0000 */
[----:B------:R-:W-:-:S05]  /*12390*/  IMAD.U32 R18, RZ, RZ, UR8 ;  /* 0x00000008ff127e24 */ /* 0x000fca000f8e00ff */
[----:B------:R-:W-:Y:S01]  /*123a0*/  SHF.L.U32 R18, R18, 0x1f, RZ ;  /* 0x0000001f12127819 */ /* 0x000fe200000006ff */
[----:B-1----:R-:W-:-:S04]  /*123b0*/  ULEA UR10, UR7, UR6, 0x18 ;  /* 0x00000006070a7291 */ /* 0x002fc8000f8ec03f */
[----:B------:R-:W-:Y:S02]  /*123c0*/  ULEA UR6, UR9, UR10, 0x3 ;  /* 0x0000000a09067291 */ /* 0x000fe4000f8e183f */
[----:B------:R-:W-:-:S07]  /*123d0*/  IMAD.U32 R14, RZ, RZ, UR10 ;  /* 0x0000000aff0e7e24 */ /* 0x000fce000f8e00ff */
[----:B------:R1:W2:Y:S01]  /*123e0*/  SYNCS.PHASECHK.TRANS64.TRYWAIT P0, [UR6], R18 ;  /* 0x00000012ff0075a7 */ /* 0x0002a20008000146 */
[----:B------:R-:W-:Y:S05]  /*123f0*/  @!P1 BRA `(.L_x_21) ;  /* 0x0000000000049947 */ /* 0x000fea0003800000 */
[----:B------:R-:W-:Y:S01]  /*12400*/  BPT.TRAP 0x1 ;  /* 0x000000040000795c */ /* 0x000fe20000300000 */
.L_x_21:
[----:B--2---:R-:W-:Y:S05]  /*12410*/  @P0 BRA `(.L_x_22) ;  /* 0x0000000000080947 */ /* 0x004fea0003800000 */
[----:B------:R-:W2:Y:S02]  /*12420*/  SYNCS.PHASECHK.TRANS64.TRYWAIT P0, [UR6], R18 ;  /* 0x00000012ff0075a7 */ /* 0x000ea40008000146 */
[----:B--2---:R-:W-:Y:S05]  /*12430*/  @!P0 BRA `(.L_x_23) ;  /* 0x000003dc00e48947 */ /* 0x004fea0003800000 */
.L_x_22:
[----:B-1----:R-:W2:Y:S01]  /*12440*/  LDL R18, [R1+0x7dc] ;  /* 0x0007dc0001127983 */ /* 0x002ea20000100800 */
[----:B------:R-:W-:-:S03]  /*12450*/  R2UR UR7, R14 ;  /* 0x000000000e0772ca */ /* 0x000fc600000e0000 */
[----:B------:R-:W-:Y:S04]  /*12460*/  STL.64 [R1+0xdc0], R198 ;  /* 0x000dc0c601007387 */ /* 0x000fe80000100a00 */
        /* <DEDUP_REMOVED lines=43> */
[----:B------:R3:W-:Y:S04]  /*12720*/  STL [R1+0xce0], R27 ;  /* 0x000ce01b01007387 */ /* 0x0007e80000100800 */
[----:B------:R-:W-:Y:S04]  /*12730*/  STL [R1+0xcdc], R28 ;  /* 0x000cdc1c01007387 */ /* 0x000fe80000100800 */
[----:B------:R4:W-:Y:S04]  /*12740*/  STL [R1+0xcd8], R29 ;  /* 0x000cd81d01007387 */ /* 0x0009e80000100800 */
[----:B------:R-:W-:Y:S04]  /*12750*/  STL [R1+0xcd4], R30 ;  /* 0x000cd41e01007387 */ /* 0x000fe80000100800 */
[----:B------:R0:W-:Y:S04]  /*12760*/  STL [R1+0xcd0], R31 ;  /* 0x000cd01f01007387 */ /* 0x0001e80000100800 */
        /* <DEDUP_REMOVED lines=23> */
[----:B-----5:R-:W-:Y:S04]  /*128e0*/  STL [R1+0x8f0], R0 ;  /* 0x0008f00001007387 */ /* 0x020fe80000100800 */
[----:B------:R-:W-:Y:S04]  /*128f0*/  STL [R1+0x994], R14 ;  /* 0x0009940e01007387 */ /* 0x000fe80000100800 */
[----:B-1----:R-:W4:Y:S01]  /*12900*/  LDL.LU.64 R24, [R1+0x240] ;  /* 0x0002400001187983 */ /* 0x002f220000300a00 */
[----:B--2---:R-:W-:-:S03]  /*12910*/  R2UR UR6, R18 ;  /* 0x00000000120672ca */ /* 0x004fc600000e0000 */
[----:B---3--:R-:W2:Y:S04]  /*12920*/  LDL.LU.64 R26, [R1+0x248] ;  /* 0x00024800011a7983 */ /* 0x008ea80000300a00 */
[----:B----4-:R-:W2:Y:S04]  /*12930*/  LDL.LU.64 R28, [R1+0x250] ;  /* 0x00025000011c7983 */ /* 0x010ea80000300a00 */
[----:B0-----:R-:W2:Y:S04]  /*12940*/  LDL.LU.64 R30, [R1+0x258] ;  /* 0x00025800011e7983 */ /* 0x001ea80000300a00 */
[----:B------:R-:W3:Y:S04]  /*12950*/  LDL.LU.64 R72, [R1+0x1e0] ;  /* 0x0001e00001487983 */ /* 0x000ee80000300a00 */
[----:B------:R-:W3:Y:S04]  /*12960*/  LDL.LU.64 R74, [R1+0x1e8] ;  /* 0x0001e800014a7983 */ /* 0x000ee80000300a00 */
[----:B------:R-:W3:Y:S04]  /*12970*/  LDL.LU.64 R76, [R1+0x1f0] ;  /* 0x0001f000014c7983 */ /* 0x000ee80000300a00 */
[----:B------:R-:W3:Y:S01]  /*12980*/  LDL.LU.64 R78, [R1+0x1f8] ;  /* 0x0001f800014e7983 */ /* 0x000ee20000300a00 */
[----:B------:R-:W-:Y:S01]  /*12990*/  UIADD3 UR7, UR7, 0x18100, URZ ;  /* 0x0001810007077890 */ /* 0x000fe2000fffe03f */
[----:B------:R-:W-:Y:S01]  /*129a0*/  R2UR UR11, R13 ;  /* 0x000000000d0b72ca */ /* 0x000fe200000e0000 */
[----:B------:R-:W-:Y:S01]  /*129b0*/  UISETP.NE.AND UP0, UPT, UR4, URZ, UPT ;  /* 0x0000003f0400728c */ /* 0x000fe2000bf05270 */
[----:B------:R-:W4:Y:S01]  /*129c0*/  LDL.LU.64 R16, [R1+0x180] ;  /* 0x0001800001107983 */ /* 0x000f220000300a00 */
[----:B------:R-:W-:-:S02]  /*129d0*/  USHF.R.U32.HI UR7, URZ, 0x4, UR7 ;  /* 0x000000043f077899 */ /* 0x000fc40008011607 */
[----:B------:R-:W-:Y:S01]  /*129e0*/  USEL UR5, UR5, URZ, !UP0 ;  /* 0x0000003f05057287 */ /* 0x000fe2000c000000 */
[----:B------:R-:W4:Y:S01]  /*129f0*/  LDL.LU.64 R18, [R1+0x188] ;  /* 0x0001880001127983 */ /* 0x000f220000300a00 */
[----:B------:R-:W-:Y:S02]  /*12a00*/  ULOP3.LUT UR7, UR7, 0x3fff, URZ, 0xc0, !UPT ;  /* 0x00003fff07077892 */ /* 0x000fe4000f8ec03f */
[----:B------:R-:W-:Y:S01]  /*12a10*/  ULOP3.LUT UR6, UR6, 0x10000, URZ, 0xfc, !UPT ;  /* 0x0001000006067892 */ /* 0x000fe2000f8efc3f */
[----:B------:R-:W4:Y:S01]  /*12a20*/  LDL.LU.64 R20, [R1+0x190] ;  /* 0x0001900001147983 */ /* 0x000f220000300a00 */
[----:B------:R-:W-:Y:S02]  /*12a30*/  ULOP3.LUT UR7, UR7, 0x10000, URZ, 0xfc, !UPT ;  /* 0x0001000007077892 */ /* 0x000fe4000f8efc3f */
[----:B------:R-:W-:Y:S01]  /*12a40*/  UISETP.NE.U32.AND UP0, UPT, UR5, URZ, UPT ;  /* 0x0000003f0500728c */ /* 0x000fe2000bf05070 */
[----:B------:R-:W4:Y:S01]  /*12a50*/  LDL.LU.64 R22, [R1+0x198] ;  /* 0x0001980001167983 */ /* 0x000f220000300a00 */
[----:B------:R-:W-:-:S02]  /*12a60*/  UIMAD UR10, UR11, 0xc00, UR6 ;  /* 0x00000c000b0a78a4 */ /* 0x000fc4000f8e0206 */
[----:B------:R-:W-:Y:S01]  /*12a70*/  UIMAD UR60, UR11, 0x780, UR7 ;  /* 0x000007800b3c78a4 */ /* 0x000fe2000f8e0207 */
[----:B------:R-:W-:Y:S01]  /*12a80*/  UMOV UR53, 0x40000040 ;  /* 0x4000004000357882 */ /* 0x000fe20000000000 */
[----:B------:R-:W-:-:S03]  /*12a90*/  UMOV UR55, 0x40000040 ;  /* 0x4000004000377882 */ /* 0x000fc60000000000 */
[----:B------:R-:W-:Y:S02]  /*12aa0*/  UMOV UR52, UR10 ;  /* 0x0000000a00347c82 */ /* 0x000fe40008000000 */
[----:B------:R-:W-:Y:S01]  /*12ab0*/  UMOV UR54, UR60 ;  /* 0x0000003c00367c82 */ /* 0x000fe20008000000 */
[----:B------:R0:W-:Y:S04]  /*12ac0*/  STL [R1+0x998], R13 ;  /* 0x0009980d01007387 */ /* 0x0001e80000100800 */
[----:B------:R-:W4:Y:S04]  /*12ad0*/  LDL.LU.64 R8, [R1+0x120] ;  /* 0x0001200001087983 */ /* 0x000f280000300a00 */
[----:B------:R-:W4:Y:S04]  /*12ae0*/  LDL.LU.64 R10, [R1+0x128] ;  /* 0x00012800010a7983 */ /* 0x000f280000300a00 */
[----:B0-----:R-:W4:Y:S01]  /*12af0*/  LDL.LU.64 R12, [R1+0x130] ;  /* 0x00013000010c7983 */ /* 0x001f220000300a00 */
[----:B------:R-:W-:Y:S01]  /*12b00*/  UIADD3 UR26, UR60, 0x80, URZ ;  /* 0x000000803c1a7890 */ /* 0x000fe2000fffe03f */
[----:B--2---:R-:W-:-:S06]  /*12b10*/  WARPGROUP.ARRIVE ;  /* 0x00000000000079c5 */ /* 0x004fcc0000000000 */
[----:B------:R-:W-:Y:S03]  /*12b20*/  QGMMA.64x16x32.F32.E4M3.E4M3 R24, gdesc[UR52], R24, UP0, gsb0 ;  /* 0x00200000341879f3 */ /* 0x000fe6000b800818 */
[----:B------:R-:W-:Y:S02]  /*12b30*/  WARPGROUP.DEPBAR.LE gsb0, 0x0 ;  /* 0x00008000000079c5 */ /* 0x000fe40000010000 */
[----:B------:R0:W-:Y:S04]  /*12b40*/  STL.64 [R1+0x240], R24 ;  /* 0x0002401801007387 */ /* 0x0001e80000100a00 */
[----:B------:R-:W-:Y:S04]  /*12b50*/  STL.64 [R1+0x248], R26 ;  /* 0x0002481a01007387 */ /* 0x000fe80000100a00 */
[----:B------:R1:W-:Y:S04]  /*12b60*/  STL.64 [R1+0x250], R28 ;  /* 0x0002501c01007387 */ /* 0x0003e80000100a00 */
[----:B------:R-:W-:Y:S04]  /*12b70*/  STL.64 [R1+0x258], R30 ;  /* 0x0002581e01007387 */ /* 0x000fe80000100a00 */
[----:B------:R-:W2:Y:S01]  /*12b80*/  LDL.LU.64 R14, [R1+0x138] ;  /* 0x00013800010e7983 */ /* 0x000ea20000300a00 */
[----:B---3--:R-:W-:Y:S01]  /*12b90*/  WARPGROUP.ARRIVE ;  /* 0x00000000000079c5 */ /* 0x008fe20000000000 */
[----:B------:R-:W-:Y:S01]  /*12ba0*/  UMOV UR24, UR52 ;  /* 0x0000003400187c82 */ /* 0x000fe20008000000 */
[----:B------:R-:W-:Y:S01]  /*12bb0*/  UMOV UR25, UR53 ;  /* 0x0000003500197c82 */ /* 0x000fe20008000000 */
[----:B------:R-:W-:Y:S01]  /*12bc0*/  UMOV UR27, 0x40000040 ;  /* 0x40000040001b7882 */ /* 0x000fe20000000000 */
[----:B------:R-:W-:Y:S01]  /*12bd0*/  UIADD3 UR50, UR60, 0x100, URZ ;  /* 0x000001003c327890 */ /* 0x000fe2000fffe03f */
[----:B------:R-:W3:Y:S01]  /*12be0*/  LDL.LU.64 R144, [R1+0xc0] ;  /* 0x0000c00001907983 */ /* 0x000ee20000300a00 */
[----:B------:R-:W-:Y:S03]  /*12bf0*/  QGMMA.64x16x32.F32.E4M3.E4M3 R72, gdesc[UR24], R72, UP0, gsb0 ;  /* 0x00200000184879f3 */ /* 0x000fe6000b800848 */
[----:B------:R-:W3:Y:S01]  /*12c00*/  LDL.LU.64 R146, [R1+0xc8] ;  /* 0x0000c80001927983 */ /* 0x000ee20000300a00 */
[----:B------:R-:W-:Y:S01]  /*12c10*/  UMOV UR48, UR52 ;  /* 0x0000003400307c82 */ /* 0x000fe20008000000 */
[----:B------:R-:W-:-:S02]  /*12c20*/  UMOV UR49, UR53 ;  /* 0x0000003500317c82 */ /* 0x000fc40008000000 */
[----:B------:R-:W3:Y:S01]  /*12c30*/  LDL.LU.64 R148, [R1+0xd0] ;  /* 0x0000d00001947983 */ /* 0x000ee20000300a00 */
[----:B------:R-:W-:-:S03]  /*12c40*/  UMOV UR51, 0x40000040 ;  /* 0x4000004000337882 */ /* 0x000fc60000000000 */
[----:B------:R-:W3:Y:S01]  /*12c50*/  LDL.LU.64 R150, [R1+0xd8] ;  /* 0x0000d80001967983 */ /* 0x000ee20000300a00 */
[----:B------:R-:W-:-:S03]  /*12c60*/  UIADD3 UR6, UR60, 0x180, URZ ;  /* 0x000001803c067890 */ /* 0x000fc6000fffe03f */
[----:B------:R-:W3:Y:S01]  /*12c70*/  LDL.LU.64 R168, [R1+0x60] ;  /* 0x0000600001a87983 */ /* 0x000ee20000300a00 */
[----:B------:R-:W-:-:S03]  /*12c80*/  UMOV UR4, UR52 ;  /* 0x0000003400047c82 */ /* 0x000fc60008000000 */
[----:B------:R-:W3:Y:S01]  /*12c90*/  LDL.LU.64 R170, [R1+0x68] ;  /* 0x0000680001aa7983 */ /* 0x000ee20000300a00 */
[----:B------:R-:W-:Y:S01]  /*12ca0*/  UMOV UR5, UR53 ;  /* 0x0000003500057c82 */ /* 0x000fe20008000000 */
[----:B------:R-:W-:Y:S02]  /*12cb0*/  UMOV UR7, 0x40000040 ;  /* 0x4000004000077882 */ /* 0x000fe40000000000 */
[----:B------:R-:W3:Y:S04]  /*12cc0*/  LDL.LU.64 R172, [R1+0x70] ;  /* 0x0000700001ac7983 */ /* 0x000ee80000300a00 */
[----:B------:R-:W3:Y:S01]  /*12cd0*/  LDL.LU.64 R174, [R1+0x78] ;  /* 0x0000780001ae7983 */ /* 0x000ee20000300a00 */
[----:B------:R-:W-:Y:S02]  /*12ce0*/  WARPGROUP.DEPBAR.LE gsb0, 0x0 ;  /* 0x00008000000079c5 */ /* 0x000fe40000010000 */
[----:B----4-:R-:W-:-:S06]  /*12cf0*/  WARPGROUP.ARRIVE ;  /* 0x00000000000079c5 */ /* 0x010fcc0000000000 */
[----:B------:R-:W-:Y:S03]  /*12d00*/  QGMMA.64x16x32.F32.E4M3.E4M3 R16, gdesc[UR48], R16, UP0, gsb0 ;  /* 0x00200000301079f3 */ /* 0x000fe6000b800810 */
[----:B------:R-:W-:Y:S02]  /*12d10*/  WARPGROUP.DEPBAR.LE gsb0, 0x0 ;  /* 0x00008000000079c5 */ /* 0x000fe40000010000 */
[----:B------:R-:W-:Y:S02]  /*12d20*/  IMAD.MOV.U32 R52, RZ, RZ, R74 ;  /* 0x000000ffff347224 */ /* 0x000fe400078e004a */
[----:B------:R-:W-:Y:S02]  /*12d30*/  IMAD.MOV.U32 R53, RZ, RZ, R75 ;  /* 0x000000ffff357224 */ /* 0x000fe400078e004b */
[----:B------:R-:W-:Y:S02]  /*12d40*/  IMAD.MOV.U32 R54, RZ, RZ, R76 ;  /* 0x000000ffff367224 */ /* 0x000fe400078e004c */
[----:B------:R-:W-:-:S02]  /*12d50*/  IMAD.MOV.U32 R55, RZ, RZ, R77 ;  /* 0x000000ffff377224 */ /* 0x000fc400078e004d */
[----:B0-----:R-:W-:Y:S02]  /*12d60*/  IMAD.MOV.U32 R24, RZ, RZ, R78 ;  /* 0x000000ffff187224 */ /* 0x001fe400078e004e */
[----:B------:R-:W-:Y:S01]  /*12d70*/  IMAD.MOV.U32 R25, RZ, RZ, R79 ;  /* 0x000000ffff197224 */ /* 0x000fe200078e004f */
[----:B--2---:R-:W-:-:S06]  /*12d80*/  WARPGROUP.ARRIVE ;  /* 0x00000000000079c5 */ /* 0x004fcc0000000000 */
[----:B------:R-:W-:Y:S03]  /*12d90*/  QGMMA.64x16x32.F32.E4M3.E4M3 R8, gdesc[UR4], R8, UP0, gsb0 ;  /* 0x00200000040879f3 */ /* 0x000fe6000b800808 */
[----:B------:R-:W-:Y:S02]  /*12da0*/  WARPGROUP.DEPBAR.LE gsb0, 0x0 ;  /* 0x00008000000079c5 */ /* 0x000fe40000010000 */
[----:B------:R-:W-:Y:S02]  /*12db0*/  IMAD.MOV.U32 R74, RZ, RZ, R8 ;  /* 0x000000ffff4a7224 */ /* 0x000fe400078e0008 */
[----:B------:R-:W-:Y:S02]  /*12dc0*/  IMAD.MOV.U32 R75, RZ, RZ, R9 ;  /* 0x000000ffff4b7224 */ /* 0x000fe400078e0009 */
[----:B------:R-:W-:Y:S01]  /*12dd0*/  IMAD.MOV.U32 R76, RZ, RZ, R10 ;  /* 0x000000ffff4c7224 */ /* 0x000fe200078e000a */
[----:B------:R-:W2:Y:S01]  /*12de0*/  LDL.LU.64 R8, [R1] ;  /* 0x0000000001087983 */ /* 0x000ea20000300a00 */
        /* <DEDUP_REMOVED lines=9> */
[----:B---3--:R-:W-:Y:S01]  /*12e80*/  WARPGROUP.ARRIVE ;  /* 0x00000000000079c5 */ /* 0x008fe20000000000 */
[----:B------:R-:W-:Y:S01]  /*12e90*/  UMOV UR20, UR52 ;  /* 0x0000003400147c82 */ /* 0x000fe20008000000 */
[----:B------:R-:W-:Y:S01]  /*12ea0*/  UMOV UR21, UR53 ;  /* 0x0000003500157c82 */ /* 0x000fe20008000000 */
[----:B------:R-:W-:-:S05]  /*12eb0*/  UMOV UR23, 0x40000040 ;  /* 0x4000004000177882 */ /* 0x000fca0000000000 */
[----:B------:R-:W-:Y:S01]  /*12ec0*/  QGMMA.64x16x32.F32.E4M3.E4M3 R144, gdesc[UR20], R144, UP0, gsb0 ;  /* 0x00200000149079f3 */ /* 0x000fe2000b800890 */
[----:B------:R-:W-:Y:S01]  /*12ed0*/  UIADD3 UR46, UR60, 0x280, URZ ;  /* 0x000002803c2e7890 */ /* 0x000fe2000fffe03f */
[----:B------:R-:W-:Y:S01]  /*12ee0*/  UMOV UR44, UR52 ;  /* 0x00000034002c7c82 */ /* 0x000fe20008000000 */
[----:B------:R-:W-:Y:S01]  /*12ef0*/  UMOV UR45, UR53 ;  /* 0x00000035002d7c82 */ /* 0x000fe20008000000 */
[----:B------:R-:W-:Y:S01]  /*12f00*/  UMOV UR47, 0x40000040 ;  /* 0x40000040002f7882 */ /* 0x000fe20000000000 */
[----:B------:R-:W-:Y:S02]  /*12f10*/  WARPGROUP.DEPBAR.LE gsb0, 0x0 ;  /* 0x00008000000079c5 */ /* 0x000fe40000010000 */
[----:B------:R-:W-:-:S06]  /*12f20*/  WARPGROUP.ARRIVE ;  /* 0x00000000000079c5 */ /* 0x000fcc0000000000 */
[----:B------:R-:W-:Y:S01]  /*12f30*/  QGMMA.64x16x32.F32.E4M3.E4M3 R168, gdesc[UR44], R168, UP0, gsb0 ;  /* 0x002000002ca879f3 */ /* 0x000fe2000b8008a8 */
[----:B------:R-:W-:Y:S01]  /*12f40*/  UIADD3 UR14, UR60, 0x300, URZ ;  /* 0x000003003c0e7890 */ /* 0x000fe2000fffe03f */
[----:B------:R-:W-:Y:S01]  /*12f50*/  UMOV UR12, UR52 ;  /* 0x00000034000c7c82 */ /* 0x000fe20008000000 */
[----:B------:R-:W-:Y:S01]  /*12f60*/  UMOV UR13, UR53 ;  /* 0x00000035000d7c82 */ /* 0x000fe20008000000 */
[----:B------:R-:W-:Y:S01]  /*12f70*/  UMOV UR15, 0x40000040 ;  /* 0x40000040000f7882 */ /* 0x000fe20000000000 */
[----:B------:R-:W-:Y:S02]  /*12f80*/  WARPGROUP.DEPBAR.LE gsb0, 0x0 ;  /* 0x00008000000079c5 */ /* 0x000fe40000010000 */
[----:B------:R-:W-:Y:S01]  /*12f90*/  UMOV UR25, UR10 ;  /* 0x0000000a00197c82 */ /* 0x000fe20008000000 */
        /* <DEDUP_REMOVED lines=9> */
[----:B------:R-:W-:Y:S03]  /*13030*/  QGMMA.64x16x32.F32.E4M3.E4M3 R8, gdesc[UR12], R8, UP0, gsb0 ;  /* 0x002000000c0879f3 */ /* 0x000fe6000b800808 */
[----:B------:R-:W-:Y:S02]  /*13040*/  WARPGROUP.DEPBAR.LE gsb0, 0x0 ;  /* 0x00008000000079c5 */ /* 0x000fe40000010000 */
[----:B------:R-:W-:-:S06]  /*13050*/  WARPGROUP.ARRIVE ;  /* 0x00000000000079c5 */ /* 0x000fcc0000000000 */
[----:B------:R-:W-:Y:S03]  /*13060*/  QGMMA.64x16x32.F32.E4M3.E4M3 R208, gdesc[UR8], R208, UP0, gsb0 ;  /* 0x0020000008d079f3 */ /* 0x000fe6000b8008d0 */
        /* <DEDUP_REMOVED lines=27> */
[----:B------:R-:W-:-:S04]  /*13220*/  UMOV UR59, 0x40000040 ;  /* 0x40000040003b7882 */ /* 0x000fc80000000000 */
[----:B------:R-:W-:Y:S01]  /*13230*/  UMOV UR58, UR5 ;  /* 0x00000005003a7c82 */ /* 0x000fe20008000000 */
        /* <DEDUP_REMOVED lines=11> */
[----:B-1----:R-:W-:Y:S01]  /*132f0*/  IMAD.MOV.U32 R28, RZ, RZ, R18 ;  /* 0x000000ffff1c7224 */ /* 0x002fe200078e0012 */
[----:B------:R-:W-:Y:S01]  /*13300*/  MOV R4, UR51 ;  /* 0x0000003300047c02 */ /* 0x000fe20008000f00 */
[----:B------:R-:W-:Y:S01]  /*13310*/  UMOV UR48, UR52 ;  /* 0x0000003400307c82 */ /* 0x000fe20008000000 */
[----:B------:R-:W-:Y:S01]  /*13320*/  MOV R18, UR50 ;  /* 0x0000003200127c02 */ /* 0x000fe20008000f00 */
[----:B------:R-:W-:Y:S01]  /*13330*/  UMOV UR49, UR53 ;  /* 0x0000003500317c82 */ /* 0x000fe20008000000 */
[----:B------:R-:W-:Y:S01]  /*13340*/  UMOV UR51, 0x40000040 ;  /* 0x4000004000337882 */ /* 0x000fe20000000000 */
[----:B------:R-:W-:Y:S01]  /*13350*/  UMOV UR50, UR4 ;  /* 0x0000000400327c82 */ /* 0x000fe20008000000 */
[----:B------:R-:W-:Y:S02]  /*13360*/  WARPGROUP.DEPBAR.LE gsb0, 0x0 ;  /* 0x00008000000079c5 */ /* 0x000fe40000010000 */
[----:B------:R-:W-:-:S06]  /*13370*/  WARPGROUP.ARRIVE ;  /* 0x00000000000079c5 */ /* 0x000fcc0000000000 */
[----:B------:R-:W-:Y:S01]  /*13380*/  QGMMA.64x16x32.F32.E4M3.E4M3 R40, gdesc[UR48], R40, UP0, gsb0 ;  /* 0x00200000302879f3 */ /* 0x000fe2000b800828 */
[----:B------:R-:W-:Y:S01]  /*13390*/  UIADD3 UR56, UR25, 0x400, URZ ;  /* 0x0000040019387890 */ /* 0x000fe2000fffe03f */
[----:B------:R-:W-:Y:S01]  /*133a0*/  UMOV UR4, UR50 ;  /* 0x0000003200047c82 */ /* 0x000fe20008000000 */
[----:B------:R-:W-:Y:S01]  /*133b0*/  UMOV UR5, UR51 ;  /* 0x0000003300057c82 */ /* 0x000fe20008000000 */
[----:B------:R-:W-:Y:S01]  /*133c0*/  UMOV UR8, UR58 ;  /* 0x0000003a00087c82 */ /* 0x000fe20008000000 */
[----:B------:R-:W-:Y:S01]  /*133d0*/  UMOV UR9, UR59 ;  /* 0x0000003b00097c82 */ /* 0x000fe20008000000 */
[----:B------:R-:W-:Y:S01]  /*133e0*/  UMOV UR58, UR4 ;  /* 0x00000004003a7c82 */ /* 0x000fe20008000000 */
[----:B------:R-:W-:Y:S01]  /*133f0*/  UMOV UR59, UR5 ;  /* 0x00000005003b7c82 */ /* 0x000fe20008000000 */
[----:B------:R-:W-:Y:S01]  /*13400*/  UMOV UR57, 0x40000040 ;  /* 0x4000004000397882 */ /* 0x000fe20000000000 */
[----:B------:R-:W-:Y:S02]  /*13410*/  WARPGROUP.DEPBAR.LE gsb0, 0x0 ;  /* 0x00008000000079c5 */ /* 0x000fe40000010000 */
[----:B------:R-:W-:-:S06]  /*13420*/  WARPGROUP.ARRIVE ;  /* 0x00000000000079c5 */ /* 0x000fcc0000000000 */
[----:B------:R-:W-:Y:S01]  /*13430*/  QGMMA.64x16x32.F32.E4M3.E4M3 R32, gdesc[UR56], R32, UP0, gsb0 ;  /* 0x00200000382079f3 */ /* 0x000fe2000b800820 */
[----:B------:R-:W-:Y:S01]  /*13440*/  UMOV UR28, UR56 ;  /* 0x00000038001c7c82 */ /* 0x000fe20008000000 */
[----:B------:R-:W-:Y:S01]  /*13450*/  UMOV UR29, UR57 ;  /* 0x00000039001d7c82 */ /* 0x000fe20008000000 */
[----:B------:R-:W-:Y:S02]  /*13460*/  WARPGROUP.DEPBAR.LE gsb0, 0x0 ;  /* 0x00008000000079c5 */ /* 0x000fe40000010000 */
[----:B------:R-:W-:-:S06]  /*13470*/  WARPGROUP.ARRIVE ;  /* 0x00000000000079c5 */ /* 0x000fcc0000000000 */
[----:B------:R-:W-:Y:S01]  /*13480*/  QGMMA.64x16x32.F32.E4M3.E4M3 R56, gdesc[UR28], R56, UP0, gsb0 ;  /* 0x002000001c3879f3 */ /* 0x000fe2000b800838 */
[----:B------:R-:W-:Y:S01]  /*13490*/  UMOV UR28, UR8 ;  /* 0x00000008001c7c82 */ /* 0x000fe20008000000 */
[----:B------:R-:W-:Y:S01]  /*134a0*/  UMOV UR29, UR9 ;  /* 0x00000009001d7c82 */ /* 0x000fe20008000000 */
[----:B------:R-:W-:Y:S01]  /*134b0*/  UMOV UR58, UR28 ;  /* 0x0000001c003a7c82 */ /* 0x000fe20008000000 */
[----:B------:R-:W-:Y:S01]  /*134c0*/  UMOV UR59, UR29 ;  /* 0x0000001d003b7c82 */ /* 0x000fe20008000000 */
[----:B------:R-:W-:Y:S02]  /*134d0*/  WARPGROUP.DEPBAR.LE gsb0, 0x0 ;  /* 0x00008000000079c5 */ /* 0x000fe40000010000 */
[----:B------:R-:W-:-:S06]  /*134e0*/  WARPGROUP.ARRIVE ;  /* 0x00000000000079c5 */ /* 0x000fcc0000000000 */
[----:B------:R-:W-:Y:S01]  /*134f0*/  QGMMA.64x16x32.F32.E4M3.E4M3 R80, gdesc[UR56], R80, UP0, gsb0 ;  /* 0x00200000385079f3 */ /* 0x000fe2000b800850 */
[----:B------:R-:W-:Y:S01]  /*13500*/  UMOV UR32, UR56 ;  /* 0x0000003800207c82 */ /* 0x000fe20008000000 */
[----:B------:R-:W-:Y:S01]  /*13510*/  UMOV UR33, UR57 ;  /* 0x0000003900217c82 */ /* 0x000fe20008000000 */
[----:B------:R-:W-:Y:S04]  /*13520*/  STL.64 [R1+0xca8], R214 ;  /* 0x000ca8d601007387 */ /* 0x000fe80000100a00 */
[----:B------:R-:W-:Y:S01]  /*13530*/  STL.64 [R1+0xca0], R212 ;  /* 0x000ca0d401007387 */ /* 0x000fe20000100a00 */
[----:B------:R-:W-:Y:S02]  /*13540*/  WARPGROUP.DEPBAR.LE gsb0, 0x0 ;  /* 0x00008000000079c5 */ /* 0x000fe40000010000 */
[----:B------:R-:W-:-:S06]  /*13550*/  WARPGROUP.ARRIVE ;  /* 0x00000000000079c5 */ /* 0x000fcc0000000000 */
[----:B------:R-:W-:Y:S01]  /*13560*/  QGMMA.64x16x32.F32.E4M3.E4M3 R104, gdesc[UR32], R104, UP0, gsb0 ;  /* 0x00200000206879f3 */ /* 0x000fe2000b800868 */
[----:B------:R-:W-:Y:S04]  /*13570*/  STL.64 [R1+0xc98], R210 ;  /* 0x000c98d201007387 */ /* 0x000fe80000100a00 */
[----:B------:R0:W-:Y:S04]  /*13580*/  STL.64 [R1+0xc90], R208 ;  /* 0x000c90d001007387 */ /* 0x0001e80000100a00 */
[----:B------:R-:W-:Y:S04]  /*13590*/  STL.64 [R1+0xcc8], R190 ;  /* 0x000cc8be01007387 */ /* 0x000fe80000100a00 */
[----:B------:R-:W-:Y:S04]  /*135a0*/  STL.64 [R1+0xcc0], R188 ;  /* 0x000cc0bc01007387 */ /* 0x000fe80000100a00 */
[----:B------:R-:W-:Y:S04]  /*135b0*/  STL.64 [R1+0xcb8], R186 ;  /* 0x000cb8ba01007387 */ /* 0x000fe80000100a00 */
[----:B------:R1:W-:Y:S04]  /*135c0*/  STL.64 [R1+0xcb0], R184 ;  /* 0x000cb0b801007387 */ /* 0x0003e80000100a00 */
[----:B0-----:R-:W2:Y:S04]  /*135d0*/  LDL.LU.64 R208, [R1+0x40] ;  /* 0x0000400001d07983 */ /* 0x001ea80000300a00 */
[----:B------:R-:W2:Y:S04]  /*135e0*/  LDL.LU.64 R210, [R1+0x48] ;  /* 0x0000480001d27983 */ /* 0x000ea80000300a00 */
[----:B------:R-:W2:Y:S04]  /*135f0*/  LDL.LU.64 R212, [R1+0x50] ;  /* 0x0000500001d47983 */ /* 0x000ea80000300a00 */
[----:B------:R-:W2:Y:S01]  /*13600*/  LDL.LU.64 R214, [R1+0x58] ;  /* 0x0000580001d67983 */ /* 0x000ea20000300a00 */
[----:B------:R-:W-:Y:S01]  /*13610*/  UMOV UR16, UR56 ;  /* 0x0000003800107c82 */ /* 0x000fe20008000000 */
[----:B------:R-:W-:-:S02]  /*13620*/  UMOV UR17, UR57 ;  /* 0x0000003900117c82 */ /* 0x000fc40008000000 */
[----:B------:R-:W3:Y:S04]  /*13630*/  LDL.LU.64 R192, [R1+0xa0] ;  /* 0x0000a00001c07983 */ /* 0x000ee80000300a00 */
[----:B------:R-:W3:Y:S04]  /*13640*/  LDL.LU.64 R194, [R1+0xa8] ;  /* 0x0000a80001c27983 */ /* 0x000ee80000300a00 */
[----:B------:R-:W3:Y:S01]  /*13650*/  LDL.LU.64 R196, [R1+0xb0] ;  /* 0x0000b00001c47983 */ /* 0x000ee20000300a00 */
[----:B------:R-:W-:Y:S02]  /*13660*/  WARPGROUP.DEPBAR.LE gsb0, 0x0 ;  /* 0x00008000000079c5 */ /* 0x000fe40000010000 */
[----:B------:R-:W-:Y:S01]  /*13670*/  WARPGROUP.ARRIVE ;  /* 0x00000000000079c5 */ /* 0x000fe20000000000 */
[----:B------:R-:W3:Y:S01]  /*13680*/  LDL.LU.64 R198, [R1+0xb8] ;  /* 0x0000b80001c67983 */ /* 0x000ee20000300a00 */
[----:B------:R-:W-:Y:S01]  /*13690*/  UMOV UR36, UR56 ;  /* 0x0000003800247c82 */ /* 0x000fe20008000000 */
[----:B------:R-:W-:-:S02]  /*136a0*/  UMOV UR37, UR57 ;  /* 0x0000003900257c82 */ /* 0x000fc40008000000 */
[----:B-1----:R-:W4:Y:S01]  /*136b0*/  LDL.LU.64 R184, [R1+0x100] ;  /* 0x0001000001b87983 */ /* 0x002f220000300a00 */
[----:B------:R-:W-:Y:S03]  /*136c0*/  QGMMA.64x16x32.F32.E4M3.E4M3 R128, gdesc[UR16], R128, UP0, gsb0 ;  /* 0x00200000108079f3 */ /* 0x000fe6000b800880 */
[----:B------:R-:W4:Y:S04]  /*136d0*/  LDL.LU.64 R186, [R1+0x108] ;  /* 0x0001080001ba7983 */ /* 0x000f280000300a00 */
[----:B------:R-:W4:Y:S04]  /*136e0*/  LDL.LU.64 R188, [R1+0x110] ;  /* 0x0001100001bc7983 */ /* 0x000f280000300a00 */
[----:B------:R-:W4:Y:S01]  /*136f0*/  LDL.LU.64 R190, [R1+0x118] ;  /* 0x0001180001be7983 */ /* 0x000f220000300a00 */
[----:B------:R-:W-:-:S02]  /*13700*/  WARPGROUP.DEPBAR.LE gsb0, 0x0 ;  /* 0x00008000000079c5 */ /* 0x000fc40000010000 */
[----:B------:R-:W-:-:S06]  /*13710*/  WARPGROUP.ARRIVE ;  /* 0x00000000000079c5 */ /* 0x000fcc0000000000 */
[----:B------:R-:W-:Y:S01]  /*13720*/  QGMMA.64x16x32.F32.E4M3.E4M3 R152, gdesc[UR36], R152, UP0, gsb0 ;  /* 0x00200000249879f3 */ /* 0x000fe2000b800898 */
[----:B------:R-:W-:Y:S01]  /*13730*/  UMOV UR40, UR56 ;  /* 0x0000003800287c82 */ /* 0x000fe20008000000 */
[----:B------:R-:W-:Y:S01]  /*13740*/  UMOV UR41, UR57 ;  /* 0x0000003900297c82 */ /* 0x000fe20008000000 */
[----:B------:R-:W-:Y:S02]  /*13750*/  WARPGROUP.DEPBAR.LE gsb0, 0x0 ;  /* 0x00008000000079c5 */ /* 0x000fe40000010000 */
[----:B------:R-:W-:-:S06]  /*13760*/  WARPGROUP.ARRIVE ;  /* 0x00000000000079c5 */ /* 0x000fcc0000000000 */
[----:B------:R-:W-:Y:S01]  /*13770*/  QGMMA.64x16x32.F32.E4M3.E4M3 R176, gdesc[UR40], R176, UP0, gsb0 ;  /* 0x0020000028b079f3 */ /* 0x000fe2000b8008b0 */
[----:B------:R-:W-:Y:S02]  /*13780*/  IMAD.MOV.U32 R123, RZ, RZ, R168 ;  /* 0x000000ffff7b7224 */ /* 0x000fe400078e00a8 */
[----:B------:R-:W-:Y:S02]  /*13790*/  IMAD.MOV.U32 R124, RZ, RZ, R169 ;  /* 0x000000ffff7c7224 */ /* 0x000fe400078e00a9 */
[----:B------:R-:W-:Y:S01]  /*137a0*/  IMAD.MOV.U32 R125, RZ, RZ, R170 ;  /* 0x000000ffff7d7224 */ /* 0x000fe200078e00aa */
[----:B------:R-:W4:Y:S01]  /*137b0*/  LDL.LU.64 R168, [R1+0x160] ;  /* 0x0001600001a87983 */ /* 0x000f220000300a00 */
[----:B------:R-:W-:Y:S02]  /*137c0*/  IMAD.MOV.U32 R126, RZ, RZ, R171 ;  /* 0x000000ffff7e7224 */ /* 0x000fe400078e00ab */
[----:B------:R-:W-:Y:S01]  /*137d0*/  IMAD.MOV.U32 R98, RZ, RZ, R144 ;  /* 0x000000ffff627224 */ /* 0x000fe200078e0090 */
[----:B------:R-:W4:Y:S01]  /*137e0*/  LDL.LU.64 R170, [R1+0x168] ;  /* 0x0001680001aa7983 */ /* 0x000f220000300a00 */
[----:B------:R-:W-:-:S02]  /*137f0*/  IMAD.MOV.U32 R127, RZ, RZ, R172 ;  /* 0x000000ffff7f7224 */ /* 0x000fc400078e00ac */
[----:B------:R-:W-:Y:S02]  /*13800*/  IMAD.MOV.U32 R96, RZ, RZ, R173 ;  /* 0x000000ffff607224 */ /* 0x000fe400078e00ad */
[----:B------:R-:W-:Y:S01]  /*13810*/  IMAD.MOV.U32 R144, RZ, RZ, R175 ;  /* 0x000000ffff907224 */ /* 0x000fe200078e00af */
[----:B------:R-:W4:Y:S01]  /*13820*/  LDL.LU.64 R172, [R1+0x170] ;  /* 0x0001700001ac7983 */ /* 0x000f220000300a00 */
[----:B------:R-:W-:-:S03]  /*13830*/  IMAD.MOV.U32 R97, RZ, RZ, R174 ;  /* 0x000000ffff617224 */ /* 0x000fc600078e00ae */
[----:B------:R-:W4:Y:S01]  /*13840*/  LDL.LU.64 R174, [R1+0x178] ;  /* 0x0001780001ae7983 */ /* 0x000f220000300a00 */
[----:B------:R-:W-:Y:S01]  /*13850*/  UMOV UR8, UR56 ;  /* 0x0000003800087c82 */ /* 0x000fe20008000000 */
[----:B------:R-:W-:Y:S01]  /*13860*/  UMOV UR9, UR57 ;  /* 0x0000003900097c82 */ /* 0x000fe20008000000 */
        /* <DEDUP_REMOVED lines=11> */
[----:B--2---:R-:W-:-:S06]  /*13920*/  WARPGROUP.ARRIVE ;  /* 0x00000000000079c5 */ /* 0x004fcc0000000000 */
[----:B------:R-:W-:Y:S01]  /*13930*/  QGMMA.64x16x32.F32.E4M3.E4M3 R208, gdesc[UR44], R208, UP0, gsb0 ;  /* 0x002000002cd079f3 */ /* 0x000fe2000b8008d0 */
[----:B------:R-:W-:Y:S01]  /*13940*/  UMOV UR20, UR56 ;  /* 0x0000003800147c82 */ /* 0x000fe20008000000 */
[----:B------:R-:W-:Y:S01]  /*13950*/  UMOV UR21, UR57 ;  /* 0x0000003900157c82 */ /* 0x000fe20008000000 */
[----:B------:R-:W-:Y:S02]  /*13960*/  WARPGROUP.DEPBAR.LE gsb0, 0x0 ;  /* 0x00008000000079c5 */ /* 0x000fe40000010000 */
[----:B---3--:R-:W-:-:S06]  /*13970*/  WARPGROUP.ARRIVE ;  /* 0x00000000000079c5 */ /* 0x008fcc0000000000 */
[----:B------:R-:W-:Y:S01]  /*13980*/  QGMMA.64x16x32.F32.E4M3.E4M3 R192, gdesc[UR20], R192, UP0, gsb0 ;  /* 0x0020000014c079f3 */ /* 0x000fe2000b8008c0 */
[----:B------:R-:W-:Y:S01]  /*13990*/  UMOV UR32, UR4 ;  /* 0x0000000400207c82 */ /* 0x000fe20008000000 */
[----:B------:R-:W-:Y:S01]  /*139a0*/  UMOV UR33, UR5 ;  /* 0x0000000500217c82 */ /* 0x000fe20008000000 */
[----:B------:R-:W-:Y:S01]  /*139b0*/  UMOV UR4, UR56 ;  /* 0x0000003800047c82 */ /* 0x000fe20008000000 */
[----:B------:R-:W-:Y:S01]  /*139c0*/  UMOV UR5, UR57 ;  /* 0x0000003900057c82 */ /* 0x000fe20008000000 */
[----:B------:R-:W-:Y:S02]  /*139d0*/  WARPGROUP.DEPBAR.LE gsb0, 0x0 ;  /* 0x00008000000079c5 */ /* 0x000fe40000010000 */
[----:B----4-:R-:W-:-:S06]  /*139e0*/  WARPGROUP.ARRIVE ;  /* 0x00000000000079c5 */ /* 0x010fcc0000000000 */
[----:B------:R-:W-:Y:S01]  /*139f0*/  QGMMA.64x16x32.F32.E4M3.E4M3 R184, gdesc[UR4], R184, UP0, gsb0 ;  /* 0x0020000004b879f3 */ /* 0x000fe2000b8008b8 */
[----:B------:R-:W-:Y:S02]  /*13a00*/  R2UR UR51, R4 ;  /* 0x00000000043372ca */ /* 0x000fe400000e0000 */
[----:B------:R-:W-:Y:S01]  /*13a10*/  R2UR UR50, R18 ;  /* 0x00000000123272ca */ /* 0x000fe200000e0000 */
[----:B------:R-:W-:Y:S01]  /*13a20*/  UMOV UR48, UR56 ;  /* 0x0000003800307c82 */ /* 0x000fe20008000000 */
[----:B------:R-:W-:Y:S01]  /*13a30*/  UMOV UR49, UR57 ;  /* 0x0000003900317c82 */ /* 0x000fe20008000000 */
[----:B------:R-:W-:Y:S01]  /*13a40*/  IMAD.MOV.U32 R235, RZ, RZ, R22 ;  /* 0x000000ffffeb7224 */ /* 0x000fe200078e0016 */
[----:B------:R-:W2:Y:S01]  /*13a50*/  LDL.LU.64 R4, [R1+0x140] ;  /* 0x0001400001047983 */ /* 0x000ea20000300a00 */
[----:B------:R-:W-:Y:S02]  /*13a60*/  IMAD.MOV.U32 R30, RZ, RZ, R20 ;  /* 0x000000ffff1e7224 */ /* 0x000fe400078e0014 */
[----:B------:R-:W-:Y:S01]  /*13a70*/  IMAD.MOV.U32 R31, RZ, RZ, R21 ;  /* 0x000000ffff1f7224 */ /* 0x000fe200078e0015 */
[----:B------:R-:W2:Y:S01]  /*13a80*/  LDL.LU.64 R6, [R1+0x148] ;  /* 0x0001480001067983 */ /* 0x000ea20000300a00 */
[----:B------:R-:W-:-:S02]  /*13a90*/  IMAD.MOV.U32 R22, RZ, RZ, R9 ;  /* 0x000000ffff167224 */ /* 0x000fc400078e0009 */
[----:B------:R-:W-:Y:S02]  /*13aa0*/  IMAD.MOV.U32 R2, RZ, RZ, R8 ;  /* 0x000000ffff027224 */ /* 0x000fe400078e0008 */
[----:B------:R-:W-:Y:S01]  /*13ab0*/  IMAD.MOV.U32 R21, RZ, RZ, R10 ;  /* 0x000000ffff157224 */ /* 0x000fe200078e000a */
[----:B------:R-:W2:Y:S01]  /*13ac0*/  LDL.LU.64 R8, [R1+0x150] ;  /* 0x0001500001087983 */ /* 0x000ea20000300a00 */
[----:B------:R-:W-:-:S03]  /*13ad0*/  IMAD.MOV.U32 R20, RZ, RZ, R11 ;  /* 0x000000ffff147224 */ /* 0x000fc600078e000b */
[----:B------:R-:W2:Y:S01]  /*13ae0*/  LDL.LU.64 R10, [R1+0x158] ;  /* 0x00015800010a7983 */ /* 0x000ea20000300a00 */
[----:B------:R-:W-:Y:S02]  /*13af0*/  WARPGROUP.DEPBAR.LE gsb0, 0x0 ;  /* 0x00008000000079c5 */ /* 0x000fe40000010000 */
[----:B------:R-:W-:-:S06]  /*13b00*/  WARPGROUP.ARRIVE ;  /* 0x00000000000079c5 */ /* 0x000fcc0000000000 */
[----:B------:R-:W-:Y:S01]  /*13b10*/  QGMMA.64x16x32.F32.E4M3.E4M3 R168, gdesc[UR48], R168, UP0, gsb0 ;  /* 0x0020000030a879f3 */ /* 0x000fe2000b8008a8 */
        /* <DEDUP_REMOVED lines=20> */
[----:B0-----:R-:W-:-:S03]  /*13c60*/  IMAD.MOV.U32 R32, RZ, RZ, R192 ;  /* 0x000000ffff207224 */ /* 0x001fc600078e00c0 */
[----:B------:R-:W-:Y:S01]  /*13c70*/  STL [R1+0xc7c], R84 ;  /* 0x000c7c5401007387 */ /* 0x000fe20000100800 */
[----:B-1----:R-:W-:-:S03]  /*13c80*/  IMAD.MOV.U32 R33, RZ, RZ, R193 ;  /* 0x000000ffff217224 */ /* 0x002fc600078e00c1 */
[----:B------:R-:W-:Y:S01]  /*13c90*/  STL [R1+0xc78], R85 ;  /* 0x000c785501007387 */ /* 0x000fe20000100800 */
[----:B---3--:R-:W-:-:S03]  /*13ca0*/  IMAD.MOV.U32 R34, RZ, RZ, R194 ;  /* 0x000000ffff227224 */ /* 0x008fc600078e00c2 */
[----:B------:R-:W-:Y:S01]  /*13cb0*/  STL [R1+0xc74], R86 ;  /* 0x000c745601007387 */ /* 0x000fe20000100800 */
[----:B----4-:R-:W-:-:S03]  /*13cc0*/  IMAD.MOV.U32 R35, RZ, RZ, R195 ;  /* 0x000000ffff237224 */ /* 0x010fc600078e00c3 */
[----:B------:R-:W-:Y:S01]  /*13cd0*/  STL [R1+0xc70], R87 ;  /* 0x000c705701007387 */ /* 0x000fe20000100800 */
[----:B------:R-:W-:Y:S02]  /*13ce0*/  IMAD.MOV.U32 R36, RZ, RZ, R196 ;  /* 0x000000ffff247224 */ /* 0x000fe400078e00c4 */
[----:B------:R-:W-:Y:S01]  /*13cf0*/  IMAD.MOV.U32 R37, RZ, RZ, R197 ;  /* 0x000000ffff257224 */ /* 0x000fe200078e00c5 */
[----:B------:R-:W3:Y:S01]  /*13d00*/  LDL.LU.64 R192, [R1+0x1c0] ;  /* 0x0001c00001c07983 */ /* 0x000ee20000300a00 */
[----:B------:R-:W-:-:S03]  /*13d10*/  WARPGROUP.DEPBAR.LE gsb0, 0x0 ;  /* 0x00008000000079c5 */ /* 0x000fc60000010000 */
[----:B------:R-:W3:Y:S04]  /*13d20*/  LDL.LU.64 R194, [R1+0x1c8] ;  /* 0x0001c80001c27983 */ /* 0x000ee80000300a00 */
[----:B------:R-:W3:Y:S01]  /*13d30*/  LDL.LU.64 R196, [R1+0x1d0] ;  /* 0x0001d00001c47983 */ /* 0x000ee20000300a00 */
[----:B------:R-:W-:-:S03]  /*13d40*/  IMAD.MOV.U32 R38, RZ, RZ, R198 ;  /* 0x000000ffff267224 */ /* 0x000fc600078e00c6 */
[----:B------:R0:W-:Y:S01]  /*13d50*/  STL.64 [R1+0x160], R168 ;  /* 0x000160a801007387 */ /* 0x0001e20000100a00 */
[----:B------:R-:W-:-:S03]  /*13d60*/  IMAD.MOV.U32 R39, RZ, RZ, R199 ;  /* 0x000000ffff277224 */ /* 0x000fc600078e00c7 */
[----:B------:R1:W-:Y:S04]  /*13d70*/  STL.64 [R1+0x168], R170 ;  /* 0x000168aa01007387 */ /* 0x0003e80000100a00 */
[----:B------:R4:W-:Y:S04]  /*13d80*/  STL.64 [R1+0x170], R172 ;  /* 0x000170ac01007387 */ /* 0x0009e80000100a00 */
[----:B------:R4:W-:Y:S04]  /*13d90*/  STL.64 [R1+0x178], R174 ;  /* 0x000178ae01007387 */ /* 0x0009e80000100a00 */
[----:B------:R-:W3:Y:S04]  /*13da0*/  LDL.LU.64 R198, [R1+0x1d8] ;  /* 0x0001d80001c67983 */ /* 0x000ee80000300a00 */
[----:B0-----:R-:W2:Y:S04]  /*13db0*/  LDL.LU.64 R168, [R1+0x220] ;  /* 0x0002200001a87983 */ /* 0x001ea80000300a00 */
[----:B-1----:R-:W2:Y:S04]  /*13dc0*/  LDL.LU.64 R170, [R1+0x228] ;  /* 0x0002280001aa7983 */ /* 0x002ea80000300a00 */
[----:B----4-:R-:W2:Y:S04]  /*13dd0*/  LDL.LU.64 R172, [R1+0x230] ;  /* 0x0002300001ac7983 */ /* 0x010ea80000300a00 */
[----:B------:R-:W2:Y:S01]  /*13de0*/  LDL.LU.64 R174, [R1+0x238] ;  /* 0x0002380001ae7983 */ /* 0x000ea20000300a00 */
        /* <DEDUP_REMOVED lines=15> */
[----:B------:R-:W-:Y:S02]  /*13ee0*/  IMAD.MOV.U32 R26, RZ, RZ, R16 ;  /* 0x000000ffff1a7224 */ /* 0x000fe400078e0010 */
[----:B------:R-:W-:Y:S02]  /*13ef0*/  IMAD.MOV.U32 R0, RZ, RZ, R23 ;  /* 0x000000ffff007224 */ /* 0x000fe400078e0017 */
[----:B------:R-:W-:Y:S02]  /*13f00*/  IMAD.MOV.U32 R234, RZ, RZ, R208 ;  /* 0x000000ffffea7224 */ /* 0x000fe400078e00d0 */
[----:B------:R-:W-:Y:S01]  /*13f10*/  IMAD.MOV.U32 R233, RZ, RZ, R209 ;  /* 0x000000ffffe97224 */ /* 0x000fe200078e00d1 */
[----:B------:R-:W-:Y:S01]  /*13f20*/  UMOV UR58, UR54 ;  /* 0x00000036003a7c82 */ /* 0x000fe20008000000 */
[----:B------:R-:W-:Y:S01]  /*13f30*/  IMAD.MOV.U32 R27, RZ, RZ, R17 ;  /* 0x000000ffff1b7224 */ /* 0x000fe200078e0011 */
[----:B------:R-:W4:Y:S01]  /*13f40*/  LDL.LU.64 R208, [R1+0x1a0] ;  /* 0x0001a00001d07983 */ /* 0x000f220000300a00 */
[----:B------:R-:W-:Y:S01]  /*13f50*/  IMAD.MOV.U32 R29, RZ, RZ, R19 ;  /* 0x000000ffff1d7224 */ /* 0x000fe200078e0013 */
[----:B------:R-:W-:Y:S01]  /*13f60*/  UMOV UR59, UR55 ;  /* 0x00000037003b7c82 */ /* 0x000fe20008000000 */
[----:B------:R-:W-:-:S02]  /*13f70*/  IMAD.MOV.U32 R16, RZ, RZ, R14 ;  /* 0x000000ffff107224 */ /* 0x000fc400078e000e */
[----:B------:R-:W-:Y:S02]  /*13f80*/  IMAD.MOV.U32 R3, RZ, RZ, R15 ;  /* 0x000000ffff037224 */ /* 0x000fe400078e000f */
[----:B------:R-:W-:Y:S02]  /*13f90*/  IMAD.MOV.U32 R232, RZ, RZ, R210 ;  /* 0x000000ffffe87224 */ /* 0x000fe400078e00d2 */
[----:B------:R-:W-:Y:S02]  /*13fa0*/  IMAD.MOV.U32 R23, RZ, RZ, R211 ;  /* 0x000000ffff177224 */ /* 0x000fe400078e00d3 */
[----:B------:R-:W-:Y:S01]  /*13fb0*/  IMAD.MOV.U32 R19, RZ, RZ, R12 ;  /* 0x000000ffff137224 */ /* 0x000fe200078e000c */
[----:B------:R-:W4:Y:S01]  /*13fc0*/  LDL.LU.64 R210, [R1+0x1a8] ;  /* 0x0001a80001d27983 */ /* 0x000f220000300a00 */
[----:B------:R-:W-:Y:S02]  /*13fd0*/  IMAD.MOV.U32 R17, RZ, RZ, R13 ;  /* 0x000000ffff117224 */ /* 0x000fe400078e000d */
[----:B------:R-:W-:-:S02]  /*13fe0*/  IMAD.MOV.U32 R15, RZ, RZ, R212 ;  /* 0x000000ffff0f7224 */ /* 0x000fc400078e00d4 */
[----:B------:R-:W-:Y:S02]  /*13ff0*/  IMAD.MOV.U32 R14, RZ, RZ, R213 ;  /* 0x000000ffff0e7224 */ /* 0x000fe400078e00d5 */
[----:B------:R-:W-:Y:S01]  /*14000*/  IMAD.MOV.U32 R13, RZ, RZ, R214 ;  /* 0x000000ffff0d7224 */ /* 0x000fe200078e00d6 */
[----:B------:R-:W4:Y:S01]  /*14010*/  LDL.LU.64 R212, [R1+0x1b0] ;  /* 0x0001b00001d47983 */ /* 0x000f220000300a00 */
[----:B------:R-:W-:-:S03]  /*14020*/  IMAD.MOV.U32 R12, RZ, RZ, R215 ;  /* 0x000000ffff0c7224 */ /* 0x000fc600078e00d7 */
[----:B------:R-:W4:Y:S01]  /*14030*/  LDL.LU.64 R214, [R1+0x1b8] ;  /* 0x0001b80001d67983 */ /* 0x000f220000300a00 */
[----:B------:R-:W-:Y:S01]  /*14040*/  UIADD3 UR4, UR17, 0x800, URZ ;  /* 0x0000080011047890 */ /* 0x000fe2000fffe03f */
[----:B---3--:R-:W-:-:S06]  /*14050*/  WARPGROUP.ARRIVE ;  /* 0x00000000000079c5 */ /* 0x008fcc0000000000 */
[----:B------:R-:W-:Y:S03]  /*14060*/  QGMMA.64x16x32.F32.E4M3.E4M3 R192, gdesc[UR24], R192, UP0, gsb0 ;  /* 0x0020000018c079f3 */ /* 0x000fe6000b8008c0 */
[----:B------:R-:W-:Y:S02]  /*14070*/  WARPGROUP.DEPBAR.LE gsb0, 0x0 ;  /* 0x00008000000079c5 */ /* 0x000fe40000010000 */
[----:B--2---:R-:W-:-:S06]  /*14080*/  WARPGROUP.ARRIVE ;  /* 0x00000000000079c5 */ /* 0x004fcc0000000000 */
[----:B------:R-:W-:Y:S01]  /*14090*/  QGMMA.64x16x32.F32.E4M3.E4M3 R168, gdesc[UR56], R168, UP0, gsb0 ;  /* 0x0020000038a879f3 */ /* 0x000fe2000b8008a8 */
[----:B------:R-:W-:Y:S01]  /*140a0*/  UMOV UR56, UR4 ;  /* 0x0000000400387c82 */ /* 0x000fe20008000000 */
[----:B------:R-:W-:Y:S01]  /*140b0*/  UMOV UR57, 0x40000040 ;  /* 0x4000004000397882 */ /* 0x000fe20000000000 */
[----:B------:R-:W-:Y:S01]  /*140c0*/  UMOV UR58, UR54 ;  /* 0x00000036003a7c82 */ /* 0x000fe20008000000 */
[----:B------:R-:W-:Y:S01]  /*140d0*/  UMOV UR59, UR55 ;  /* 0x00000037003b7c82 */ /* 0x000fe20008000000 */
[----:B------:R-:W-:Y:S01]  /*140e0*/  IMAD.MOV.U32 R86, RZ, RZ, R198 ;  /* 0x000000ffff567224 */ /* 0x000fe200078e00c6 */
[----:B------:R-:W-:Y:S02]  /*140f0*/  WARPGROUP.DEPBAR.LE gsb0, 0x0 ;  /* 0x00008000000079c5 */ /* 0x000fe40000010000 */
[----:B----4-:R-:W-:-:S06]  /*14100*/  WARPGROUP.ARRIVE ;  /* 0x00000000000079c5 */ /* 0x010fcc0000000000 */
[----:B------:R-:W-:Y:S01]  /*14110*/  QGMMA.64x16x32.F32.E4M3.E4M3 R184, gdesc[UR56], R184, UP0, gsb0 ;  /* 0x0020000038b879f3 */ /* 0x000fe2000b8008b8 */
        /* <DEDUP_REMOVED lines=10> */
[----:B------:R-:W2:Y:S04]  /*141c0*/  LDL.LU.64 R192, [R1+0xda8] ;  /* 0x000da80001c07983 */ /* 0x000ea80000300a00 */
[----:B------:R-:W-:Y:S04]  /*141d0*/  STL.64 [R1+0x220], R168 ;  /* 0x000220a801007387 */ /* 0x000fe80000100a00 */
[----:B------:R-:W-:Y:S04]  /*141e0*/  STL.64 [R1+0x228], R170 ;  /* 0x000228aa01007387 */ /* 0x000fe80000100a00 */
[----:B------:R-:W-:Y:S04]  /*141f0*/  STL.64 [R1+0x230], R172 ;  /* 0x000230ac01007387 */ /* 0x000fe80000100a00 */
[----:B------:R0:W-:Y:S04]  /*14200*/  STL.64 [R1+0x238], R174 ;  /* 0x000238ae01007387 */ /* 0x0001e80000100a00 */
[----:B0-----:R-:W3:Y:S04]  /*14210*/  LDL.LU.64 R174, [R1+0xda0] ;  /* 0x000da00001ae7983 */ /* 0x001ee80000300a00 */
[----:B------:R-:W3:Y:S04]  /*14220*/  LDL.LU.64 R172, [R1+0xd98] ;  /* 0x000d980001ac7983 */ /* 0x000ee80000300a00 */
[----:B------:R-:W3:Y:S01]  /*14230*/  LDL.LU.64 R170, [R1+0xd90] ;  /* 0x000d900001aa7983 */ /* 0x000ee20000300a00 */
[----:B------:R-:W-:-:S03]  /*14240*/  WARPGROUP.DEPBAR.LE gsb0, 0x0 ;  /* 0x00008000000079c5 */ /* 0x000fc60000010000 */
[----:B------:R-:W3:Y:S04]  /*14250*/  LDL.LU.64 R168, [R1+0xd88] ;  /* 0x000d880001a87983 */ /* 0x000ee80000300a00 */
[----:B------:R0:W-:Y:S04]  /*14260*/  STL.64 [R1+0x200], R184 ;  /* 0x000200b801007387 */ /* 0x0001e80000100a00 */
[----:B------:R1:W-:Y:S04]  /*14270*/  STL.64 [R1+0x208], R186 ;  /* 0x000208ba01007387 */ /* 0x0003e80000100a00 */
[----:B------:R4:W-:Y:S04]  /*14280*/  STL.64 [R1+0x210], R188 ;  /* 0x000210bc01007387 */ /* 0x0009e80000100a00 */
[----:B------:R4:W-:Y:S04]  /*14290*/  STL.64 [R1+0x218], R190 ;  /* 0x000218be01007387 */ /* 0x0009e80000100a00 */
[----:B0-----:R-:W2:Y:S04]  /*142a0*/  LDL.LU.64 R184, [R1+0xe0] ;  /* 0x0000e00001b87983 */ /* 0x001ea80000300a00 */
[----:B-1----:R-:W2:Y:S04]  /*142b0*/  LDL.LU.64 R186, [R1+0xe8] ;  /* 0x0000e80001ba7983 */ /* 0x002ea80000300a00 */
[----:B----4-:R-:W2:Y:S04]  /*142c0*/  LDL.LU.64 R188, [R1+0xf0] ;  /* 0x0000f00001bc7983 */ /* 0x010ea80000300a00 */
[----:B------:R-:W2:Y:S01]  /*142d0*/  LDL.LU.64 R190, [R1+0xf8] ;  /* 0x0000f80001be7983 */ /* 0x000ea20000300a00 */
[----:B------:R-:W-:Y:S01]  /*142e0*/  WARPGROUP.ARRIVE ;  /* 0x00000000000079c5 */ /* 0x000fe20000000000 */
[----:B------:R-:W-:Y:S01]  /*142f0*/  UMOV UR58, UR26 ;  /* 0x0000001a003a7c82 */ /* 0x000fe20008000000 */
[----:B------:R-:W-:-:S04]  /*14300*/  UMOV UR59, UR27 ;  /* 0x0000001b003b7c82 */ /* 0x000fc80008000000 */
        /* <DEDUP_REMOVED lines=10> */
[----:B------:R-:W-:Y:S01]  /*143b0*/  STL.64 [R1+0x1a0], R208 ;  /* 0x0001a0d001007387 */ /* 0x000fe20000100a00 */
[----:B------:R-:W-:-:S03]  /*143c0*/  WARPGROUP.DEPBAR.LE gsb0, 0x0 ;  /* 0x00008000000079c5 */ /* 0x000fc60000010000 */
[----:B------:R-:W-:Y:S04]  /*143d0*/  STL.64 [R1+0x1a8], R210 ;  /* 0x0001a8d201007387 */ /* 0x000fe80000100a00 */
[----:B------:R-:W-:Y:S04]  /*143e0*/  STL.64 [R1+0x1b0], R212 ;  /* 0x0001b0d401007387 */ /* 0x000fe80000100a00 */
[----:B------:R-:W-:Y:S04]  /*143f0*/  STL.64 [R1+0x1b8], R214 ;  /* 0x0001b8d601007387 */ /* 0x000fe80000100a00 */
[----:B------:R-:W-:Y:S04]  /*14400*/  STL.64 [R1+0xc28], R10 ;  /* 0x000c280a01007387 */ /* 0x000fe80000100a00 */
[----:B------:R-:W-:Y:S04]  /*14410*/  STL.64 [R1+0xc20], R8 ;  /* 0x000c200801007387 */ /* 0x000fe80000100a00 */
[----:B------:R-:W-:Y:S04]  /*14420*/  STL.64 [R1+0xc18], R6 ;  /* 0x000c180601007387 */ /* 0x000fe80000100a00 */
[----:B------:R0:W-:Y:S04]  /*14430*/  STL.64 [R1+0xc10], R4 ;  /* 0x000c100401007387 */ /* 0x0001e80000100a00 */
[----:B0-----:R-:W4:Y:S04]  /*14440*/  LDL.LU.64 R4, [R1+0x80] ;  /* 0x0000800001047983 */ /* 0x001f280000300a00 */
[----:B------:R-:W4:Y:S04]  /*14450*/  LDL.LU.64 R6, [R1+0x88] ;  /* 0x0000880001067983 */ /* 0x000f280000300a00 */
[----:B------:R-:W4:Y:S01]  /*14460*/  LDL.LU.64 R8, [R1+0x90] ;  /* 0x0000900001087983 */ /* 0x000f220000300a00 */
[----:B------:R-:W-:-:S02]  /*14470*/  IMAD.MOV.U32 R99, RZ, RZ, R145 ;  /* 0x000000ffff637224 */ /* 0x000fc400078e0091 */
[----:B------:R-:W-:Y:S02]  /*14480*/  IMAD.MOV.U32 R215, RZ, RZ, R144 ;  /* 0x000000ffffd77224 */ /* 0x000fe400078e0090 */
[----:B------:R-:W-:Y:S02]  /*14490*/  IMAD.MOV.U32 R100, RZ, RZ, R146 ;  /* 0x000000ffff647224 */ /* 0x000fe400078e0092 */
[----:B------:R-:W-:Y:S02]  /*144a0*/  IMAD.MOV.U32 R101, RZ, RZ, R147 ;  /* 0x000000ffff657224 */ /* 0x000fe400078e0093 */
[----:B------:R-:W-:Y:S02]  /*144b0*/  IMAD.MOV.U32 R50, RZ, RZ, R72 ;  /* 0x000000ffff327224 */ /* 0x000fe400078e0048 */
[----:B------:R-:W-:Y:S02]  /*144c0*/  IMAD.MOV.U32 R51, RZ, RZ, R73 ;  /* 0x000000ffff337224 */ /* 0x000fe400078e0049 */
[----:B------:R-:W-:-:S02]  /*144d0*/  IMAD.MOV.U32 R102, RZ, RZ, R148 ;  /* 0x000000ffff667224 */ /* 0x000fc400078e0094 */
[----:B------:R-:W-:Y:S01]  /*144e0*/  IMAD.MOV.U32 R103, RZ, RZ, R149 ;  /* 0x000000ffff677224 */ /* 0x000fe200078e0095 */
[----:B--2---:R-:W-:-:S06]  /*144f0*/  WARPGROUP.ARRIVE ;  /* 0x00000000000079c5 */ /* 0x004fcc0000000000 */
[----:B------:R-:W-:Y:S03]  /*14500*/  QGMMA.64x16x32.F32.E4M3.E4M3 R184, gdesc[UR4], R184, UP0, gsb0 ;  /* 0x0020000004b879f3 */ /* 0x000fe6000b8008b8 */
[----:B------:R-:W-:Y:S02]  /*14510*/  WARPGROUP.DEPBAR.LE gsb0, 0x0 ;  /* 0x00008000000079c5 */ /* 0x000fe40000010000 */
[----:B------:R-:W-:Y:S04]  /*14520*/  STL.64 [R1+0xe0], R184 ;  /* 0x0000e0b801007387 */ /* 0x000fe80000100a00 */
[----:B------:R-:W-:Y:S04]  /*14530*/  STL.64 [R1+0xe8], R186 ;  /* 0x0000e8ba01007387 */ /* 0x000fe80000100a00 */
[----:B------:R-:W-:Y:S04]  /*14540*/  STL.64 [R1+0xf0], R188 ;  /* 0x0000f0bc01007387 */ /* 0x000fe80000100a00 */
[----:B------:R0:W-:Y:S04]  /*14550*/  STL.64 [R1+0xf8], R190 ;  /* 0x0000f8be01007387 */ /* 0x0001e80000100a00 */
[----:B------:R-:W4:Y:S01]  /*14560*/  LDL.LU.64 R10, [R1+0x98] ;  /* 0x00009800010a7983 */ /* 0x000f220000300a00 */
[----:B------:R-:W-:-:S03]  /*14570*/  IMAD.MOV.U32 R72, RZ, RZ, R150 ;  /* 0x000000ffff487224 */ /* 0x000fc600078e0096 */
[----:B------:R-:W2:Y:S01]  /*14580*/  LDL.LU.64 R144, [R1+0x20] ;  /* 0x0000200001907983 */ /* 0x000ea20000300a00 */
[----:B------:R-:W-:-:S03]  /*14590*/  IMAD.MOV.U32 R73, RZ, RZ, R151 ;  /* 0x000000ffff497224 */ /* 0x000fc600078e0097 */
[----:B------:R-:W2:Y:S04]  /*145a0*/  LDL.LU.64 R146, [R1+0x28] ;  /* 0x0000280001927983 */ /* 0x000ea80000300a00 */
[----:B------:R-:W2:Y:S04]  /*145b0*/  LDL.LU.64 R148, [R1+0x30] ;  /* 0x0000300001947983 */ /* 0x000ea80000300a00 */
[----:B------:R-:W2:Y:S01]  /*145c0*/  LDL.LU.64 R150, [R1+0x38] ;  /* 0x0000380001967983 */ /* 0x000ea20000300a00 */
[----:B------:R-:W-:Y:S01]  /*145d0*/  UMOV UR20, UR56 ;  /* 0x0000003800147c82 */ /* 0x000fe20008000000 */
[----:B------:R-:W-:Y:S01]  /*145e0*/  UMOV UR21, UR57 ;  /* 0x0000003900157c82 */ /* 0x000fe20008000000 */
[----:B------:R-:W-:Y:S01]  /*145f0*/  UMOV UR24, UR56 ;  /* 0x0000003800187c82 */ /* 0x000fe20008000000 */
[----:B------:R-:W-:Y:S01]  /*14600*/  UMOV UR25, UR57 ;  /* 0x0000003900197c82 */ /* 0x000fe20008000000 */
[----:B------:R-:W-:Y:S01]  /*14610*/  UMOV UR26, UR46 ;  /* 0x0000002e001a7c82 */ /* 0x000fe20008000000 */
[----:B------:R-:W-:Y:S01]  /*14620*/  UMOV UR27, UR47 ;  /* 0x0000002f001b7c82 */ /* 0x000fe20008000000 */
[----:B------:R-:W-:-:S02]  /*14630*/  IMAD.MOV.U32 R208, RZ, RZ, R22 ;  /* 0x000000ffffd07224 */ /* 0x000fc400078e0016 */
[----:B------:R-:W-:Y:S01]  /*14640*/  IMAD.MOV.U32 R209, RZ, RZ, R21 ;  /* 0x000000ffffd17224 */ /* 0x000fe200078e0015 */
[----:B------:R-:W-:Y:S01]  /*14650*/  UMOV UR12, UR56 ;  /* 0x00000038000c7c82 */ /* 0x000fe20008000000 */
[----:B------:R-:W-:Y:S01]  /*14660*/  IMAD.MOV.U32 R210, RZ, RZ, R20 ;  /* 0x000000ffffd27224 */ /* 0x000fe200078e0014 */
[----:B------:R-:W-:Y:S01]  /*14670*/  UMOV UR13, UR57 ;  /* 0x00000039000d7c82 */ /* 0x000fe20008000000 */
[----:B------:R-:W-:Y:S02]  /*14680*/  IMAD.MOV.U32 R211, RZ, RZ, R19 ;  /* 0x000000ffffd37224 */ /* 0x000fe400078e0013 */
[----:B------:R-:W-:Y:S02]  /*14690*/  IMAD.MOV.U32 R212, RZ, RZ, R17 ;  /* 0x000000ffffd47224 */ /* 0x000fe400078e0011 */
[----:B------:R-:W-:Y:S02]  /*146a0*/  IMAD.MOV.U32 R213, RZ, RZ, R16 ;  /* 0x000000ffffd57224 */ /* 0x000fe400078e0010 */
[----:B------:R-:W-:-:S02]  /*146b0*/  IMAD.MOV.U32 R214, RZ, RZ, R3 ;  /* 0x000000ffffd67224 */ /* 0x000fc400078e0003 */
[----:B0-----:R-:W-:Y:S01]  /*146c0*/  IMAD.MOV.U32 R191, RZ, RZ, R2 ;  /* 0x000000ffffbf7224 */ /* 0x001fe200078e0002 */
[----:B------:R-:W-:Y:S01]  /*146d0*/  UMOV UR8, UR56 ;  /* 0x0000003800087c82 */ /* 0x000fe20008000000 */
[----:B------:R-:W-:Y:S01]  /*146e0*/  UMOV UR9, UR57 ;  /* 0x0000003900097c82 */ /* 0x000fe20008000000 */
[----:B----4-:R-:W-:-:S06]  /*146f0*/  WARPGROUP.ARRIVE ;  /* 0x00000000000079c5 */ /* 0x010fcc0000000000 */
[----:B------:R-:W-:Y:S03]  /*14700*/  QGMMA.64x16x32.F32.E4M3.E4M3 R4, gdesc[UR20], R4, UP0, gsb0 ;  /* 0x00200000140479f3 */ /* 0x000fe6000b800804 */
[----:B------:R-:W-:Y:S02]  /*14710*/  WARPGROUP.DEPBAR.LE gsb0, 0x0 ;  /* 0x00008000000079c5 */ /* 0x000fe40000010000 */
[----:B--2---:R-:W-:-:S06]  /*14720*/  WARPGROUP.ARRIVE ;  /* 0x00000000000079c5 */ /* 0x004fcc0000000000 */
[----:B------:R-:W-:Y:S01]  /*14730*/  QGMMA.64x16x32.F32.E4M3.E4M3 R144, gdesc[UR24], R144, UP0, gsb0 ;  /* 0x00200000189079f3 */ /* 0x000fe2000b800890 */
        /* <DEDUP_REMOVED lines=10> */
[----:B------:R-:W-:Y:S02]  /*147e0*/  IMAD.MOV.U32 R5, RZ, RZ, R150 ;  /* 0x000000ffff057224 */ /* 0x000fe400078e0096 */
[----:B------:R-:W-:Y:S02]  /*147f0*/  IMAD.MOV.U32 R4, RZ, RZ, R151 ;  /* 0x000000ffff047224 */ /* 0x000fe400078e0097 */
[----:B------:R-:W-:Y:S01]  /*14800*/  IMAD.MOV.U32 R7, RZ, RZ, R148 ;  /* 0x000000ffff077224 */ /* 0x000fe200078e0094 */
[----:B------:R-:W2:Y:S01]  /*14810*/  LDL.LU.64 R150, [R1+0xd80] ;  /* 0x000d800001967983 */ /* 0x000ea20000300a00 */
[----:B------:R-:W-:Y:S01]  /*14820*/  IMAD.MOV.U32 R6, RZ, RZ, R149 ;  /* 0x000000ffff067224 */ /* 0x000fe200078e0095 */
[----:B------:R-:W-:Y:S01]  /*14830*/  QGMMA.64x16x32.F32.E4M3.E4M3 R216, gdesc[UR12], R216, UP0, gsb0 ;  /* 0x002000000cd879f3 */ /* 0x000fe2000b8008d8 */
[----:B------:R-:W-:Y:S01]  /*14840*/  IMAD.MOV.U32 R9, RZ, RZ, R146 ;  /* 0x000000ffff097224 */ /* 0x000fe200078e0092 */
[----:B------:R-:W2:Y:S01]  /*14850*/  LDL.LU.64 R148, [R1+0xd78] ;  /* 0x000d780001947983 */ /* 0x000ea20000300a00 */
[----:B------:R-:W-:-:S02]  /*14860*/  IMAD.MOV.U32 R8, RZ, RZ, R147 ;  /* 0x000000ffff087224 */ /* 0x000fc400078e0093 */
[----:B------:R-:W-:Y:S01]  /*14870*/  IMAD.MOV.U32 R11, RZ, RZ, R144 ;  /* 0x000000ffff0b7224 */ /* 0x000fe200078e0090 */
[----:B------:R-:W2:Y:S01]  /*14880*/  LDL.LU.64 R146, [R1+0xd70] ;  /* 0x000d700001927983 */ /* 0x000ea20000300a00 */
[----:B------:R-:W-:-:S03]  /*14890*/  IMAD.MOV.U32 R10, RZ, RZ, R145 ;  /* 0x000000ffff0a7224 */ /* 0x000fc600078e0091 */
[----:B------:R-:W2:Y:S01]  /*148a0*/  LDL.LU.64 R144, [R1+0xd68] ;  /* 0x000d680001907983 */ /* 0x000ea20000300a00 */
[----:B------:R-:W-:Y:S02]  /*148b0*/  WARPGROUP.DEPBAR.LE gsb0, 0x0 ;  /* 0x00008000000079c5 */ /* 0x000fe40000010000 */
[----:B------:R-:W-:-:S06]  /*148c0*/  WARPGROUP.ARRIVE ;  /* 0x00000000000079c5 */ /* 0x000fcc0000000000 */
[----:B------:R-:W-:Y:S01]  /*148d0*/  QGMMA.64x16x32.F32.E4M3.E4M3 R192, gdesc[UR8], R192, UP0, gsb0 ;  /* 0x0020000008c079f3 */ /* 0x000fe2000b8008c0 */
[----:B------:R-:W-:Y:S04]  /*148e0*/  STL.64 [R1+0xb88], R222 ;  /* 0x000b88de01007387 */ /* 0x000fe80000100a00 */
[----:B------:R-:W-:Y:S04]  /*148f0*/  STL.64 [R1+0xb80], R220 ;  /* 0x000b80dc01007387 */ /* 0x000fe80000100a00 */
[----:B------:R-:W-:Y:S04]  /*14900*/  STL.64 [R1+0xb78], R218 ;  /* 0x000b78da01007387 */ /* 0x000fe80000100a00 */
[----:B------:R-:W-:Y:S01]  /*14910*/  STL.64 [R1+0xb70], R216 ;  /* 0x000b70d801007387 */ /* 0x000fe20000100a00 */
[----:B------:R-:W-:-:S03]  /*14920*/  WARPGROUP.DEPBAR.LE gsb0, 0x0 ;  /* 0x00008000000079c5 */ /* 0x000fc60000010000 */
[----:B------:R-:W-:Y:S04]  /*14930*/  STL.64 [R1+0xba8], R198 ;  /* 0x000ba8c601007387 */ /* 0x000fe80000100a00 */
[----:B------:R0:W-:Y:S04]  /*14940*/  STL.64 [R1+0xba0], R196 ;  /* 0x000ba0c401007387 */ /* 0x0001e80000100a00 */
[----:B------:R1:W-:Y:S04]  /*14950*/  STL.64 [R1+0xb98], R194 ;  /* 0x000b98c201007387 */ /* 0x0003e80000100a00 */
[----:B------:R4:W-:Y:S01]  /*14960*/  STL.64 [R1+0xb90], R192 ;  /* 0x000b90c001007387 */ /* 0x0009e20000100a00 */
[----:B0-----:R-:W-:-:S02]  /*14970*/  IMAD.MOV.U32 R196, RZ, RZ, R127 ;  /* 0x000000ffffc47224 */ /* 0x001fc400078e007f */
[----:B-1----:R-:W-:Y:S02]  /*14980*/  IMAD.MOV.U32 R194, RZ, RZ, R125 ;  /* 0x000000ffffc27224 */ /* 0x002fe400078e007d */
[----:B----4-:R-:W-:Y:S02]  /*14990*/  IMAD.MOV.U32 R192, RZ, RZ, R123 ;  /* 0x000000ffffc07224 */ /* 0x010fe400078e007b */
[----:B------:R-:W4:Y:S01]  /*149a0*/  LDL.LU R123, [R1+0xd60] ;  /* 0x000d6000017b7983 */ /* 0x000f220000300800 */
[----:B------:R-:W-:Y:S02]  /*149b0*/  IMAD.MOV.U32 R193, RZ, RZ, R124 ;  /* 0x000000ffffc17224 */ /* 0x000fe400078e007c */
[----:B------:R-:W-:Y:S01]  /*149c0*/  IMAD.MOV.U32 R195, RZ, RZ, R126 ;  /* 0x000000ffffc37224 */ /* 0x000fe200078e007e */
[----:B------:R-:W4:Y:S04]  /*149d0*/  LDL.LU R124, [R1+0xd5c] ;  /* 0x000d5c00017c7983 */ /* 0x000f280000300800 */
[----:B------:R-:W4:Y:S04]  /*149e0*/  LDL.LU R125, [R1+0xd58] ;  /* 0x000d5800017d7983 */ /* 0x000f280000300800 */
[----:B------:R-:W4:Y:S04]  /*149f0*/  LDL.LU R126, [R1+0xd54] ;  /* 0x000d5400017e7983 */ /* 0x000f280000300800 */
[----:B------:R-:W4:Y:S01]  /*14a00*/  LDL.LU R127, [R1+0xd50] ;  /* 0x000d5000017f7983 */ /* 0x000f220000300800 */
[----:B---3--:R-:W-:Y:S01]  /*14a10*/  WARPGROUP.ARRIVE ;  /* 0x00000000000079c5 */ /* 0x008fe20000000000 */
[----:B------:R-:W-:Y:S01]  /*14a20*/  UMOV UR4, UR56 ;  /* 0x0000003800047c82 */ /* 0x000fe20008000000 */
[----:B------:R-:W-:Y:S01]  /*14a30*/  UMOV UR5, UR57 ;  /* 0x0000003900057c82 */ /* 0x000fe20008000000 */
[----:B------:R-:W-:Y:S01]  /*14a40*/  UMOV UR6, UR42 ;  /* 0x0000002a00067c82 */ /* 0x000fe20008000000 */
[----:B------:R-:W-:-:S02]  /*14a50*/  UMOV UR7, UR43 ;  /* 0x0000002b00077c82 */ /* 0x000fc40008000000 */
[----:B------:R-:W-:Y:S01]  /*14a60*/  QGMMA.64x16x32.F32.E4M3.E4M3 R168, gdesc[UR4], R168, UP0, gsb0 ;  /* 0x0020000004a879f3 */ /* 0x000fe2000b8008a8 */
[----:B------:R-:W-:Y:S02]  /*14a70*/  IMAD.MOV.U32 R197, RZ, RZ, R96 ;  /* 0x000000ffffc57224 */ /* 0x000fe400078e0060 */
[----:B------:R-:W3:Y:S01]  /*14a80*/  LDL.LU R96, [R1+0xd4c] ;  /* 0x000d4c0001607983 */ /* 0x000ee20000300800 */
[----:B------:R-:W-:-:S03]  /*14a90*/  IMAD.MOV.U32 R198, RZ, RZ, R97 ;  /* 0x000000ffffc67224 */ /* 0x000fc600078e0061 */
[----:B------:R-:W3:Y:S01]  /*14aa0*/  LDL.LU R97, [R1+0xd48] ;  /* 0x000d480001617983 */ /* 0x000ee20000300800 */
[----:B------:R-:W-:Y:S01]  /*14ab0*/  UMOV UR20, UR56 ;  /* 0x0000003800147c82 */ /* 0x000fe20008000000 */
[----:B------:R-:W-:Y:S01]  /*14ac0*/  UMOV UR21, UR57 ;  /* 0x0000003900157c82 */ /* 0x000fe20008000000 */
[----:B------:R-:W-:Y:S01]  /*14ad0*/  UMOV UR22, UR38 ;  /* 0x0000002600167c82 */ /* 0x000fe20008000000 */
[----:B------:R-:W-:Y:S01]  /*14ae0*/  UMOV UR23, UR39 ;  /* 0x0000002700177c82 */ /* 0x000fe20008000000 */
[----:B------:R-:W-:Y:S02]  /*14af0*/  WARPGROUP.DEPBAR.LE gsb0, 0x0 ;  /* 0x00008000000079c5 */ /* 0x000fe40000010000 */
[----:B------:R-:W-:Y:S04]  /*14b00*/  STL.64 [R1+0xbc8], R174 ;  /* 0x000bc8ae01007387 */ /* 0x000fe80000100a00 */
[----:B------:R0:W-:Y:S04]  /*14b10*/  STL.64 [R1+0xbc0], R172 ;  /* 0x000bc0ac01007387 */ /* 0x0001e80000100a00 */
[----:B------:R1:W-:Y:S04]  /*14b20*/  STL.64 [R1+0xbb8], R170 ;  /* 0x000bb8aa01007387 */ /* 0x0003e80000100a00 */
[----:B------:R1:W-:Y:S01]  /*14b30*/  STL.64 [R1+0xbb0], R168 ;  /* 0x000bb0a801007387 */ /* 0x0003e20000100a00 */
[----:B0-----:R-:W-:-:S02]  /*14b40*/  IMAD.MOV.U32 R172, RZ, RZ, R102 ;  /* 0x000000ffffac7224 */ /* 0x001fc400078e0066 */
[----:B-1----:R-:W-:Y:S02]  /*14b50*/  IMAD.MOV.U32 R170, RZ, RZ, R100 ;  /* 0x000000ffffaa7224 */ /* 0x002fe400078e0064 */
[----:B------:R-:W-:Y:S02]  /*14b60*/  IMAD.MOV.U32 R168, RZ, RZ, R98 ;  /* 0x000000ffffa87224 */ /* 0x000fe400078e0062 */
[----:B------:R-:W3:Y:S01]  /*14b70*/  LDL.LU R98, [R1+0xd44] ;  /* 0x000d440001627983 */ /* 0x000ee20000300800 */
[----:B------:R-:W-:Y:S02]  /*14b80*/  IMAD.MOV.U32 R169, RZ, RZ, R99 ;  /* 0x000000ffffa97224 */ /* 0x000fe400078e0063 */
[----:B------:R-:W-:Y:S01]  /*14b90*/  IMAD.MOV.U32 R171, RZ, RZ, R101 ;  /* 0x000000ffffab7224 */ /* 0x000fe200078e0065 */
[----:B------:R-:W3:Y:S01]  /*14ba0*/  LDL.LU R99, [R1+0xd40] ;  /* 0x000d400001637983 */ /* 0x000ee20000300800 */
[----:B------:R-:W-:-:S03]  /*14bb0*/  IMAD.MOV.U32 R173, RZ, RZ, R103 ;  /* 0x000000ffffad7224 */ /* 0x000fc600078e0067 */
[----:B------:R-:W3:Y:S04]  /*14bc0*/  LDL.LU R100, [R1+0xd3c] ;  /* 0x000d3c0001647983 */ /* 0x000ee80000300800 */
[----:B------:R-:W3:Y:S04]  /*14bd0*/  LDL.LU R101, [R1+0xd38] ;  /* 0x000d380001657983 */ /* 0x000ee80000300800 */
[----:B------:R-:W3:Y:S04]  /*14be0*/  LDL.LU R102, [R1+0xd34] ;  /* 0x000d340001667983 */ /* 0x000ee80000300800 */
[----:B------:R-:W3:Y:S01]  /*14bf0*/  LDL.LU R103, [R1+0xd30] ;  /* 0x000d300001677983 */ /* 0x000ee20000300800 */
[----:B--2---:R-:W-:-:S06]  /*14c00*/  WARPGROUP.ARRIVE ;  /* 0x00000000000079c5 */ /* 0x004fcc0000000000 */
[----:B------:R-:W-:Y:S01]  /*14c10*/  QGMMA.64x16x32.F32.E4M3.E4M3 R144, gdesc[UR20], R144, UP0, gsb0 ;  /* 0x00200000149079f3 */ /* 0x000fe2000b800890 */
[----:B------:R-:W-:Y:S02]  /*14c20*/  IMAD.MOV.U32 R174, RZ, RZ, R72 ;  /* 0x000000ffffae7224 */ /* 0x000fe400078e0048 */
[----:B------:R-:W2:Y:S01]  /*14c30*/  LDL.LU R72, [R1+0xd2c] ;  /* 0x000d2c0001487983 */ /* 0x000ea20000300800 */
[----:B------:R-:W-:-:S03]  /*14c40*/  IMAD.MOV.U32 R175, RZ, RZ, R73 ;  /* 0x000000ffffaf7224 */ /* 0x000fc600078e0049 */
[----:B------:R-:W2:Y:S01]  /*14c50*/  LDL.LU R73, [R1+0xd28] ;  /* 0x000d280001497983 */ /* 0x000ea20000300800 */
[----:B------:R-:W-:-:S03]  /*14c60*/  WARPGROUP.DEPBAR.LE gsb0, 0x0 ;  /* 0x00008000000079c5 */ /* 0x000fc60000010000 */
[----:B------:R-:W-:Y:S04]  /*14c70*/  STL.64 [R1+0xbe8], R150 ;  /* 0x000be89601007387 */ /* 0x000fe80000100a00 */
[----:B------:R0:W-:Y:S04]  /*14c80*/  STL.64 [R1+0xbe0], R148 ;  /* 0x000be09401007387 */ /* 0x0001e80000100a00 */
[----:B------:R1:W-:Y:S04]  /*14c90*/  STL.64 [R1+0xbd8], R146 ;  /* 0x000bd89201007387 */ /* 0x0003e80000100a00 */
[----:B------:R1:W-:Y:S01]  /*14ca0*/  STL.64 [R1+0xbd0], R144 ;  /* 0x000bd09001007387 */ /* 0x0003e20000100a00 */
[----:B0-----:R-:W-:-:S02]  /*14cb0*/  IMAD.MOV.U32 R148, RZ, RZ, R78 ;  /* 0x000000ffff947224 */ /* 0x001fc400078e004e */
[----:B-1----:R-:W-:Y:S02]  /*14cc0*/  IMAD.MOV.U32 R146, RZ, RZ, R76 ;  /* 0x000000ffff927224 */ /* 0x002fe400078e004c */
[----:B------:R-:W-:Y:S02]  /*14cd0*/  IMAD.MOV.U32 R144, RZ, RZ, R74 ;  /* 0x000000ffff907224 */ /* 0x000fe400078e004a */
[----:B------:R-:W2:Y:S01]  /*14ce0*/  LDL.LU R74, [R1+0xd24] ;  /* 0x000d2400014a7983 */ /* 0x000ea20000300800 */
[----:B------:R-:W-:Y:S02]  /*14cf0*/  IMAD.MOV.U32 R145, RZ, RZ, R75 ;  /* 0x000000ffff917224 */ /* 0x000fe400078e004b */
[----:B------:R-:W-:Y:S01]  /*14d00*/  IMAD.MOV.U32 R147, RZ, RZ, R77 ;  /* 0x000000ffff937224 */ /* 0x000fe200078e004d */
[----:B------:R-:W2:Y:S01]  /*14d10*/  LDL.LU R75, [R1+0xd20] ;  /* 0x000d2000014b7983 */ /* 0x000ea20000300800 */
[----:B------:R-:W-:-:S03]  /*14d20*/  IMAD.MOV.U32 R149, RZ, RZ, R79 ;  /* 0x000000ffff957224 */ /* 0x000fc600078e004f */
[----:B------:R-:W2:Y:S04]  /*14d30*/  LDL.LU R76, [R1+0xd1c] ;  /* 0x000d1c00014c7983 */ /* 0x000ea80000300800 */
[----:B------:R-:W2:Y:S04]  /*14d40*/  LDL.LU R77, [R1+0xd18] ;  /* 0x000d1800014d7983 */ /* 0x000ea80000300800 */
[----:B------:R-:W2:Y:S04]  /*14d50*/  LDL.LU R78, [R1+0xd14] ;  /* 0x000d1400014e7983 */ /* 0x000ea80000300800 */
[----:B------:R-:W2:Y:S01]  /*14d60*/  LDL.LU R79, [R1+0xd10] ;  /* 0x000d1000014f7983 */ /* 0x000ea20000300800 */
[----:B------:R-:W-:Y:S01]  /*14d70*/  IMAD.MOV.U32 R150, RZ, RZ, R48 ;  /* 0x000000ffff967224 */ /* 0x000fe200078e0030 */
[----:B------:R-:W-:Y:S01]  /*14d80*/  UIADD3 UR52, UR17, 0x2, URZ ;  /* 0x0000000211347890 */ /* 0x000fe2000fffe03f */
[----:B------:R-:W-:Y:S01]  /*14d90*/  IMAD.MOV.U32 R217, RZ, RZ, R208 ;  /* 0x000000ffffd97224 */ /* 0x000fe200078e00d0 */
[----:B------:R-:W2:Y:S01]  /*14da0*/  LDL.LU R48, [R1+0xd0c] ;  /* 0x000d0c0001307983 */ /* 0x000ea20000300800 */
[----:B------:R-:W-:Y:S01]  /*14db0*/  IMAD.MOV.U32 R151, RZ, RZ, R49 ;  /* 0x000000ffff977224 */ /* 0x000fe200078e0031 */
[----:B------:R-:W-:Y:S01]  /*14dc0*/  UMOV UR51, UR17 ;  /* 0x0000001100337c82 */ /* 0x000fe20008000000 */
[----:B------:R-:W-:Y:S01]  /*14dd0*/  IMAD.MOV.U32 R218, RZ, RZ, R209 ;  /* 0x000000ffffda7224 */ /* 0x000fe200078e00d1 */
[----:B------:R-:W2:Y:S01]  /*14de0*/  LDL.LU R49, [R1+0xd08] ;  /* 0x000d080001317983 */ /* 0x000ea20000300800 */
[----:B------:R-:W-:Y:S01]  /*14df0*/  IMAD.MOV.U32 R208, RZ, RZ, R50 ;  /* 0x000000ffffd07224 */ /* 0x000fe200078e0032 */
[----:B------:R-:W-:Y:S01]  /*14e00*/  UMOV UR16, UR56 ;  /* 0x0000003800107c82 */ /* 0x000fe20008000000 */
[----:B------:R-:W-:Y:S01]  /*14e10*/  UMOV UR17, UR57 ;  /* 0x0000003900117c82 */ /* 0x000fe20008000000 */
[----:B------:R-:W-:Y:S01]  /*14e20*/  IMAD.MOV.U32 R219, RZ, RZ, R210 ;  /* 0x000000ffffdb7224 */ /* 0x000fe200078e00d2 */
[----:B------:R-:W2:Y:S01]  /*14e30*/  LDL.LU R50, [R1+0xd04] ;  /* 0x000d040001327983 */ /* 0x000ea20000300800 */
[----:B------:R-:W-:-:S02]  /*14e40*/  IMAD.MOV.U32 R209, RZ, RZ, R51 ;  /* 0x000000ffffd17224 */ /* 0x000fc400078e0033 */
[----:B------:R-:W-:Y:S01]  /*14e50*/  IMAD.MOV.U32 R220, RZ, RZ, R211 ;  /* 0x000000ffffdc7224 */ /* 0x000fe200078e00d3 */
[----:B------:R-:W2:Y:S01]  /*14e60*/  LDL.LU R51, [R1+0xd00] ;  /* 0x000d000001337983 */ /* 0x000ea20000300800 */
        /* <DEDUP_REMOVED lines=8> */
[----:B------:R-:W2:Y:S04]  /*14ef0*/  LDL.LU R54, [R1+0xcf4] ;  /* 0x000cf40001367983 */ /* 0x000ea80000300800 */
[----:B------:R-:W2:Y:S01]  /*14f00*/  LDL.LU R55, [R1+0xcf0] ;  /* 0x000cf00001377983 */ /* 0x000ea20000300800 */
[----:B----4-:R-:W-:-:S06]  /*14f10*/  WARPGROUP.ARRIVE ;  /* 0x00000000000079c5 */ /* 0x010fcc0000000000 */
[----:B------:R-:W-:Y:S01]  /*14f20*/  QGMMA.64x16x32.F32.E4M3.E4M3 R120, gdesc[UR16], R120, UP0, gsb0 ;  /* 0x00200000107879f3 */ /* 0x000fe2000b800878 */
[----:B------:R-:W-:Y:S02]  /*14f30*/  IMAD.MOV.U32 R223, RZ, RZ, R214 ;  /* 0x000000ffffdf7224 */ /* 0x000fe400078e00d6 */
[----:B------:R-:W-:Y:S02]  /*14f40*/  IMAD.MOV.U32 R199, RZ, RZ, R215 ;  /* 0x000000ffffc77224 */ /* 0x000fe400078e00d7 */
[----:B------:R-:W-:Y:S02]  /*14f50*/  IMAD.MOV.U32 R214, RZ, RZ, R24 ;  /* 0x000000ffffd67224 */ /* 0x000fe400078e0018 */
[----:B------:R-:W4:Y:S01]  /*14f60*/  LDL.LU R24, [R1+0xcec] ;  /* 0x000cec0001187983 */ /* 0x000f220000300800 */
[----:B------:R-:W-:-:S03]  /*14f70*/  IMAD.MOV.U32 R215, RZ, RZ, R25 ;  /* 0x000000ffffd77224 */ /* 0x000fc600078e0019 */
[----:B------:R-:W4:Y:S01]  /*14f80*/  LDL.LU R25, [R1+0xce8] ;  /* 0x000ce80001197983 */ /* 0x000f220000300800 */
[----:B------:R-:W-:-:S03]  /*14f90*/  IMAD.MOV.U32 R216, RZ, RZ, R191 ;  /* 0x000000ffffd87224 */ /* 0x000fc600078e00bf */
[----:B------:R-:W4:Y:S04]  /*14fa0*/  LDL.LU.64 R184, [R1+0x240] ;  /* 0x0002400001b87983 */ /* 0x000f280000300a00 */
[----:B------:R-:W4:Y:S04]  /*14fb0*/  LDL.LU.64 R186, [R1+0x248] ;  /* 0x0002480001ba7983 */ /* 0x000f280000300a00 */
[----:B------:R-:W4:Y:S04]  /*14fc0*/  LDL.LU.64 R188, [R1+0x250] ;  /* 0x0002500001bc7983 */ /* 0x000f280000300a00 */
[----:B------:R-:W4:Y:S01]  /*14fd0*/  LDL.LU.64 R190, [R1+0x258] ;  /* 0x0002580001be7983 */ /* 0x000f220000300a00 */
[----:B------:R-:W-:-:S03]  /*14fe0*/  WARPGROUP.DEPBAR.LE gsb0, 0x0 ;  /* 0x00008000000079c5 */ /* 0x000fc60000010000 */
[----:B------:R-:W-:Y:S04]  /*14ff0*/  STL.64 [R1+0xc08], R126 ;  /* 0x000c087e01007387 */ /* 0x000fe80000100a00 */
[----:B------:R0:W-:Y:S04]  /*15000*/  STL.64 [R1+0xc00], R124 ;  /* 0x000c007c01007387 */ /* 0x0001e80000100a00 */
[----:B------:R1:W-:Y:S04]  /*15010*/  STL.64 [R1+0xbf8], R122 ;  /* 0x000bf87a01007387 */ /* 0x0003e80000100a00 */
[----:B------:R3:W-:Y:S01]  /*15020*/  STL.64 [R1+0xbf0], R120 ;  /* 0x000bf07801007387 */ /* 0x0007e20000100a00 */
[----:B0-----:R-:W-:-:S02]  /*15030*/  IMAD.MOV.U32 R124, RZ, RZ, R30 ;  /* 0x000000ffff7c7224 */ /* 0x001fc400078e001e */
[----:B-1----:R-:W-:Y:S02]  /*15040*/  IMAD.MOV.U32 R122, RZ, RZ, R28 ;  /* 0x000000ffff7a7224 */ /* 0x002fe400078e001c */
[----:B---3--:R-:W-:Y:S02]  /*15050*/  IMAD.MOV.U32 R120, RZ, RZ, R26 ;  /* 0x000000ffff787224 */ /* 0x008fe400078e001a */
[----:B------:R-:W4:Y:S01]  /*15060*/  LDL.LU R26, [R1+0xce4] ;  /* 0x000ce400011a7983 */ /* 0x000f220000300800 */
[----:B------:R-:W-:Y:S02]  /*15070*/  IMAD.MOV.U32 R121, RZ, RZ, R27 ;  /* 0x000000ffff797224 */ /* 0x000fe400078e001b */
[----:B------:R-:W-:Y:S01]  /*15080*/  IMAD.MOV.U32 R123, RZ, RZ, R29 ;  /* 0x000000ffff7b7224 */ /* 0x000fe200078e001d */
[----:B------:R-:W4:Y:S01]  /*15090*/  LDL.LU R27, [R1+0xce0] ;  /* 0x000ce000011b7983 */ /* 0x000f220000300800 */
[----:B------:R-:W-:-:S03]  /*150a0*/  IMAD.MOV.U32 R125, RZ, RZ, R31 ;  /* 0x000000ffff7d7224 */ /* 0x000fc600078e001f */
        /* <DEDUP_REMOVED lines=8> */
[----:B------:R-:W-:-:S02]  /*15130*/  UMOV UR27, UR35 ;  /* 0x00000023001b7c82 */ /* 0x000fc40008000000 */
[----:B------:R-:W-:Y:S01]  /*15140*/  QGMMA.64x16x32.F32.E4M3.E4M3 R96, gdesc[UR24], R96, UP0, gsb0 ;  /* 0x00200000186079f3 */ /* 0x000fe2000b800860 */
        /* <DEDUP_REMOVED lines=9> */
[----:B------:R-:W-:Y:S01]  /*151e0*/  UMOV UR28, UR56 ;  /* 0x00000038001c7c82 */ /* 0x000fe20008000000 */
[----:B------:R-:W-:Y:S01]  /*151f0*/  UMOV UR29, UR57 ;  /* 0x00000039001d7c82 */ /* 0x000fe20008000000 */
[----:B--2---:R-:W-:-:S06]  /*15200*/  WARPGROUP.ARRIVE ;  /* 0x00000000000079c5 */ /* 0x004fcc0000000000 */
[----:B------:R-:W-:Y:S03]  /*15210*/  QGMMA.64x16x32.F32.E4M3.E4M3 R72, gdesc[UR32], R72, UP0, gsb0 ;  /* 0x00200000204879f3 */ /* 0x000fe6000b800848 */
[----:B------:R-:W-:Y:S02]  /*15220*/  WARPGROUP.DEPBAR.LE gsb0, 0x0 ;  /* 0x00008000000079c5 */ /* 0x000fe40000010000 */
[----:B------:R-:W-:-:S06]  /*15230*/  WARPGROUP.ARRIVE ;  /* 0x00000000000079c5 */ /* 0x000fcc0000000000 */
[----:B------:R-:W-:Y:S03]  /*15240*/  QGMMA.64x16x32.F32.E4M3.E4M3 R48, gdesc[UR28], R48, UP0, gsb0 ;  /* 0x002000001c3079f3 */ /* 0x000fe6000b800830 */
[----:B------:R-:W-:Y:S02]  /*15250*/  WARPGROUP.DEPBAR.LE gsb0, 0x0 ;  /* 0x00008000000079c5 */ /* 0x000fe40000010000 */
[----:B----4-:R-:W-:-:S06]  /*15260*/  WARPGROUP.ARRIVE ;  /* 0x00000000000079c5 */ /* 0x010fcc0000000000 */
[----:B------:R-:W-:Y:S01]  /*15270*/  QGMMA.64x16x32.F32.E4M3.E4M3 R24, gdesc[UR56], R24, UP0, gsb0 ;  /* 0x00200000381879f3 */ /* 0x000fe2000b800818 */
[----:B------:R-:W-:Y:S01]  /*15280*/  UIADD3 UR54, UR60, 0x2, URZ ;  /* 0x000000023c367890 */ /* 0x000fe2000fffe03f */
[----:B------:R-:W-:Y:S01]  /*15290*/  UMOV UR53, 0x40000040 ;  /* 0x4000004000357882 */ /* 0x000fe20000000000 */
        /* <DEDUP_REMOVED lines=12> */
[----:B------:R-:W-:Y:S02]  /*15360*/  IMAD.MOV.U32 R126, RZ, RZ, R235 ;  /* 0x000000ffff7e7224 */ /* 0x000fe400078e00eb */
[----:B------:R-:W-:Y:S01]  /*15370*/  IMAD.MOV.U32 R127, RZ, RZ, R0 ;  /* 0x000000ffff7f7224 */ /* 0x000fe200078e0000 */
[----:B------:R-:W-:Y:S01]  /*15380*/  STL.64 [R1+0x248], R186 ;  /* 0x000248ba01007387 */ /* 0x000fe20000100a00 */
[----:B------:R-:W-:Y:S02]  /*15390*/  IMAD.MOV.U32 R235, RZ, RZ, R190 ;  /* 0x000000ffffeb7224 */ /* 0x000fe400078e00be */
[----:B------:R-:W-:Y:S01]  /*153a0*/  IMAD.MOV.U32 R0, RZ, RZ, R191 ;  /* 0x000000ffff007224 */ /* 0x000fe200078e00bf */
[----:B------:R0:W-:Y:S04]  /*153b0*/  STL.64 [R1+0x250], R188 ;  /* 0x000250bc01007387 */ /* 0x0001e80000100a00 */
[----:B------:R-:W2:Y:S04]  /*153c0*/  LDL.LU.64 R190, [R1+0xcc8] ;  /* 0x000cc80001be7983 */ /* 0x000ea80000300a00 */
[----:B0-----:R-:W2:Y:S04]  /*153d0*/  LDL.LU.64 R188, [R1+0xcc0] ;  /* 0x000cc00001bc7983 */ /* 0x001ea80000300a00 */
[----:B------:R-:W2:Y:S04]  /*153e0*/  LDL.LU.64 R186, [R1+0xcb8] ;  /* 0x000cb80001ba7983 */ /* 0x000ea80000300a00 */
[----:B------:R-:W2:Y:S01]  /*153f0*/  LDL.LU.64 R184, [R1+0xcb0] ;  /* 0x000cb00001b87983 */ /* 0x000ea20000300a00 */
[----:B------:R-:W-:Y:S01]  /*15400*/  UIADD3 UR50, UR60, 0x102, URZ ;  /* 0x000001023c327890 */ /* 0x000fe2000fffe03f */
[----:B------:R-:W-:Y:S01]  /*15410*/  UMOV UR13, UR51 ;  /* 0x00000033000d7c82 */ /* 0x000fe20008000000 */
[----:B------:R-:W-:Y:S01]  /*15420*/  UMOV UR48, UR52 ;  /* 0x0000003400307c82 */ /* 0x000fe20008000000 */
[----:B------:R-:W-:Y:S01]  /*15430*/  UMOV UR49, UR53 ;  /* 0x0000003500317c82 */ /* 0x000fe20008000000 */
[----:B------:R-:W-:Y:S01]  /*15440*/  UMOV UR51, 0x40000040 ;  /* 0x4000004000337882 */ /* 0x000fe20000000000 */
[----:B------:R-:W-:-:S02]  /*15450*/  WARPGROUP.DEPBAR.LE gsb0, 0x0 ;  /* 0x00008000000079c5 */ /* 0x000fc40000010000 */
[----:B------:R-:W-:Y:S04]  /*15460*/  STL.64 [R1+0x1e0], R208 ;  /* 0x0001e0d001007387 */ /* 0x000fe80000100a00 */
[----:B------:R-:W-:Y:S04]  /*15470*/  STL.64 [R1+0x1e8], R210 ;  /* 0x0001e8d201007387 */ /* 0x000fe80000100a00 */
[----:B------:R-:W-:Y:S04]  /*15480*/  STL.64 [R1+0x1f0], R212 ;  /* 0x0001f0d401007387 */ /* 0x000fe80000100a00 */
[----:B------:R0:W-:Y:S01]  /*15490*/  STL.64 [R1+0x1f8], R214 ;  /* 0x0001f8d601007387 */ /* 0x0001e20000100a00 */
[----:B------:R-:W-:-:S06]  /*154a0*/  WARPGROUP.ARRIVE ;  /* 0x00000000000079c5 */ /* 0x000fcc0000000000 */
[----:B------:R-:W-:Y:S01]  /*154b0*/  QGMMA.64x16x32.F32.E4M3.E4M3 R120, gdesc[UR48], R120, gsb0 ;  /* 0x00200000307879f3 */ /* 0x000fe20008000878 */
[----:B0-----:R-:W3:Y:S04]  /*154c0*/  LDL.LU.64 R214, [R1+0xca8] ;  /* 0x000ca80001d67983 */ /* 0x001ee80000300a00 */
[----:B------:R-:W3:Y:S04]  /*154d0*/  LDL.LU.64 R212, [R1+0xca0] ;  /* 0x000ca00001d47983 */ /* 0x000ee80000300a00 */
[----:B------:R-:W3:Y:S04]  /*154e0*/  LDL.LU.64 R210, [R1+0xc98] ;  /* 0x000c980001d27983 */ /* 0x000ee80000300a00 */
[----:B------:R-:W3:Y:S01]  /*154f0*/  LDL.LU.64 R208, [R1+0xc90] ;  /* 0x000c900001d07983 */ /* 0x000ee20000300a00 */
        /* <DEDUP_REMOVED lines=33> */
[----:B---3--:R-:W-:-:S06]  /*15710*/  WARPGROUP.ARRIVE ;  /* 0x00000000000079c5 */ /* 0x008fcc0000000000 */
[----:B------:R-:W-:Y:S01]  /*15720*/  QGMMA.64x16x32.F32.E4M3.E4M3 R208, gdesc[UR40], R208, gsb0 ;  /* 0x0020000028d079f3 */ /* 0x000fe200080008d0 */
[----:B------:R-:W-:Y:S01]  /*15730*/  UIADD3 UR18, UR60, 0x402, URZ ;  /* 0x000004023c127890 */ /* 0x000fe2000fffe03f */
[----:B------:R-:W-:Y:S01]  /*15740*/  UMOV UR16, UR52 ;  /* 0x0000003400107c82 */ /* 0x000fe20008000000 */
[----:B------:R-:W-:Y:S01]  /*15750*/  UMOV UR17, UR53 ;  /* 0x0000003500117c82 */ /* 0x000fe20008000000 */
[----:B------:R-:W-:Y:S01]  /*15760*/  UMOV UR19, 0x40000040 ;  /* 0x4000004000137882 */ /* 0x000fe20000000000 */
[----:B------:R-:W-:Y:S02]  /*15770*/  WARPGROUP.DEPBAR.LE gsb0, 0x0 ;  /* 0x00008000000079c5 */ /* 0x000fe40000010000 */
[----:B--2---:R-:W-:-:S06]  /*15780*/  WARPGROUP.ARRIVE ;  /* 0x00000000000079c5 */ /* 0x004fcc0000000000 */
[----:B------:R-:W-:Y:S01]  /*15790*/  QGMMA.64x16x32.F32.E4M3.E4M3 R184, gdesc[UR16], R184, gsb0 ;  /* 0x0020000010b879f3 */ /* 0x000fe200080008b8 */
[----:B------:R-:W-:Y:S01]  /*157a0*/  UIADD3 UR38, UR60, 0x482, URZ ;  /* 0x000004823c267890 */ /* 0x000fe2000fffe03f */
[----:B------:R-:W-:Y:S01]  /*157b0*/  UMOV UR36, UR52 ;  /* 0x0000003400247c82 */ /* 0x000fe20008000000 */
[----:B------:R-:W-:Y:S01]  /*157c0*/  UMOV UR37, UR53 ;  /* 0x0000003500257c82 */ /* 0x000fe20008000000 */
[----:B------:R-:W-:Y:S01]  /*157d0*/  UMOV UR39, 0x40000040 ;  /* 0x4000004000277882 */ /* 0x000fe20000000000 */
[----:B------:R-:W-:Y:S04]  /*157e0*/  STL.64 [R1+0x180], R120 ;  /* 0x0001807801007387 */ /* 0x000fe80000100a00 */
[----:B------:R-:W-:Y:S04]  /*157f0*/  STL.64 [R1+0x188], R122 ;  /* 0x0001887a01007387 */ /* 0x000fe80000100a00 */
[----:B------:R-:W-:Y:S04]  /*15800*/  STL.64 [R1+0x190], R124 ;  /* 0x0001907c01007387 */ /* 0x000fe80000100a00 */
[----:B------:R-:W-:Y:S04]  /*15810*/  STL.64 [R1+0x198], R126 ;  /* 0x0001987e01007387 */ /* 0x000fe80000100a00 */
[----:B------:R-:W-:Y:S04]  /*15820*/  STL.64 [R1+0x120], R144 ;  /* 0x0001209001007387 */ /* 0x000fe80000100a00 */
[----:B------:R-:W-:Y:S04]  /*15830*/  STL.64 [R1+0x128], R146 ;  /* 0x0001289201007387 */ /* 0x000fe80000100a00 */
        /* <DEDUP_REMOVED lines=13> */
[----:B------:R0:W-:Y:S04]  /*15910*/  STL.64 [R1], R216 ;  /* 0x000000d801007387 */ /* 0x0001e80000100a00 */
[----:B------:R1:W-:Y:S04]  /*15920*/  STL.64 [R1+0x8], R218 ;  /* 0x000008da01007387 */ /* 0x0003e80000100a00 */
[----:B------:R2:W-:Y:S04]  /*15930*/  STL.64 [R1+0x10], R220 ;  /* 0x000010dc01007387 */ /* 0x0005e80000100a00 */
[----:B------:R3:W-:Y:S01]  /*15940*/  STL.64 [R1+0x18], R222 ;  /* 0x000018de01007387 */ /* 0x0007e20000100a00 */
[----:B0-----:R-:W-:-:S02]  /*15950*/  IMAD.MOV.U32 R216, RZ, RZ, R80 ;  /* 0x000000ffffd87224 */ /* 0x001fc400078e0050 */
[----:B------:R-:W-:Y:S01]  /*15960*/  IMAD.MOV.U32 R217, RZ, RZ, R81 ;  /* 0x000000ffffd97224 */ /* 0x000fe200078e0051 */
[----:B------:R-:W4:Y:S01]  /*15970*/  LDL.LU R80, [R1+0xc8c] ;  /* 0x000c8c0001507983 */ /* 0x000f220000300800 */
[----:B-1----:R-:W-:Y:S02]  /*15980*/  IMAD.MOV.U32 R218, RZ, RZ, R82 ;  /* 0x000000ffffda7224 */ /* 0x002fe400078e0052 */
[----:B------:R-:W-:Y:S01]  /*15990*/  IMAD.MOV.U32 R219, RZ, RZ, R83 ;  /* 0x000000ffffdb7224 */ /* 0x000fe200078e0053 */
[----:B------:R-:W4:Y:S01]  /*159a0*/  LDL.LU R81, [R1+0xc88] ;  /* 0x000c880001517983 */ /* 0x000f220000300800 */
[----:B--2---:R-:W-:-:S03]  /*159b0*/  IMAD.MOV.U32 R220, RZ, RZ, R84 ;  /* 0x000000ffffdc7224 */ /* 0x004fc600078e0054 */
[----:B------:R-:W4:Y:S01]  /*159c0*/  LDL.LU R82, [R1+0xc84] ;  /* 0x000c840001527983 */ /* 0x000f220000300800 */
[----:B------:R-:W-:-:S03]  /*159d0*/  IMAD.MOV.U32 R221, RZ, RZ, R85 ;  /* 0x000000ffffdd7224 */ /* 0x000fc600078e0055 */
[----:B------:R-:W4:Y:S01]  /*159e0*/  LDL.LU R83, [R1+0xc80] ;  /* 0x000c800001537983 */ /* 0x000f220000300800 */
[----:B---3--:R-:W-:-:S03]  /*159f0*/  IMAD.MOV.U32 R222, RZ, RZ, R86 ;  /* 0x000000ffffde7224 */ /* 0x008fc600078e0056 */
[----:B------:R-:W4:Y:S01]  /*15a00*/  LDL.LU R84, [R1+0xc7c] ;  /* 0x000c7c0001547983 */ /* 0x000f220000300800 */
[----:B------:R-:W-:-:S03]  /*15a10*/  IMAD.MOV.U32 R223, RZ, RZ, R87 ;  /* 0x000000ffffdf7224 */ /* 0x000fc600078e0057 */
[----:B------:R-:W4:Y:S01]  /*15a20*/  LDL.LU R85, [R1+0xc78] ;  /* 0x000c780001557983 */ /* 0x000f220000300800 */
[----:B------:R-:W-:-:S03]  /*15a30*/  IMAD.MOV.U32 R168, RZ, RZ, R56 ;  /* 0x000000ffffa87224 */ /* 0x000fc600078e0038 */
[----:B------:R-:W4:Y:S01]  /*15a40*/  LDL.LU R86, [R1+0xc74] ;  /* 0x000c740001567983 */ /* 0x000f220000300800 */
[----:B------:R-:W-:-:S03]  /*15a50*/  IMAD.MOV.U32 R169, RZ, RZ, R57 ;  /* 0x000000ffffa97224 */ /* 0x000fc600078e0039 */
[----:B------:R-:W4:Y:S01]  /*15a60*/  LDL.LU R87, [R1+0xc70] ;  /* 0x000c700001577983 */ /* 0x000f220000300800 */
        /* <DEDUP_REMOVED lines=35> */
[----:B------:R-:W-:Y:S01]  /*15ca0*/  UMOV UR27, 0x40000040 ;  /* 0x40000040001b7882 */ /* 0x000fe20000000000 */
[----:B------:R-:W-:Y:S01]  /*15cb0*/  UIADD3 UR34, UR60, 0x582, URZ ;  /* 0x000005823c227890 */ /* 0x000fe2000fffe03f */
[----:B------:R-:W-:Y:S01]  /*15cc0*/  UMOV UR32, UR52 ;  /* 0x0000003400207c82 */ /* 0x000fe20008000000 */
[----:B------:R-:W-:Y:S01]  /*15cd0*/  QGMMA.64x16x32.F32.E4M3.E4M3 R136, gdesc[UR24], R136, gsb0 ;  /* 0x00200000188879f3 */ /* 0x000fe20008000888 */
        /* <DEDUP_REMOVED lines=11> */
[----:B------:R-:W-:Y:S01]  /*15d90*/  MOV R120, UR51 ;  /* 0x0000003300787c02 */ /* 0x000fe20008000f00 */
[----:B------:R-:W-:Y:S01]  /*15da0*/  UMOV UR48, UR52 ;  /* 0x0000003400307c82 */ /* 0x000fe20008000000 */
[----:B------:R-:W-:Y:S01]  /*15db0*/  MOV R18, UR50 ;  /* 0x0000003200127c02 */ /* 0x000fe20008000f00 */
[----:B------:R-:W-:Y:S01]  /*15dc0*/  UMOV UR49, UR53 ;  /* 0x0000003500317c82 */ /* 0x000fe20008000000 */
[----:B------:R-:W4:Y:S01]  /*15dd0*/  LDL.LU.64 R192, [R1+0x160] ;  /* 0x0001600001c07983 */ /* 0x000f220000300a00 */
[----:B------:R-:W-:-:S02]  /*15de0*/  WARPGROUP.DEPBAR.LE gsb0, 0x0 ;  /* 0x00008000000079c5 */ /* 0x000fc40000010000 */
[----:B------:R-:W-:Y:S01]  /*15df0*/  WARPGROUP.ARRIVE ;  /* 0x00000000000079c5 */ /* 0x000fe20000000000 */
[----:B------:R-:W-:Y:S01]  /*15e00*/  UMOV UR58, UR5 ;  /* 0x00000005003a7c82 */ /* 0x000fe20008000000 */
[----:B------:R-:W-:Y:S01]  /*15e10*/  UMOV UR50, UR4 ;  /* 0x0000000400327c82 */ /* 0x000fe20008000000 */
[----:B------:R-:W-:Y:S01]  /*15e20*/  UMOV UR51, 0x40000040 ;  /* 0x4000004000337882 */ /* 0x000fe20000000000 */
[----:B------:R-:W-:Y:S01]  /*15e30*/  UMOV UR9, UR59 ;  /* 0x0000003b00097c82 */ /* 0x000fe20008000000 */
[----:B------:R-:W4:Y:S01]  /*15e40*/  LDL.LU.64 R194, [R1+0x168] ;  /* 0x0001680001c27983 */ /* 0x000f220000300a00 */
[----:B------:R-:W-:Y:S01]  /*15e50*/  QGMMA.64x16x32.F32.E4M3.E4M3 R112, gdesc[UR32], R112, gsb0 ;  /* 0x00200000207079f3 */ /* 0x000fe20008000870 */
[----:B------:R-:W-:Y:S01]  /*15e60*/  UMOV UR4, UR50 ;  /* 0x0000003200047c82 */ /* 0x000fe20008000000 */
[----:B------:R-:W-:Y:S01]  /*15e70*/  UMOV UR5, UR51 ;  /* 0x0000003300057c82 */ /* 0x000fe20008000000 */
[----:B------:R-:W-:Y:S01]  /*15e80*/  UMOV UR8, UR58 ;  /* 0x0000003a00087c82 */ /* 0x000fe20008000000 */
[----:B------:R-:W4:Y:S04]  /*15e90*/  LDL.LU.64 R196, [R1+0x170] ;  /* 0x0001700001c47983 */ /* 0x000f280000300a00 */
[----:B------:R-:W4:Y:S01]  /*15ea0*/  LDL.LU.64 R198, [R1+0x178] ;  /* 0x0001780001c67983 */ /* 0x000f220000300a00 */
        /* <DEDUP_REMOVED lines=56> */
[----:B------:R-:W-:Y:S01]  /*16230*/  R2UR UR51, R120 ;  /* 0x00000000783372ca */ /* 0x000fe200000e0000 */
[----:B------:R-:W-:Y:S02]  /*16240*/  IMAD.MOV.U32 R120, RZ, RZ, R234 ;  /* 0x000000ffff787224 */ /* 0x000fe400078e00ea */
[----:B------:R-:W-:Y:S02]  /*16250*/  IMAD.MOV.U32 R121, RZ, RZ, R233 ;  /* 0x000000ffff797224 */ /* 0x000fe400078e00e9 */
[----:B------:R-:W-:Y:S02]  /*16260*/  IMAD.MOV.U32 R122, RZ, RZ, R232 ;  /* 0x000000ffff7a7224 */ /* 0x000fe400078e00e8 */
[----:B------:R-:W-:Y:S02]  /*16270*/  IMAD.MOV.U32 R123, RZ, RZ, R23 ;  /* 0x000000ffff7b7224 */ /* 0x000fe400078e0017 */
[----:B------:R-:W-:-:S02]  /*16280*/  IMAD.MOV.U32 R124, RZ, RZ, R15 ;  /* 0x000000ffff7c7224 */ /* 0x000fc400078e000f */
[----:B------:R-:W-:Y:S02]  /*16290*/  IMAD.MOV.U32 R125, RZ, RZ, R14 ;  /* 0x000000ffff7d7224 */ /* 0x000fe400078e000e */
[----:B------:R-:W-:Y:S02]  /*162a0*/  IMAD.MOV.U32 R126, RZ, RZ, R13 ;  /* 0x000000ffff7e7224 */ /* 0x000fe400078e000d */
[----:B------:R-:W-:Y:S01]  /*162b0*/  IMAD.MOV.U32 R127, RZ, RZ, R12 ;  /* 0x000000ffff7f7224 */ /* 0x000fe200078e000c */
[----:B------:R-:W-:Y:S01]  /*162c0*/  UMOV UR44, UR56 ;  /* 0x00000038002c7c82 */ /* 0x000fe20008000000 */
[----:B------:R-:W-:Y:S01]  /*162d0*/  UMOV UR45, UR57 ;  /* 0x00000039002d7c82 */ /* 0x000fe20008000000 */
[----:B------:R-:W-:-:S03]  /*162e0*/  WARPGROUP.DEPBAR.LE gsb0, 0x0 ;  /* 0x00008000000079c5 */ /* 0x000fc60000010000 */
        /* <DEDUP_REMOVED lines=16> */
[----:B------:R-:W-:Y:S01]  /*163f0*/  R2UR UR50, R18 ;  /* 0x00000000123272ca */ /* 0x000fe200000e0000 */
[----:B------:R-:W-:Y:S01]  /*16400*/  UMOV UR48, UR56 ;  /* 0x0000003800307c82 */ /* 0x000fe20008000000 */
[----:B------:R-:W-:Y:S01]  /*16410*/  UMOV UR49, UR57 ;  /* 0x0000003900317c82 */ /* 0x000fe20008000000 */
[----:B------:R-:W-:Y:S02]  /*16420*/  WARPGROUP.DEPBAR.LE gsb0, 0x0 ;  /* 0x00008000000079c5 */ /* 0x000fe40000010000 */
[----:B------:R-:W-:-:S08]  /*16430*/  WARPGROUP.ARRIVE ;  /* 0x00000000000079c5 */ /* 0x000fd00000000000 */
[----:B------:R-:W-:Y:S01]  /*16440*/  QGMMA.64x16x32.F32.E4M3.E4M3 R192, gdesc[UR48], R192, gsb0 ;  /* 0x0020000030c079f3 */ /* 0x000fe200080008c0 */
[----:B------:R-:W-:Y:S01]  /*16450*/  UMOV UR33, UR13 ;  /* 0x0000000d00217c82 */ /* 0x000fe20008000000 */
[----:B------:R-:W-:Y:S01]  /*16460*/  UMOV UR12, UR56 ;  /* 0x00000038000c7c82 */ /* 0x000fe20008000000 */
[----:B------:R-:W-:Y:S01]  /*16470*/  UMOV UR13, UR57 ;  /* 0x00000039000d7c82 */ /* 0x000fe20008000000 */
[----:B------:R-:W-:Y:S01]  /*16480*/  STL.64 [R1+0x40], R120 ;  /* 0x0000407801007387 */ /* 0x000fe20000100a00 */
[----:B------:R-:W-:Y:S02]  /*16490*/  WARPGROUP.DEPBAR.LE gsb0, 0x0 ;  /* 0x00008000000079c5 */ /* 0x000fe40000010000 */
        /* <DEDUP_REMOVED lines=12> */
[----:B------:R-:W-:Y:S01]  /*16560*/  STL.64 [R1+0x118], R174 ;  /* 0x000118ae01007387 */ /* 0x000fe20000100a00 */
[----:B------:R-:W-:-:S03]  /*16570*/  WARPGROUP.DEPBAR.LE gsb0, 0x0 ;  /* 0x00008000000079c5 */ /* 0x000fc60000010000 */
        /* <DEDUP_REMOVED lines=8> */
[----:B--2---:R-:W-:Y:S02]  /*16600*/  IMAD.MOV.U32 R220, RZ, RZ, R7 ;  /* 0x000000ffffdc7224 */ /* 0x004fe400078e0007 */
[----:B------:R-:W-:Y:S02]  /*16610*/  IMAD.MOV.U32 R221, RZ, RZ, R6 ;  /* 0x000000ffffdd7224 */ /* 0x000fe400078e0006 */
[----:B---3--:R-:W-:-:S02]  /*16620*/  IMAD.MOV.U32 R222, RZ, RZ, R5 ;  /* 0x000000ffffde7224 */ /* 0x008fc400078e0005 */
[----:B------:R-:W-:Y:S02]  /*16630*/  IMAD.MOV.U32 R223, RZ, RZ, R4 ;  /* 0x000000ffffdf7224 */ /* 0x000fe400078e0004 */
[----:B------:R-:W2:Y:S04]  /*16640*/  LDL.LU.64 R4, [R1+0x220] ;  /* 0x0002200001047983 */ /* 0x000ea80000300a00 */
[----:B------:R-:W2:Y:S04]  /*16650*/  LDL.LU.64 R6, [R1+0x228] ;  /* 0x0002280001067983 */ /* 0x000ea80000300a00 */
[----:B------:R-:W2:Y:S04]  /*16660*/  LDL.LU.64 R8, [R1+0x230] ;  /* 0x0002300001087983 */ /* 0x000ea80000300a00 */
[----:B------:R-:W2:Y:S04]  /*16670*/  LDL.LU.64 R10, [R1+0x238] ;  /* 0x00023800010a7983 */ /* 0x000ea80000300a00 */
        /* <DEDUP_REMOVED lines=8> */
[----:B------:R-:W4:Y:S04]  /*16700*/  LDL.LU R120, [R1+0x200] ;  /* 0x0002000001787983 */ /* 0x000f280000300800 */
[----:B------:R-:W4:Y:S04]  /*16710*/  LDL.LU R121, [R1+0x204] ;  /* 0x0002040001797983 */ /* 0x000f280000300800 */
[----:B------:R-:W4:Y:S04]  /*16720*/  LDL.LU R122, [R1+0x208] ;  /* 0x00020800017a7983 */ /* 0x000f280000300800 */
[----:B------:R-:W4:Y:S04]  /*16730*/  LDL.LU R123, [R1+0x20c] ;  /* 0x00020c00017b7983 */ /* 0x000f280000300800 */
[----:B------:R-:W4:Y:S04]  /*16740*/  LDL.LU R124, [R1+0x210] ;  /* 0x00021000017c7983 */ /* 0x000f280000300800 */
[----:B------:R-:W4:Y:S04]  /*16750*/  LDL.LU R125, [R1+0x214] ;  /* 0x00021400017d7983 */ /* 0x000f280000300800 */
[----:B------:R-:W4:Y:S04]  /*16760*/  LDL.LU R126, [R1+0x218] ;  /* 0x00021800017e7983 */ /* 0x000f280000300800 */
[----:B------:R-:W4:Y:S01]  /*16770*/  LDL.LU R127, [R1+0x21c] ;  /* 0x00021c00017f7983 */ /* 0x000f220000300800 */
[----:B------:R-:W-:Y:S01]  /*16780*/  UMOV UR58, UR54 ;  /* 0x00000036003a7c82 */ /* 0x000fe20008000000 */
[----:B------:R-:W-:-:S02]  /*16790*/  UMOV UR59, UR55 ;  /* 0x00000037003b7c82 */ /* 0x000fc40008000000 */
        /* <DEDUP_REMOVED lines=8> */
[----:B------:R-:W-:Y:S02]  /*16820*/  IMAD.MOV.U32 R14, RZ, RZ, R197 ;  /* 0x000000ffff0e7224 */ /* 0x000fe400078e00c5 */
        /* <DEDUP_REMOVED lines=9> */
[----:B------:R-:W-:Y:S02]  /*168c0*/  IMAD.MOV.U32 R234, RZ, RZ, R192 ;  /* 0x000000ffffea7224 */ /* 0x000fe400078e00c0 */
[----:B------:R-:W-:Y:S02]  /*168d0*/  IMAD.MOV.U32 R233, RZ, RZ, R193 ;  /* 0x000000ffffe97224 */ /* 0x000fe400078e00c1 */
[----:B------:R-:W-:Y:S02]  /*168e0*/  IMAD.MOV.U32 R194, RZ, RZ, R20 ;  /* 0x000000ffffc27224 */ /* 0x000fe400078e0014 */
[----:B------:R-:W-:Y:S02]  /*168f0*/  IMAD.MOV.U32 R195, RZ, RZ, R19 ;  /* 0x000000ffffc37224 */ /* 0x000fe400078e0013 */
[----:B------:R-:W-:Y:S02]  /*16900*/  IMAD.MOV.U32 R192, RZ, RZ, R22 ;  /* 0x000000ffffc07224 */ /* 0x000fe400078e0016 */
[----:B------:R-:W-:Y:S01]  /*16910*/  IMAD.MOV.U32 R193, RZ, RZ, R21 ;  /* 0x000000ffffc17224 */ /* 0x000fe200078e0015 */
[----:B--2---:R-:W-:-:S06]  /*16920*/  WARPGROUP.ARRIVE ;  /* 0x00000000000079c5 */ /* 0x004fcc0000000000 */
[----:B------:R-:W-:Y:S03]  /*16930*/  QGMMA.64x16x32.F32.E4M3.E4M3 R4, gdesc[UR56], R4, gsb0 ;  /* 0x00200000380479f3 */ /* 0x000fe60008000804 */
[----:B------:R-:W-:Y:S02]  /*16940*/  WARPGROUP.DEPBAR.LE gsb0, 0x0 ;  /* 0x00008000000079c5 */ /* 0x000fe40000010000 */
[----:B------:R-:W-:Y:S02]  /*16950*/  IMAD.MOV.U32 R3, RZ, RZ, R10 ;  /* 0x000000ffff037224 */ /* 0x000fe400078e000a */
[----:B------:R-:W-:Y:S02]  /*16960*/  IMAD.MOV.U32 R2, RZ, RZ, R11 ;  /* 0x000000ffff027224 */ /* 0x000fe400078e000b */
[----:B------:R-:W-:Y:S01]  /*16970*/  IMAD.MOV.U32 R17, RZ, RZ, R8 ;  /* 0x000000ffff117224 */ /* 0x000fe200078e0008 */
        /* <DEDUP_REMOVED lines=10> */
[----:B----4-:R-:W-:Y:S01]  /*16a20*/  WARPGROUP.ARRIVE ;  /* 0x00000000000079c5 */ /* 0x010fe20000000000 */
[----:B------:R-:W-:Y:S01]  /*16a30*/  UMOV UR57, 0x40000040 ;  /* 0x4000004000397882 */ /* 0x000fe20000000000 */
[----:B------:R-:W-:Y:S01]  /*16a40*/  UMOV UR58, UR54 ;  /* 0x00000036003a7c82 */ /* 0x000fe20008000000 */
[----:B------:R-:W-:-:S03]  /*16a50*/  UMOV UR59, UR55 ;  /* 0x00000037003b7c82 */ /* 0x000fc60008000000 */
[----:B------:R-:W-:Y:S02]  /*16a60*/  UMOV UR56, UR4 ;  /* 0x0000000400387c82 */ /* 0x000fe40008000000 */
        /* <DEDUP_REMOVED lines=11> */
[----:B------:R-:W-:Y:S01]  /*16b20*/  UMOV UR8, UR56 ;  /* 0x0000003800087c82 */ /* 0x000fe20008000000 */
[----:B------:R-:W-:Y:S01]  /*16b30*/  UMOV UR9, UR57 ;  /* 0x0000003900097c82 */ /* 0x000fe20008000000 */
[----:B------:R-:W-:Y:S01]  /*16b40*/  UMOV UR4, UR56 ;  /* 0x0000003800047c82 */ /* 0x000fe20008000000 */
[----:B------:R-:W-:Y:S01]  /*16b50*/  UMOV UR5, UR57 ;  /* 0x0000003900057c82 */ /* 0x000fe20008000000 */
        /* <DEDUP_REMOVED lines=20> */
[----:B------:R-:W-:-:S02]  /*16ca0*/  WARPGROUP.DEPBAR.LE gsb0, 0x0 ;  /* 0x00008000000079c5 */ /* 0x000fc40000010000 */
[----:B------:R-:W-:-:S06]  /*16cb0*/  WARPGROUP.ARRIVE ;  /* 0x00000000000079c5 */ /* 0x000fcc0000000000 */
[----:B------:R-:W-:Y:S01]  /*16cc0*/  QGMMA.64x16x32.F32.E4M3.E4M3 R216, gdesc[UR12], R216, gsb0 ;  /* 0x002000000cd879f3 */ /* 0x000fe200080008d8 */
        /* <DEDUP_REMOVED lines=18> */
[----:B------:R-:W-:Y:S04]  /*16df0*/  STL.64 [R1+0x80], R192 ;  /* 0x000080c001007387 */ /* 0x000fe80000100a00 */
[----:B------:R-:W-:Y:S04]  /*16e00*/  STL.64 [R1+0x88], R194 ;  /* 0x000088c201007387 */ /* 0x000fe80000100a00 */
[----:B------:R-:W-:Y:S04]  /*16e10*/  STL.64 [R1+0x90], R196 ;  /* 0x000090c401007387 */ /* 0x000fe80000100a00 */
[----:B------:R0:W-:Y:S01]  /*16e20*/  STL.64 [R1+0x98], R198 ;  /* 0x000098c601007387 */ /* 0x0001e20000100a00 */
[----:B------:R-:W-:-:S03]  /*16e30*/  WARPGROUP.DEPBAR.LE gsb0, 0x0 ;  /* 0x00008000000079c5 */ /* 0x000fc60000010000 */
[----:B0-----:R-:W2:Y:S04]  /*16e40*/  LDL.LU.64 R198, [R1+0xba8] ;  /* 0x000ba80001c67983 */ /* 0x001ea80000300a00 */
[----:B------:R-:W2:Y:S04]  /*16e50*/  LDL.LU.64 R196, [R1+0xba0] ;  /* 0x000ba00001c47983 */ /* 0x000ea80000300a00 */
[----:B------:R-:W2:Y:S04]  /*16e60*/  LDL.LU.64 R194, [R1+0xb98] ;  /* 0x000b980001c27983 */ /* 0x000ea80000300a00 */
[----:B------:R-:W2:Y:S04]  /*16e70*/  LDL.LU.64 R192, [R1+0xb90] ;  /* 0x000b900001c07983 */ /* 0x000ea80000300a00 */
[----:B------:R-:W-:Y:S04]  /*16e80*/  STL.64 [R1+0x20], R216 ;  /* 0x000020d801007387 */ /* 0x000fe80000100a00 */
[----:B------:R-:W-:Y:S04]  /*16e90*/  STL.64 [R1+0x28], R218 ;  /* 0x000028da01007387 */ /* 0x000fe80000100a00 */
[----:B------:R-:W-:Y:S04]  /*16ea0*/  STL.64 [R1+0x30], R220 ;  /* 0x000030dc01007387 */ /* 0x000fe80000100a00 */
[----:B------:R0:W-:Y:S04]  /*16eb0*/  STL.64 [R1+0x38], R222 ;  /* 0x000038de01007387 */ /* 0x0001e80000100a00 */
[----:B0-----:R-:W3:Y:S04]  /*16ec0*/  LDL.LU.64 R222, [R1+0xb88] ;  /* 0x000b880001de7983 */ /* 0x001ee80000300a00 */
        /* <DEDUP_REMOVED lines=23> */
[----:B------:R-:W-:Y:S03]  /*17040*/  QGMMA.64x16x32.F32.E4M3.E4M3 R192, gdesc[UR8], R192, gsb0 ;  /* 0x0020000008c079f3 */ /* 0x000fe600080008c0 */
[----:B------:R-:W-:Y:S02]  /*17050*/  WARPGROUP.DEPBAR.LE gsb0, 0x0 ;  /* 0x00008000000079c5 */ /* 0x000fe40000010000 */
[----:B----4-:R-:W-:-:S06]  /*17060*/  WARPGROUP.ARRIVE ;  /* 0x00000000000079c5 */ /* 0x010fcc0000000000 */
[----:B------:R-:W-:Y:S01]  /*17070*/  QGMMA.64x16x32.F32.E4M3.E4M3 R168, gdesc[UR16], R168, gsb0 ;  /* 0x0020000010a879f3 */ /* 0x000fe200080008a8 */
        /* <DEDUP_REMOVED lines=23> */
[----:B0-----:R-:W2:Y:S04]  /*171f0*/  LDL.LU.64 R168, [R1+0x1e0] ;  /* 0x0001e00001a87983 */ /* 0x001ea80000300a00 */
[----:B-1----:R-:W2:Y:S01]  /*17200*/  LDL.LU.64 R170, [R1+0x1e8] ;  /* 0x0001e80001aa7983 */ /* 0x002ea20000300a00 */
[----:B------:R-:W-:-:S03]  /*17210*/  WARPGROUP.DEPBAR.LE gsb0, 0x0 ;  /* 0x00008000000079c5 */ /* 0x000fc60000010000 */
[----:B---3--:R-:W2:Y:S04]  /*17220*/  LDL.LU.64 R172, [R1+0x1f0] ;  /* 0x0001f00001ac7983 */ /* 0x008ea80000300a00 */
[----:B----4-:R-:W2:Y:S04]  /*17230*/  LDL.LU.64 R174, [R1+0x1f8] ;  /* 0x0001f80001ae7983 */ /* 0x010ea80000300a00 */
        /* <DEDUP_REMOVED lines=10> */
[----:B---3--:R-:W2:Y:S04]  /*172e0*/  LDL.LU R146, [R1+0x248] ;  /* 0x0002480001927983 */ /* 0x008ea80000300800 */
[----:B----4-:R-:W2:Y:S04]  /*172f0*/  LDL.LU R147, [R1+0x24c] ;  /* 0x00024c0001937983 */ /* 0x010ea80000300800 */
[----:B------:R-:W2:Y:S04]  /*17300*/  LDL.LU R148, [R1+0x250] ;  /* 0x0002500001947983 */ /* 0x000ea80000300800 */
[----:B------:R-:W2:Y:S01]  /*17310*/  LDL.LU R149, [R1+0x254] ;  /* 0x0002540001957983 */ /* 0x000ea20000300800 */
        /* <DEDUP_REMOVED lines=9> */
[----:B------:R-:W-:Y:S02]  /*173b0*/  UIADD3 UR52, UR33, 0x4, URZ ;  /* 0x0000000421347890 */ /* 0x000fe4000fffe03f */
[----:B------:R-:W-:Y:S01]  /*173c0*/  UMOV UR47, UR33 ;  /* 0x00000021002f7c82 */ /* 0x000fe20008000000 */
        /* <DEDUP_REMOVED lines=13> */
[----:B------:R-:W-:Y:S03]  /*174a0*/  QGMMA.64x16x32.F32.E4M3.E4M3 R48, gdesc[UR28], R48, gsb0 ;  /* 0x002000001c3079f3 */ /* 0x000fe60008000830 */
[----:B------:R-:W-:Y:S02]  /*174b0*/  WARPGROUP.DEPBAR.LE gsb0, 0x0 ;  /* 0x00008000000079c5 */ /* 0x000fe40000010000 */
[----:B------:R-:W-:-:S06]  /*174c0*/  WARPGROUP.ARRIVE ;  /* 0x00000000000079c5 */ /* 0x000fcc0000000000 */
[----:B------:R-:W-:Y:S01]  /*174d0*/  QGMMA.64x16x32.F32.E4M3.E4M3 R24, gdesc[UR56], R24, gsb0 ;  /* 0x00200000381879f3 */ /* 0x000fe20008000818 */
[----:B------:R-:W-:Y:S02]  /*174e0*/  IMAD.MOV.U32 R150, RZ, RZ, R235 ;  /* 0x000000ffff967224 */ /* 0x000fe400078e00eb */
[----:B------:R-:W-:Y:S01]  /*174f0*/  IMAD.MOV.U32 R151, RZ, RZ, R0 ;  /* 0x000000ffff977224 */ /* 0x000fe200078e0000 */
[----:B------:R-:W-:Y:S01]  /*17500*/  UIADD3 UR54, UR60, 0x4, URZ ;  /* 0x000000043c367890 */ /* 0x000fe2000fffe03f */
[----:B------:R-:W-:Y:S01]  /*17510*/  UMOV UR53, 0x40000040 ;  /* 0x4000004000357882 */ /* 0x000fe20000000000 */
[----:B------:R-:W-:Y:S01]  /*17520*/  UMOV UR55, 0x40000040 ;  /* 0x4000004000377882 */ /* 0x000fe20000000000 */
[----:B------:R-:W-:Y:S04]  /*17530*/  STL [R1+0xa88], R120 ;  /* 0x000a887801007387 */ /* 0x000fe80000100800 */
[----:B------:R-:W-:Y:S04]  /*17540*/  STL [R1+0xa84], R121 ;  /* 0x000a847901007387 */ /* 0x000fe80000100800 */
[----:B------:R-:W-:Y:S04]  /*17550*/  STL [R1+0xa80], R122 ;  /* 0x000a807a01007387 */ /* 0x000fe80000100800 */
[----:B------:R-:W-:Y:S01]  /*17560*/  STL [R1+0xa7c], R123 ;  /* 0x000a7c7b01007387 */ /* 0x000fe20000100800 */
[----:B------:R-:W-:-:S02]  /*17570*/  WARPGROUP.DEPBAR.LE gsb0, 0x0 ;  /* 0x00008000000079c5 */ /* 0x000fc40000010000 */
[----:B--2---:R-:W-:-:S06]  /*17580*/  WARPGROUP.ARRIVE ;  /* 0x00000000000079c5 */ /* 0x004fcc0000000000 */
[----:B------:R-:W-:Y:S01]  /*17590*/  QGMMA.64x16x32.F32.E4M3.E4M3 R144, gdesc[UR52], R144, gsb0 ;  /* 0x00200000349079f3 */ /* 0x000fe20008000890 */
        /* <DEDUP_REMOVED lines=24> */
[----:B------:R-:W-:Y:S01]  /*17720*/  STL.64 [R1+0xb18], R30 ;  /* 0x000b181e01007387 */ /* 0x000fe20000100a00 */
[----:B------:R-:W-:-:S03]  /*17730*/  WARPGROUP.DEPBAR.LE gsb0, 0x0 ;  /* 0x00008000000079c5 */ /* 0x000fc60000010000 */
[----:B------:R-:W-:Y:S01]  /*17740*/  STL.64 [R1+0xb10], R28 ;  /* 0x000b101c01007387 */ /* 0x000fe20000100a00 */
[----:B------:R-:W-:-:S03]  /*17750*/  UIADD3 UR50, UR60, 0x84, URZ ;  /* 0x000000843c327890 */ /* 0x000fc6000fffe03f */
[----:B------:R-:W-:Y:S04]  /*17760*/  STL.64 [R1+0xb08], R26 ;  /* 0x000b081a01007387 */ /* 0x000fe80000100a00 */
[----:B------:R-:W-:Y:S04]  /*17770*/  STL.64 [R1+0xb00], R24 ;  /* 0x000b001801007387 */ /* 0x000fe80000100a00 */
[----:B------:R0:W-:Y:S01]  /*17780*/  STL.64 [R1+0x240], R144 ;  /* 0x0002409001007387 */ /* 0x0001e20000100a00 */
[----:B------:R-:W-:-:S03]  /*17790*/  WARPGROUP.ARRIVE ;  /* 0x00000000000079c5 */ /* 0x000fc60000000000 */
[----:B------:R1:W-:Y:S04]  /*177a0*/  STL.64 [R1+0x248], R146 ;  /* 0x0002489201007387 */ /* 0x0003e80000100a00 */
[----:B------:R2:W-:Y:S04]  /*177b0*/  STL.64 [R1+0x250], R148 ;  /* 0x0002509401007387 */ /* 0x0005e80000100a00 */
[----:B------:R3:W-:Y:S04]  /*177c0*/  STL.64 [R1+0x258], R150 ;  /* 0x0002589601007387 */ /* 0x0007e80000100a00 */
[----:B0-----:R-:W4:Y:S01]  /*177d0*/  LDL.LU.64 R144, [R1+0x120] ;  /* 0x0001200001907983 */ /* 0x001f220000300a00 */
[----:B------:R-:W-:-:S03]  /*177e0*/  UMOV UR48, UR52 ;  /* 0x0000003400307c82 */ /* 0x000fc60008000000 */
[----:B-1----:R-:W4:Y:S01]  /*177f0*/  LDL.LU.64 R146, [R1+0x128] ;  /* 0x0001280001927983 */ /* 0x002f220000300a00 */
[----:B------:R-:W-:Y:S01]  /*17800*/  UMOV UR49, UR53 ;  /* 0x0000003500317c82 */ /* 0x000fe20008000000 */
[----:B------:R-:W-:Y:S02]  /*17810*/  UMOV UR51, 0x40000040 ;  /* 0x4000004000337882 */ /* 0x000fe40000000000 */
[----:B--2---:R-:W4:Y:S01]  /*17820*/  LDL.LU.64 R148, [R1+0x130] ;  /* 0x0001300001947983 */ /* 0x004f220000300a00 */
[----:B------:R-:W-:Y:S03]  /*17830*/  QGMMA.64x16x32.F32.E4M3.E4M3 R168, gdesc[UR48], R168, gsb0 ;  /* 0x0020000030a879f3 */ /* 0x000fe600080008a8 */
[----:B---3--:R-:W4:Y:S01]  /*17840*/  LDL.LU.64 R150, [R1+0x138] ;  /* 0x0001380001967983 */ /* 0x008f220000300a00 */
[----:B------:R-:W-:Y:S02]  /*17850*/  WARPGROUP.DEPBAR.LE gsb0, 0x0 ;  /* 0x00008000000079c5 */ /* 0x000fe40000010000 */
[----:B------:R-:W-:-:S02]  /*17860*/  IMAD.MOV.U32 R75, RZ, RZ, R168 ;  /* 0x000000ffff4b7224 */ /* 0x000fc400078e00a8 */
        /* <DEDUP_REMOVED lines=12> */
[----:B------:R-:W-:Y:S02]  /*17930*/  WARPGROUP.ARRIVE ;  /* 0x00000000000079c5 */ /* 0x000fe40000000000 */
[----:B------:R-:W3:Y:S01]  /*17940*/  LDL.LU.64 R24, [R1+0x60] ;  /* 0x0000600001187983 */ /* 0x000ee20000300a00 */
[----:B------:R-:W-:-:S03]  /*17950*/  UMOV UR8, UR52 ;  /* 0x0000003400087c82 */ /* 0x000fc60008000000 */
[----:B------:R-:W3:Y:S01]  /*17960*/  LDL.LU.64 R26, [R1+0x68] ;  /* 0x00006800011a7983 */ /* 0x000ee20000300a00 */
[----:B------:R-:W-:Y:S01]  /*17970*/  UMOV UR9, UR53 ;  /* 0x0000003500097c82 */ /* 0x000fe20008000000 */
[----:B------:R-:W-:Y:S02]  /*17980*/  UMOV UR11, 0x40000040 ;  /* 0x40000040000b7882 */ /* 0x000fe40000000000 */
[----:B------:R-:W3:Y:S01]  /*17990*/  LDL.LU.64 R28, [R1+0x70] ;  /* 0x00007000011c7983 */ /* 0x000ee20000300a00 */
[----:B------:R-:W-:Y:S03]  /*179a0*/  QGMMA.64x16x32.F32.E4M3.E4M3 R216, gdesc[UR8], R216, gsb0 ;  /* 0x0020000008d879f3 */ /* 0x000fe600080008d8 */
[----:B------:R-:W3:Y:S01]  /*179b0*/  LDL.LU.64 R30, [R1+0x78] ;  /* 0x00007800011e7983 */ /* 0x000ee20000300a00 */
[----:B------:R-:W-:Y:S02]  /*179c0*/  WARPGROUP.DEPBAR.LE gsb0, 0x0 ;  /* 0x00008000000079c5 */ /* 0x000fe40000010000 */
[----:B------:R-:W-:-:S02]  /*179d0*/  IMAD.MOV.U32 R100, RZ, RZ, R216 ;  /* 0x000000ffff647224 */ /* 0x000fc400078e00d8 */
[----:B------:R-:W-:Y:S02]  /*179e0*/  IMAD.MOV.U32 R101, RZ, RZ, R217 ;  /* 0x000000ffff657224 */ /* 0x000fe400078e00d9 */
[----:B------:R-:W-:Y:S01]  /*179f0*/  IMAD.MOV.U32 R102, RZ, RZ, R218 ;  /* 0x000000ffff667224 */ /* 0x000fe200078e00da */
[----:B------:R-:W3:Y:S01]  /*17a00*/  LDL.LU.64 R216, [R1] ;  /* 0x0000000001d87983 */ /* 0x000ee20000300a00 */
[----:B------:R-:W-:Y:S02]  /*17a10*/  IMAD.MOV.U32 R103, RZ, RZ, R219 ;  /* 0x000000ffff677224 */ /* 0x000fe400078e00db */
[----:B------:R-:W-:Y:S01]  /*17a20*/  IMAD.MOV.U32 R52, RZ, RZ, R220 ;  /* 0x000000ffff347224 */ /* 0x000fe200078e00dc */
[----:B------:R-:W3:Y:S01]  /*17a30*/  LDL.LU.64 R218, [R1+0x8] ;  /* 0x0000080001da7983 */ /* 0x000ee20000300a00 */
[----:B------:R-:W-:Y:S02]  /*17a40*/  IMAD.MOV.U32 R72, RZ, RZ, R221 ;  /* 0x000000ffff487224 */ /* 0x000fe400078e00dd */
[----:B------:R-:W-:Y:S01]  /*17a50*/  IMAD.MOV.U32 R73, RZ, RZ, R222 ;  /* 0x000000ffff497224 */ /* 0x000fe200078e00de */
[----:B------:R-:W3:Y:S01]  /*17a60*/  LDL.LU.64 R220, [R1+0x10] ;  /* 0x0000100001dc7983 */ /* 0x000ee20000300a00 */
[----:B------:R-:W-:-:S03]  /*17a70*/  IMAD.MOV.U32 R74, RZ, RZ, R223 ;  /* 0x000000ffff4a7224 */ /* 0x000fc600078e00df */
[----:B------:R-:W3:Y:S01]  /*17a80*/  LDL.LU.64 R222, [R1+0x18] ;  /* 0x0000180001de7983 */ /* 0x000ee20000300a00 */
        /* <DEDUP_REMOVED lines=11> */
[----:B------:R-:W-:Y:S01]  /*17b40*/  UMOV UR45, UR53 ;  /* 0x00000035002d7c82 */ /* 0x000fe20008000000 */
[----:B------:R-:W-:Y:S01]  /*17b50*/  UMOV UR47, 0x40000040 ;  /* 0x40000040002f7882 */ /* 0x000fe20000000000 */
[----:B----4-:R-:W-:-:S06]  /*17b60*/  WARPGROUP.ARRIVE ;  /* 0x00000000000079c5 */ /* 0x010fcc0000000000 */
[----:B------:R-:W-:Y:S03]  /*17b70*/  QGMMA.64x16x32.F32.E4M3.E4M3 R144, gdesc[UR20], R144, gsb0 ;  /* 0x00200000149079f3 */ /* 0x000fe60008000890 */
[----:B------:R-:W-:Y:S02]  /*17b80*/  WARPGROUP.DEPBAR.LE gsb0, 0x0 ;  /* 0x00008000000079c5 */ /* 0x000fe40000010000 */
[----:B--2---:R-:W-:-:S06]  /*17b90*/  WARPGROUP.ARRIVE ;  /* 0x00000000000079c5 */ /* 0x004fcc0000000000 */
[----:B------:R-:W-:Y:S03]  /*17ba0*/  QGMMA.64x16x32.F32.E4M3.E4M3 R168, gdesc[UR16], R168, gsb0 ;  /* 0x0020000010a879f3 */ /* 0x000fe600080008a8 */
        /* <DEDUP_REMOVED lines=61> */
[----:B------:R-:W-:Y:S01]  /*17f80*/  MOV R0, UR23 ;  /* 0x0000001700007c02 */ /* 0x000fe20008000f00 */
[----:B------:R-:W-:Y:S01]  /*17f90*/  UMOV UR20, UR52 ;  /* 0x0000003400147c82 */ /* 0x000fe20008000000 */
[----:B------:R-:W-:Y:S01]  /*17fa0*/  MOV R18, UR22 ;  /* 0x0000001600127c02 */ /* 0x000fe20008000f00 */
[----:B------:R-:W-:Y:S01]  /*17fb0*/  UMOV UR21, UR53 ;  /* 0x0000003500157c82 */ /* 0x000fe20008000000 */
[----:B------:R-:W-:Y:S02]  /*17fc0*/  UMOV UR23, 0x40000040 ;  /* 0x4000004000177882 */ /* 0x000fe40000000000 */
[----:B------:R-:W-:Y:S01]  /*17fd0*/  UMOV UR22, UR4 ;  /* 0x0000000400167c82 */ /* 0x000fe20008000000 */
        /* <DEDUP_REMOVED lines=30> */
[----:B------:R-:W-:Y:S04]  /*181c0*/  STL.64 [R1+0xb58], R74 ;  /* 0x000b584a01007387 */ /* 0x000fe80000100a00 */
        /* <DEDUP_REMOVED lines=16> */
[----:B------:R-:W-:Y:S04]  /*182d0*/  STL [R1+0xa1c], R184 ;  /* 0x000a1cb801007387 */ /* 0x000fe80000100800 */
[----:B------:R-:W-:Y:S04]  /*182e0*/  STL [R1+0xa18], R185 ;  /* 0x000a18b901007387 */ /* 0x000fe80000100800 */
[----:B------:R-:W-:Y:S01]  /*182f0*/  STL [R1+0xa14], R186 ;  /* 0x000a14ba01007387 */ /* 0x000fe20000100800 */
[----:B------:R-:W-:-:S03]  /*18300*/  IMAD.MOV.U32 R96, RZ, RZ, R172 ;  /* 0x000000ffff607224 */ /* 0x000fc600078e00ac */
[----:B------:R-:W-:Y:S01]  /*18310*/  STL [R1+0xa10], R187 ;  /* 0x000a10bb01007387 */ /* 0x000fe20000100800 */
[----:B------:R-:W-:-:S03]  /*18320*/  IMAD.MOV.U32 R120, RZ, RZ, R173 ;  /* 0x000000ffff787224 */ /* 0x000fc600078e00ad */
[----:B------:R-:W-:Y:S01]  /*18330*/  STL [R1+0xa0c], R188 ;  /* 0x000a0cbc01007387 */ /* 0x000fe20000100800 */
[----:B------:R-:W-:-:S03]  /*18340*/  IMAD.MOV.U32 R121, RZ, RZ, R174 ;  /* 0x000000ffff797224 */ /* 0x000fc600078e00ae */
[----:B------:R-:W-:Y:S01]  /*18350*/  STL [R1+0xa08], R189 ;  /* 0x000a08bd01007387 */ /* 0x000fe20000100800 */
[----:B------:R-:W-:Y:S02]  /*18360*/  IMAD.MOV.U32 R122, RZ, RZ, R175 ;  /* 0x000000ffff7a7224 */ /* 0x000fe400078e00af */
[----:B------:R-:W-:Y:S01]  /*18370*/  IMAD.MOV.U32 R172, RZ, RZ, R24 ;  /* 0x000000ffffac7224 */ /* 0x000fe200078e0018 */
[----:B------:R-:W-:Y:S01]  /*18380*/  STL [R1+0xa04], R190 ;  /* 0x000a04be01007387 */ /* 0x000fe20000100800 */
[----:B------:R-:W-:Y:S02]  /*18390*/  IMAD.MOV.U32 R173, RZ, RZ, R25 ;  /* 0x000000ffffad7224 */ /* 0x000fe400078e0019 */
[----:B------:R-:W-:Y:S01]  /*183a0*/  IMAD.MOV.U32 R123, RZ, RZ, R144 ;  /* 0x000000ffff7b7224 */ /* 0x000fe200078e0090 */
[----:B------:R-:W-:Y:S01]  /*183b0*/  STL [R1+0xa00], R191 ;  /* 0x000a00bf01007387 */ /* 0x000fe20000100800 */
[----:B------:R-:W-:Y:S02]  /*183c0*/  IMAD.MOV.U32 R124, RZ, RZ, R145 ;  /* 0x000000ffff7c7224 */ /* 0x000fe400078e0091 */
[----:B------:R-:W-:Y:S01]  /*183d0*/  IMAD.MOV.U32 R174, RZ, RZ, R26 ;  /* 0x000000ffffae7224 */ /* 0x000fe200078e001a */
[----:B------:R-:W3:Y:S01]  /*183e0*/  LDL.LU.64 R24, [R1+0x40] ;  /* 0x0000400001187983 */ /* 0x000ee20000300a00 */
[----:B------:R-:W-:-:S02]  /*183f0*/  IMAD.MOV.U32 R175, RZ, RZ, R27 ;  /* 0x000000ffffaf7224 */ /* 0x000fc400078e001b */
[----:B------:R-:W-:Y:S01]  /*18400*/  IMAD.MOV.U32 R125, RZ, RZ, R146 ;  /* 0x000000ffff7d7224 */ /* 0x000fe200078e0092 */
[----:B------:R-:W3:Y:S01]  /*18410*/  LDL.LU.64 R26, [R1+0x48] ;  /* 0x00004800011a7983 */ /* 0x000ee20000300a00 */
[----:B------:R-:W-:Y:S02]  /*18420*/  IMAD.MOV.U32 R126, RZ, RZ, R147 ;  /* 0x000000ffff7e7224 */ /* 0x000fe400078e0093 */
[----:B------:R-:W-:Y:S02]  /*18430*/  IMAD.MOV.U32 R144, RZ, RZ, R28 ;  /* 0x000000ffff907224 */ /* 0x000fe400078e001c */
[----:B------:R-:W-:Y:S02]  /*18440*/  IMAD.MOV.U32 R145, RZ, RZ, R29 ;  /* 0x000000ffff917224 */ /* 0x000fe400078e001d */
[----:B------:R-:W-:Y:S01]  /*18450*/  IMAD.MOV.U32 R146, RZ, RZ, R30 ;  /* 0x000000ffff927224 */ /* 0x000fe200078e001e */
[----:B------:R-:W3:Y:S01]  /*18460*/  LDL.LU.64 R28, [R1+0x50] ;  /* 0x00005000011c7983 */ /* 0x000ee20000300a00 */
[----:B------:R-:W-:-:S03]  /*18470*/  IMAD.MOV.U32 R147, RZ, RZ, R31 ;  /* 0x000000ffff937224 */ /* 0x000fc600078e001f */
[----:B------:R-:W3:Y:S01]  /*18480*/  LDL.LU.64 R30, [R1+0x58] ;  /* 0x00005800011e7983 */ /* 0x000ee20000300a00 */
[----:B------:R-:W-:Y:S02]  /*18490*/  WARPGROUP.DEPBAR.LE gsb0, 0x0 ;  /* 0x00008000000079c5 */ /* 0x000fe40000010000 */
        /* <DEDUP_REMOVED lines=23> */
[----:B------:R-:W-:Y:S02]  /*18610*/  IMAD.MOV.U32 R127, RZ, RZ, R148 ;  /* 0x000000ffff7f7224 */ /* 0x000fe400078e0094 */
[----:B------:R-:W-:Y:S02]  /*18620*/  IMAD.MOV.U32 R97, RZ, RZ, R149 ;  /* 0x000000ffff617224 */ /* 0x000fe400078e0095 */
[----:B------:R-:W-:Y:S02]  /*18630*/  IMAD.MOV.U32 R196, RZ, RZ, R216 ;  /* 0x000000ffffc47224 */ /* 0x000fe400078e00d8 */
[----:B------:R-:W-:-:S02]  /*18640*/  IMAD.MOV.U32 R197, RZ, RZ, R217 ;  /* 0x000000ffffc57224 */ /* 0x000fc400078e00d9 */
[----:B------:R-:W-:Y:S01]  /*18650*/  IMAD.MOV.U32 R98, RZ, RZ, R150 ;  /* 0x000000ffff627224 */ /* 0x000fe200078e0096 */
[----:B------:R-:W4:Y:S01]  /*18660*/  LDL.LU.64 R216, [R1+0xa0] ;  /* 0x0000a00001d87983 */ /* 0x000f220000300a00 */
[----:B------:R-:W-:Y:S02]  /*18670*/  IMAD.MOV.U32 R99, RZ, RZ, R151 ;  /* 0x000000ffff637224 */ /* 0x000fe400078e0097 */
        /* <DEDUP_REMOVED lines=9> */
[----:B------:R-:W-:Y:S01]  /*18710*/  IMAD.MOV.U32 R170, RZ, RZ, R222 ;  /* 0x000000ffffaa7224 */ /* 0x000fe200078e00de */
[----:B------:R-:W4:Y:S01]  /*18720*/  LDL.LU.64 R220, [R1+0xb0] ;  /* 0x0000b00001dc7983 */ /* 0x000f220000300a00 */
[----:B------:R-:W-:-:S03]  /*18730*/  IMAD.MOV.U32 R171, RZ, RZ, R223 ;  /* 0x000000ffffab7224 */ /* 0x000fc600078e00df */
[----:B------:R-:W4:Y:S01]  /*18740*/  LDL.LU.64 R222, [R1+0xb8] ;  /* 0x0000b80001de7983 */ /* 0x000f220000300a00 */
[----:B------:R-:W-:Y:S02]  /*18750*/  WARPGROUP.DEPBAR.LE gsb0, 0x0 ;  /* 0x00008000000079c5 */ /* 0x000fe40000010000 */
[----:B------:R-:W-:-:S06]  /*18760*/  WARPGROUP.ARRIVE ;  /* 0x00000000000079c5 */ /* 0x000fcc0000000000 */
[----:B------:R-:W-:Y:S01]  /*18770*/  QGMMA.64x16x32.F32.E4M3.E4M3 R224, gdesc[UR4], R224, gsb0 ;  /* 0x0020000004e079f3 */ /* 0x000fe200080008e0 */
[----:B------:R-:W-:Y:S01]  /*18780*/  UMOV UR44, UR56 ;  /* 0x00000038002c7c82 */ /* 0x000fe20008000000 */
[----:B------:R-:W-:Y:S01]  /*18790*/  UMOV UR45, UR57 ;  /* 0x00000039002d7c82 */ /* 0x000fe20008000000 */
[----:B------:R-:W-:Y:S02]  /*187a0*/  WARPGROUP.DEPBAR.LE gsb0, 0x0 ;  /* 0x00008000000079c5 */ /* 0x000fe40000010000 */
[----:B---3--:R-:W-:-:S06]  /*187b0*/  WARPGROUP.ARRIVE ;  /* 0x00000000000079c5 */ /* 0x008fcc0000000000 */
[----:B------:R-:W-:Y:S03]  /*187c0*/  QGMMA.64x16x32.F32.E4M3.E4M3 R24, gdesc[UR44], R24, gsb0 ;  /* 0x002000002c1879f3 */ /* 0x000fe60008000818 */
[----:B------:R-:W-:Y:S02]  /*187d0*/  WARPGROUP.DEPBAR.LE gsb0, 0x0 ;  /* 0x00008000000079c5 */ /* 0x000fe40000010000 */
[----:B------:R3:W-:Y:S04]  /*187e0*/  STL.64 [R1+0x40], R24 ;  /* 0x0000401801007387 */ /* 0x0007e80000100a00 */
[----:B------:R3:W-:Y:S04]  /*187f0*/  STL.64 [R1+0x48], R26 ;  /* 0x0000481a01007387 */ /* 0x0007e80000100a00 */
[----:B------:R3:W-:Y:S04]  /*18800*/  STL.64 [R1+0x50], R28 ;  /* 0x0000501c01007387 */ /* 0x0007e80000100a00 */
[----:B0-----:R-:W3:Y:S04]  /*18810*/  LDL.LU.64 R72, [R1+0x100] ;  /* 0x0001000001487983 */ /* 0x001ee80000300a00 */
[----:B------:R-:W3:Y:S04]  /*18820*/  LDL.LU.64 R74, [R1+0x108] ;  /* 0x00010800014a7983 */ /* 0x000ee80000300a00 */
[----:B------:R-:W3:Y:S04]  /*18830*/  LDL.LU.64 R76, [R1+0x110] ;  /* 0x00011000014c7983 */ /* 0x000ee80000300a00 */
[----:B------:R-:W3:Y:S01]  /*18840*/  LDL.LU.64 R78, [R1+0x118] ;  /* 0x00011800014e7983 */ /* 0x000ee20000300a00 */
[----:B------:R-:W-:Y:S01]  /*18850*/  UMOV UR16, UR56 ;  /* 0x0000003800107c82 */ /* 0x000fe20008000000 */
[----:B------:R-:W-:-:S02]  /*18860*/  UMOV UR17, UR57 ;  /* 0x0000003900117c82 */ /* 0x000fc40008000000 */
[----:B------:R-:W3:Y:S04]  /*18870*/  LDL.LU.64 R8, [R1+0x1c0] ;  /* 0x0001c00001087983 */ /* 0x000ee80000300a00 */
[----:B------:R-:W3:Y:S01]  /*18880*/  LDL.LU.64 R10, [R1+0x1c8] ;  /* 0x0001c800010a7983 */ /* 0x000ee20000300a00 */
[----:B------:R-:W-:Y:S02]  /*18890*/  R2UR UR23, R0 ;  /* 0x00000000001772ca */ /* 0x000fe400000e0000 */
[----:B------:R-:W-:Y:S01]  /*188a0*/  R2UR UR22, R18 ;  /* 0x00000000121672ca */ /* 0x000fe200000e0000 */
[----:B------:R-:W-:Y:S01]  /*188b0*/  UMOV UR20, UR56 ;  /* 0x0000003800147c82 */ /* 0x000fe20008000000 */
[----:B------:R-:W-:Y:S01]  /*188c0*/  UMOV UR21, UR57 ;  /* 0x0000003900157c82 */ /* 0x000fe20008000000 */
[----:B----4-:R-:W-:-:S06]  /*188d0*/  WARPGROUP.ARRIVE ;  /* 0x00000000000079c5 */ /* 0x010fcc0000000000 */
[----:B------:R-:W-:Y:S03]  /*188e0*/  QGMMA.64x16x32.F32.E4M3.E4M3 R216, gdesc[UR16], R216, gsb0 ;  /* 0x0020000010d879f3 */ /* 0x000fe600080008d8 */
[----:B------:R-:W-:Y:S02]  /*188f0*/  WARPGROUP.DEPBAR.LE gsb0, 0x0 ;  /* 0x00008000000079c5 */ /* 0x000fe40000010000 */
[----:B-1----:R-:W-:Y:S02]  /*18900*/  IMAD.MOV.U32 R214, RZ, RZ, R222 ;  /* 0x000000ffffd67224 */ /* 0x002fe400078e00de */
[----:B--2---:R-:W-:Y:S02]  /*18910*/  IMAD.MOV.U32 R215, RZ, RZ, R223 ;  /* 0x000000ffffd77224 */ /* 0x004fe400078e00df */
[----:B------:R-:W-:Y:S02]  /*18920*/  IMAD.MOV.U32 R212, RZ, RZ, R220 ;  /* 0x000000ffffd47224 */ /* 0x000fe400078e00dc */
[----:B------:R-:W-:-:S02]  /*18930*/  IMAD.MOV.U32 R213, RZ, RZ, R221 ;  /* 0x000000ffffd57224 */ /* 0x000fc400078e00dd */
[----:B------:R-:W-:Y:S02]  /*18940*/  IMAD.MOV.U32 R222, RZ, RZ, R13 ;  /* 0x000000ffffde7224 */ /* 0x000fe400078e000d */
[----:B------:R-:W-:Y:S02]  /*18950*/  IMAD.MOV.U32 R223, RZ, RZ, R12 ;  /* 0x000000ffffdf7224 */ /* 0x000fe400078e000c */
[----:B------:R-:W-:Y:S01]  /*18960*/  IMAD.MOV.U32 R220, RZ, RZ, R15 ;  /* 0x000000ffffdc7224 */ /* 0x000fe200078e000f */
[----:B------:R-:W2:Y:S01]  /*18970*/  LDL.LU.64 R12, [R1+0x1d0] ;  /* 0x0001d000010c7983 */ /* 0x000ea20000300a00 */
[----:B------:R-:W-:-:S03]  /*18980*/  IMAD.MOV.U32 R221, RZ, RZ, R14 ;  /* 0x000000ffffdd7224 */ /* 0x000fc600078e000e */
[----:B------:R-:W2:Y:S01]  /*18990*/  LDL.LU.64 R14, [R1+0x1d8] ;  /* 0x0001d800010e7983 */ /* 0x000ea20000300a00 */
[----:B------:R-:W-:Y:S02]  /*189a0*/  IMAD.MOV.U32 R208, RZ, RZ, R216 ;  /* 0x000000ffffd07224 */ /* 0x000fe400078e00d8 */
[----:B------:R-:W-:Y:S01]  /*189b0*/  IMAD.MOV.U32 R209, RZ, RZ, R217 ;  /* 0x000000ffffd17224 */ /* 0x000fe200078e00d9 */
[----:B---3--:R-:W3:Y:S01]  /*189c0*/  LDL.LU.64 R24, [R1+0x200] ;  /* 0x0002000001187983 */ /* 0x008ee20000300a00 */
[----:B------:R-:W-:Y:S02]  /*189d0*/  IMAD.MOV.U32 R210, RZ, RZ, R218 ;  /* 0x000000ffffd27224 */ /* 0x000fe400078e00da */
[----:B------:R-:W-:Y:S01]  /*189e0*/  IMAD.MOV.U32 R211, RZ, RZ, R219 ;  /* 0x000000ffffd37224 */ /* 0x000fe200078e00db */
[----:B------:R-:W3:Y:S01]  /*189f0*/  LDL.LU.64 R26, [R1+0x208] ;  /* 0x00020800011a7983 */ /* 0x000ee20000300a00 */
[----:B------:R-:W-:Y:S02]  /*18a00*/  IMAD.MOV.U32 R216, RZ, RZ, R234 ;  /* 0x000000ffffd87224 */ /* 0x000fe400078e00ea */
[----:B------:R-:W-:Y:S01]  /*18a10*/  IMAD.MOV.U32 R217, RZ, RZ, R233 ;  /* 0x000000ffffd97224 */ /* 0x000fe200078e00e9 */
[----:B------:R-:W-:Y:S01]  /*18a20*/  UMOV UR8, UR56 ;  /* 0x0000003800087c82 */ /* 0x000fe20008000000 */
[----:B------:R-:W-:Y:S01]  /*18a30*/  IMAD.MOV.U32 R218, RZ, RZ, R232 ;  /* 0x000000ffffda7224 */ /* 0x000fe200078e00e8 */
[----:B------:R-:W-:Y:S01]  /*18a40*/  UMOV UR9, UR57 ;  /* 0x0000003900097c82 */ /* 0x000fe20008000000 */
[----:B------:R-:W-:Y:S01]  /*18a50*/  IMAD.MOV.U32 R219, RZ, RZ, R23 ;  /* 0x000000ffffdb7224 */ /* 0x000fe200078e0017 */
[----:B------:R-:W3:Y:S01]  /*18a60*/  LDL.LU.64 R28, [R1+0x210] ;  /* 0x00021000011c7983 */ /* 0x000ee20000300a00 */
[----:B------:R-:W-:-:S02]  /*18a70*/  IMAD.MOV.U32 R18, RZ, RZ, R30 ;  /* 0x000000ffff127224 */ /* 0x000fc400078e001e */
[----:B------:R-:W-:Y:S02]  /*18a80*/  IMAD.MOV.U32 R0, RZ, RZ, R31 ;  /* 0x000000ffff007224 */ /* 0x000fe400078e001f */
[----:B------:R-:W3:Y:S01]  /*18a90*/  LDL.LU.64 R30, [R1+0x218] ;  /* 0x00021800011e7983 */ /* 0x000ee20000300a00 */
[----:B------:R-:W-:-:S06]  /*18aa0*/  WARPGROUP.ARRIVE ;  /* 0x00000000000079c5 */ /* 0x000fcc0000000000 */
[----:B------:R-:W-:Y:S03]  /*18ab0*/  QGMMA.64x16x32.F32.E4M3.E4M3 R72, gdesc[UR20], R72, gsb0 ;  /* 0x00200000144879f3 */ /* 0x000fe60008000848 */
[----:B------:R-:W-:Y:S02]  /*18ac0*/  WARPGROUP.DEPBAR.LE gsb0, 0x0 ;  /* 0x00008000000079c5 */ /* 0x000fe40000010000 */
[----:B------:R-:W-:-:S06]  /*18ad0*/  WARPGROUP.ARRIVE ;  /* 0x00000000000079c5 */ /* 0x000fcc0000000000 */
[----:B------:R-:W-:Y:S01]  /*18ae0*/  QGMMA.64x16x32.F32.E4M3.E4M3 R216, gdesc[UR8], R216, gsb0 ;  /* 0x0020000008d879f3 */ /* 0x000fe200080008d8 */
        /* <DEDUP_REMOVED lines=8> */
[----:B------:R-:W-:Y:S01]  /*18b70*/  IMAD.MOV.U32 R184, RZ, RZ, R72 ;  /* 0x000000ffffb87224 */ /* 0x000fe200078e0048 */
[----:B------:R-:W4:Y:S01]  /*18b80*/  LDL.LU.64 R74, [R1+0xb58] ;  /* 0x000b5800014a7983 */ /* 0x000f220000300a00 */
[----:B------:R-:W-:-:S03]  /*18b90*/  IMAD.MOV.U32 R185, RZ, RZ, R73 ;  /* 0x000000ffffb97224 */ /* 0x000fc600078e0049 */
[----:B------:R-:W4:Y:S01]  /*18ba0*/  LDL.LU.64 R72, [R1+0xb50] ;  /* 0x000b500001487983 */ /* 0x000f220000300a00 */
[----:B------:R-:W-:-:S03]  /*18bb0*/  WARPGROUP.DEPBAR.LE gsb0, 0x0 ;  /* 0x00008000000079c5 */ /* 0x000fc60000010000 */
[----:B------:R0:W-:Y:S04]  /*18bc0*/  STL.64 [R1+0x160], R216 ;  /* 0x000160d801007387 */ /* 0x0001e80000100a00 */
[----:B------:R1:W-:Y:S04]  /*18bd0*/  STL.64 [R1+0x168], R218 ;  /* 0x000168da01007387 */ /* 0x0003e80000100a00 */
[----:B------:R1:W-:Y:S04]  /*18be0*/  STL.64 [R1+0x170], R220 ;  /* 0x000170dc01007387 */ /* 0x0003e80000100a00 */
[----:B------:R2:W-:Y:S04]  /*18bf0*/  STL.64 [R1+0x178], R222 ;  /* 0x000178de01007387 */ /* 0x0005e80000100a00 */
[----:B0-----:R-:W4:Y:S04]  /*18c00*/  LDL.LU.64 R216, [R1+0x1a0] ;  /* 0x0001a00001d87983 */ /* 0x001f280000300a00 */
[----:B-1----:R-:W4:Y:S04]  /*18c10*/  LDL.LU.64 R218, [R1+0x1a8] ;  /* 0x0001a80001da7983 */ /* 0x002f280000300a00 */
[----:B------:R-:W4:Y:S04]  /*18c20*/  LDL.LU.64 R220, [R1+0x1b0] ;  /* 0x0001b00001dc7983 */ /* 0x000f280000300a00 */
[----:B--2---:R-:W4:Y:S01]  /*18c30*/  LDL.LU.64 R222, [R1+0x1b8] ;  /* 0x0001b80001de7983 */ /* 0x004f220000300a00 */
        /* <DEDUP_REMOVED lines=9> */
[----:B------:R-:W-:Y:S01]  /*18cd0*/  IMAD.MOV.U32 R54, RZ, RZ, R3 ;  /* 0x000000ffff367224 */ /* 0x000fe200078e0003 */
[----:B------:R-:W-:-:S06]  /*18ce0*/  WARPGROUP.ARRIVE ;  /* 0x00000000000079c5 */ /* 0x000fcc0000000000 */
[----:B------:R-:W-:Y:S01]  /*18cf0*/  QGMMA.64x16x32.F32.E4M3.E4M3 R8, gdesc[UR48], R8, gsb0 ;  /* 0x00200000300879f3 */ /* 0x000fe20008000808 */
[----:B------:R-:W-:Y:S01]  /*18d00*/  IMAD.MOV.U32 R55, RZ, RZ, R2 ;  /* 0x000000ffff377224 */ /* 0x000fe200078e0002 */
[----:B------:R-:W-:Y:S01]  /*18d10*/  UMOV UR58, UR54 ;  /* 0x00000036003a7c82 */ /* 0x000fe20008000000 */
[----:B------:R-:W-:Y:S01]  /*18d20*/  UMOV UR59, UR55 ;  /* 0x00000037003b7c82 */ /* 0x000fe20008000000 */
[----:B------:R-:W-:-:S03]  /*18d30*/  WARPGROUP.DEPBAR.LE gsb0, 0x0 ;  /* 0x00008000000079c5 */ /* 0x000fc60000010000 */
[----:B------:R-:W-:-:S06]  /*18d40*/  WARPGROUP.ARRIVE ;  /* 0x00000000000079c5 */ /* 0x000fcc0000000000 */
[----:B------:R-:W-:Y:S01]  /*18d50*/  QGMMA.64x16x32.F32.E4M3.E4M3 R48, gdesc[UR56], R48, gsb0 ;  /* 0x00200000383079f3 */ /* 0x000fe20008000830 */
[----:B------:R-:W-:Y:S02]  /*18d60*/  UIADD3 UR52, UR53, 0x804, URZ ;  /* 0x0000080435347890 */ /* 0x000fe4000fffe03f */
[----:B------:R-:W-:Y:S02]  /*18d70*/  UIADD3 UR4, UR53, 0x6, URZ ;  /* 0x0000000635047890 */ /* 0x000fe4000fffe03f */
[----:B------:R-:W-:Y:S01]  /*18d80*/  UMOV UR59, UR53 ;  /* 0x00000035003b7c82 */ /* 0x000fe20008000000 */
[----:B------:R-:W-:Y:S01]  /*18d90*/  UMOV UR53, 0x40000040 ;  /* 0x4000004000357882 */ /* 0x000fe20000000000 */
[----:B------:R-:W-:Y:S02]  /*18da0*/  WARPGROUP.DEPBAR.LE gsb0, 0x0 ;  /* 0x00008000000079c5 */ /* 0x000fe40000010000 */
[----:B---3--:R-:W-:-:S06]  /*18db0*/  WARPGROUP.ARRIVE ;  /* 0x00000000000079c5 */ /* 0x008fcc0000000000 */
[----:B------:R-:W-:Y:S01]  /*18dc0*/  QGMMA.64x16x32.F32.E4M3.E4M3 R24, gdesc[UR52], R24, gsb0 ;  /* 0x00200000341879f3 */ /* 0x000fe20008000818 */
[----:B------:R-:W-:Y:S01]  /*18dd0*/  STL.64 [R1+0x1c0], R8 ;  /* 0x0001c00801007387 */ /* 0x000fe20000100a00 */
[----:B------:R-:W-:Y:S01]  /*18de0*/  UMOV UR48, UR52 ;  /* 0x0000003400307c82 */ /* 0x000fe20008000000 */
[----:B------:R-:W-:Y:S02]  /*18df0*/  UMOV UR49, UR53 ;  /* 0x0000003500317c82 */ /* 0x000fe40008000000 */
[----:B------:R0:W-:Y:S04]  /*18e00*/  STL.64 [R1+0x1c8], R10 ;  /* 0x0001c80a01007387 */ /* 0x0001e80000100a00 */
[----:B------:R1:W-:Y:S04]  /*18e10*/  STL.64 [R1+0x1d0], R12 ;  /* 0x0001d00c01007387 */ /* 0x0003e80000100a00 */
[----:B------:R2:W-:Y:S04]  /*18e20*/  STL [R1+0x1d8], R14 ;  /* 0x0001d80e01007387 */ /* 0x0005e80000100800 */
[----:B0-----:R-:W3:Y:S04]  /*18e30*/  LDL.LU.64 R10, [R1+0xb48] ;  /* 0x000b4800010a7983 */ /* 0x001ee80000300a00 */
[----:B------:R-:W3:Y:S01]  /*18e40*/  LDL.LU.64 R8, [R1+0xb40] ;  /* 0x000b400001087983 */ /* 0x000ee20000300a00 */
[----:B------:R-:W-:-:S02]  /*18e50*/  WARPGROUP.DEPBAR.LE gsb0, 0x0 ;  /* 0x00008000000079c5 */ /* 0x000fc40000010000 */
[----:B-1----:R-:W-:Y:S02]  /*18e60*/  IMAD.MOV.U32 R13, RZ, RZ, R15 ;  /* 0x000000ffff0d7224 */ /* 0x002fe400078e000f */
[----:B------:R-:W-:Y:S02]  /*18e70*/  IMAD.MOV.U32 R22, RZ, RZ, R31 ;  /* 0x000000ffff167224 */ /* 0x000fe400078e001f */
[----:B------:R-:W-:Y:S01]  /*18e80*/  IMAD.MOV.U32 R23, RZ, RZ, R30 ;  /* 0x000000ffff177224 */ /* 0x000fe200078e001e */
[----:B------:R-:W-:Y:S01]  /*18e90*/  STL [R1+0x99c], R13 ;  /* 0x00099c0d01007387 */ /* 0x000fe20000100800 */
[----:B----4-:R-:W-:-:S06]  /*18ea0*/  WARPGROUP.ARRIVE ;  /* 0x00000000000079c5 */ /* 0x010fcc0000000000 */
[----:B------:R-:W-:Y:S01]  /*18eb0*/  QGMMA.64x16x32.F32.E4M3.E4M3 R216, gdesc[UR48], R216, gsb0 ;  /* 0x0020000030d879f3 */ /* 0x000fe200080008d8 */
[----:B------:R0:W-:Y:S01]  /*18ec0*/  STL.64 [R1+0x220], R48 ;  /* 0x0002203001007387 */ /* 0x0001e20000100a00 */
[----:B------:R-:W-:Y:S02]  /*18ed0*/  IMAD.MOV.U32 R232, RZ, RZ, R29 ;  /* 0x000000ffffe87224 */ /* 0x000fe400078e001d */
[----:B------:R-:W-:Y:S01]  /*18ee0*/  IMAD.MOV.U32 R233, RZ, RZ, R28 ;  /* 0x000000ffffe97224 */ /* 0x000fe200078e001c */
[----:B------:R1:W-:Y:S01]  /*18ef0*/  STL.64 [R1+0x228], R50 ;  /* 0x0002283201007387 */ /* 0x0003e20000100a00 */
[----:B------:R-:W-:-:S03]  /*18f00*/  IMAD.MOV.U32 R234, RZ, RZ, R27 ;  /* 0x000000ffffea7224 */ /* 0x000fc600078e001b */
[----:B------:R4:W-:Y:S01]  /*18f10*/  STL.64 [R1+0x230], R52 ;  /* 0x0002303401007387 */ /* 0x0009e20000100a00 */
[----:B------:R-:W-:-:S03]  /*18f20*/  IMAD.MOV.U32 R235, RZ, RZ, R26 ;  /* 0x000000ffffeb7224 */ /* 0x000fc600078e001a */
[----:B------:R4:W-:Y:S01]  /*18f30*/  STL.64 [R1+0x238], R54 ;  /* 0x0002383601007387 */ /* 0x0009e20000100a00 */
[----:B------:R-:W-:-:S03]  /*18f40*/  IMAD.MOV.U32 R15, RZ, RZ, R25 ;  /* 0x000000ffff0f7224 */ /* 0x000fc600078e0019 */
[----:B------:R-:W-:Y:S01]  /*18f50*/  STL [R1+0x9bc], R22 ;  /* 0x0009bc1601007387 */ /* 0x000fe20000100800 */
[----:B--2---:R-:W-:-:S03]  /*18f60*/  IMAD.MOV.U32 R14, RZ, RZ, R24 ;  /* 0x000000ffff0e7224 */ /* 0x004fc600078e0018 */
[----:B------:R-:W-:Y:S04]  /*18f70*/  STL [R1+0x9b8], R23 ;  /* 0x0009b81701007387 */ /* 0x000fe80000100800 */
        /* <DEDUP_REMOVED lines=10> */
[----:B------:R3:W-:Y:S04]  /*19020*/  STL [R1+0x1b8], R222 ;  /* 0x0001b8de01007387 */ /* 0x0007e80000100800 */
[----:B0-----:R-:W3:Y:S04]  /*19030*/  LDL.LU.64 R48, [R1+0xe0] ;  /* 0x0000e00001307983 */ /* 0x001ee80000300a00 */
[----:B-1----:R-:W3:Y:S04]  /*19040*/  LDL.LU.64 R50, [R1+0xe8] ;  /* 0x0000e80001327983 */ /* 0x002ee80000300a00 */
[----:B----4-:R-:W4:Y:S04]  /*19050*/  LDL.LU.64 R52, [R1+0xf0] ;  /* 0x0000f00001347983 */ /* 0x010f280000300a00 */
[----:B------:R-:W4:Y:S04]  /*19060*/  LDL.LU.64 R54, [R1+0xf8] ;  /* 0x0000f80001367983 */ /* 0x000f280000300a00 */
[----:B------:R-:W4:Y:S04]  /*19070*/  LDL.LU.64 R24, [R1+0x80] ;  /* 0x0000800001187983 */ /* 0x000f280000300a00 */
[----:B------:R-:W4:Y:S04]  /*19080*/  LDL.LU.64 R26, [R1+0x88] ;  /* 0x00008800011a7983 */ /* 0x000f280000300a00 */
[----:B------:R-:W4:Y:S04]  /*19090*/  LDL.LU.64 R28, [R1+0x90] ;  /* 0x00009000011c7983 */ /* 0x000f280000300a00 */
[----:B------:R-:W4:Y:S01]  /*190a0*/  LDL.LU.64 R30, [R1+0x98] ;  /* 0x00009800011e7983 */ /* 0x000f220000300a00 */
[----:B------:R-:W-:-:S05]  /*190b0*/  IMAD.MOV.U32 R13, RZ, RZ, R223 ;  /* 0x000000ffff0d7224 */ /* 0x000fca00078e00df */
[----:B------:R0:W-:Y:S04]  /*190c0*/  STL [R1+0x9c0], R13 ;  /* 0x0009c00d01007387 */ /* 0x0001e80000100800 */
[----:B--2---:R-:W2:Y:S04]  /*190d0*/  LDL.LU.64 R216, [R1+0x20] ;  /* 0x0000200001d87983 */ /* 0x004ea80000300a00 */
[----:B---3--:R-:W2:Y:S04]  /*190e0*/  LDL.LU.64 R218, [R1+0x28] ;  /* 0x0000280001da7983 */ /* 0x008ea80000300a00 */
[----:B------:R-:W2:Y:S04]  /*190f0*/  LDL.LU.64 R220, [R1+0x30] ;  /* 0x0000300001dc7983 */ /* 0x000ea80000300a00 */
[----:B------:R-:W2:Y:S01]  /*19100*/  LDL.LU.64 R222, [R1+0x38] ;  /* 0x0000380001de7983 */ /* 0x000ea20000300a00 */
[----:B------:R-:W-:Y:S01]  /*19110*/  UMOV UR8, UR52 ;  /* 0x0000003400087c82 */ /* 0x000fe20008000000 */
[----:B------:R-:W-:Y:S01]  /*19120*/  UMOV UR9, UR53 ;  /* 0x0000003500097c82 */ /* 0x000fe20008000000 */
[----:B------:R-:W-:Y:S01]  /*19130*/  UMOV UR20, UR52 ;  /* 0x0000003400147c82 */ /* 0x000fe20008000000 */
[----:B------:R-:W-:Y:S01]  /*19140*/  UMOV UR21, UR53 ;  /* 0x0000003500157c82 */ /* 0x000fe20008000000 */
[----:B------:R-:W-:-:S06]  /*19150*/  WARPGROUP.ARRIVE ;  /* 0x00000000000079c5 */ /* 0x000fcc0000000000 */
[----:B------:R-:W-:Y:S03]  /*19160*/  QGMMA.64x16x32.F32.E4M3.E4M3 R4, gdesc[UR8], R4, gsb0 ;  /* 0x00200000080479f3 */ /* 0x000fe60008000804 */
[----:B------:R-:W-:Y:S02]  /*19170*/  WARPGROUP.DEPBAR.LE gsb0, 0x0 ;  /* 0x00008000000079c5 */ /* 0x000fe40000010000 */
[----:B------:R-:W-:Y:S01]  /*19180*/  UMOV UR16, UR52 ;  /* 0x0000003400107c82 */ /* 0x000fe20008000000 */
        /* <DEDUP_REMOVED lines=12> */
[----:B------:R-:W-:Y:S01]  /*19250*/  IMAD.MOV.U32 R22, RZ, RZ, R4 ;  /* 0x000000ffff167224 */ /* 0x000fe200078e0004 */
[----:B------:R-:W-:-:S02]  /*19260*/  WARPGROUP.DEPBAR.LE gsb0, 0x0 ;  /* 0x00008000000079c5 */ /* 0x000fc40000010000 */
[----:B--2---:R-:W-:-:S06]  /*19270*/  WARPGROUP.ARRIVE ;  /* 0x00000000000079c5 */ /* 0x004fcc0000000000 */
[----:B------:R-:W-:Y:S01]  /*19280*/  QGMMA.64x16x32.F32.E4M3.E4M3 R216, gdesc[UR8], R216, gsb0 ;  /* 0x0020000008d879f3 */ /* 0x000fe200080008d8 */
[----:B------:R-:W-:Y:S01]  /*19290*/  IMAD.MOV.U32 R23, RZ, RZ, R5 ;  /* 0x000000ffff177224 */ /* 0x000fe200078e0005 */
[----:B------:R-:W-:Y:S01]  /*192a0*/  STL [R1+0x9dc], R15 ;  /* 0x0009dc0f01007387 */ /* 0x000fe20000100800 */
[----:B------:R-:W-:Y:S02]  /*192b0*/  IMAD.MOV.U32 R232, RZ, RZ, R6 ;  /* 0x000000ffffe87224 */ /* 0x000fe400078e0006 */
[----:B------:R-:W-:Y:S01]  /*192c0*/  IMAD.MOV.U32 R233, RZ, RZ, R7 ;  /* 0x000000ffffe97224 */ /* 0x000fe200078e0007 */
[----:B------:R-:W-:Y:S01]  /*192d0*/  STL [R1+0x9d8], R235 ;  /* 0x0009d8eb01007387 */ /* 0x000fe20000100800 */
[----:B------:R-:W-:-:S03]  /*192e0*/  IMAD.MOV.U32 R234, RZ, RZ, R8 ;  /* 0x000000ffffea7224 */ /* 0x000fc600078e0008 */
        /* <DEDUP_REMOVED lines=9> */
[----:B------:R1:W-:Y:S01]  /*19380*/  STL [R1+0x9c4], R234 ;  /* 0x0009c4ea01007387 */ /* 0x0003e20000100800 */
[----:B------:R-:W-:Y:S02]  /*19390*/  IMAD.MOV.U32 R19, RZ, RZ, R50 ;  /* 0x000000ffff137224 */ /* 0x000fe400078e0032 */
[----:B------:R-:W-:Y:S01]  /*193a0*/  IMAD.MOV.U32 R17, RZ, RZ, R51 ;  /* 0x000000ffff117224 */ /* 0x000fe200078e0033 */
[----:B------:R-:W2:Y:S01]  /*193b0*/  LDL.LU.64 R54, [R1+0xb38] ;  /* 0x000b380001367983 */ /* 0x000ea20000300a00 */
[----:B------:R-:W-:Y:S02]  /*193c0*/  IMAD.MOV.U32 R21, RZ, RZ, R48 ;  /* 0x000000ffff157224 */ /* 0x000fe400078e0030 */
[----:B------:R-:W-:Y:S01]  /*193d0*/  IMAD.MOV.U32 R20, RZ, RZ, R49 ;  /* 0x000000ffff147224 */ /* 0x000fe200078e0031 */
[----:B------:R-:W3:Y:S01]  /*193e0*/  LDL.LU.64 R52, [R1+0xb30] ;  /* 0x000b300001347983 */ /* 0x000ee20000300a00 */
[----:B0-----:R-:W-:-:S02]  /*193f0*/  IMAD.MOV.U32 R13, RZ, RZ, R31 ;  /* 0x000000ffff0d7224 */ /* 0x001fc400078e001f */
[----:B-1----:R-:W-:Y:S01]  /*19400*/  IMAD.MOV.U32 R234, RZ, RZ, R30 ;  /* 0x000000ffffea7224 */ /* 0x002fe200078e001e */
[----:B------:R-:W4:Y:S01]  /*19410*/  LDL.LU.64 R50, [R1+0xb28] ;  /* 0x000b280001327983 */ /* 0x000f220000300a00 */
        /* <DEDUP_REMOVED lines=9> */
[----:B------:R-:W-:-:S03]  /*194b0*/  WARPGROUP.DEPBAR.LE gsb0, 0x0 ;  /* 0x00008000000079c5 */ /* 0x000fc60000010000 */
[----:B------:R-:W4:Y:S01]  /*194c0*/  LDL.LU.64 R26, [R1+0xb08] ;  /* 0x000b0800011a7983 */ /* 0x000f220000300a00 */
[----:B------:R-:W-:Y:S02]  /*194d0*/  IMAD.MOV.U32 R3, RZ, RZ, R222 ;  /* 0x000000ffff037224 */ /* 0x000fe400078e00de */
[----:B------:R-:W-:Y:S01]  /*194e0*/  IMAD.MOV.U32 R2, RZ, RZ, R223 ;  /* 0x000000ffff027224 */ /* 0x000fe200078e00df */
[----:B------:R-:W4:Y:S01]  /*194f0*/  LDL.LU.64 R24, [R1+0xb00] ;  /* 0x000b000001187983 */ /* 0x000f220000300a00 */
[----:B------:R-:W-:Y:S02]  /*19500*/  IMAD.MOV.U32 R5, RZ, RZ, R220 ;  /* 0x000000ffff057224 */ /* 0x000fe400078e00dc */
[----:B------:R-:W-:Y:S01]  /*19510*/  IMAD.MOV.U32 R4, RZ, RZ, R221 ;  /* 0x000000ffff047224 */ /* 0x000fe200078e00dd */
[----:B------:R-:W2:Y:S01]  /*19520*/  LDL.LU.64 R222, [R1+0xaf8] ;  /* 0x000af80001de7983 */ /* 0x000ea20000300a00 */
[----:B------:R-:W-:Y:S02]  /*19530*/  IMAD.MOV.U32 R7, RZ, RZ, R218 ;  /* 0x000000ffff077224 */ /* 0x000fe400078e00da */
[----:B------:R-:W-:Y:S01]  /*19540*/  IMAD.MOV.U32 R6, RZ, RZ, R219 ;  /* 0x000000ffff067224 */ /* 0x000fe200078e00db */
[----:B------:R-:W2:Y:S01]  /*19550*/  LDL.LU.64 R220, [R1+0xaf0] ;  /* 0x000af00001dc7983 */ /* 0x000ea20000300a00 */
[----:B------:R-:W-:-:S02]  /*19560*/  IMAD.MOV.U32 R9, RZ, RZ, R216 ;  /* 0x000000ffff097224 */ /* 0x000fc400078e00d8 */
[----:B------:R-:W-:Y:S01]  /*19570*/  IMAD.MOV.U32 R8, RZ, RZ, R217 ;  /* 0x000000ffff087224 */ /* 0x000fe200078e00d9 */
[----:B------:R-:W2:Y:S04]  /*19580*/  LDL.LU.64 R218, [R1+0xae8] ;  /* 0x000ae80001da7983 */ /* 0x000ea80000300a00 */
[----:B------:R-:W2:Y:S01]  /*19590*/  LDL.LU.64 R216, [R1+0xae0] ;  /* 0x000ae00001d87983 */ /* 0x000ea20000300a00 */
[----:B------:R-:W-:Y:S01]  /*195a0*/  UMOV UR56, UR4 ;  /* 0x0000000400387c82 */ /* 0x000fe20008000000 */
[----:B------:R-:W-:Y:S01]  /*195b0*/  UMOV UR4, UR52 ;  /* 0x0000003400047c82 */ /* 0x000fe20008000000 */
[----:B------:R-:W-:Y:S01]  /*195c0*/  UMOV UR5, UR53 ;  /* 0x0000003500057c82 */ /* 0x000fe20008000000 */
[----:B--2---:R-:W-:-:S06]  /*195d0*/  WARPGROUP.ARRIVE ;  /* 0x00000000000079c5 */ /* 0x004fcc0000000000 */
[----:B------:R-:W-:Y:S03]  /*195e0*/  QGMMA.64x16x32.F32.E4M3.E4M3 R216, gdesc[UR4], R216, gsb0 ;  /* 0x0020000004d879f3 */ /* 0x000fe600080008d8 */
[----:B------:R-:W-:Y:S02]  /*195f0*/  WARPGROUP.DEPBAR.LE gsb0, 0x0 ;  /* 0x00008000000079c5 */ /* 0x000fe40000010000 */
[----:B------:R-:W-:Y:S04]  /*19600*/  STL.64 [R1+0x828], R222 ;  /* 0x000828de01007387 */ /* 0x000fe80000100a00 */
[----:B------:R-:W-:Y:S04]  /*19610*/  STL.64 [R1+0x820], R220 ;  /* 0x000820dc01007387 */ /* 0x000fe80000100a00 */
[----:B------:R0:W-:Y:S04]  /*19620*/  STL.64 [R1+0x818], R218 ;  /* 0x000818da01007387 */ /* 0x0001e80000100a00 */
[----:B------:R1:W-:Y:S01]  /*19630*/  STL.64 [R1+0x810], R216 ;  /* 0x000810d801007387 */ /* 0x0003e20000100a00 */
[----:B0-----:R-:W-:-:S02]  /*19640*/  IMAD.MOV.U32 R218, RZ, RZ, R198 ;  /* 0x000000ffffda7224 */ /* 0x001fc400078e00c6 */
[----:B-1----:R-:W-:Y:S02]  /*19650*/  IMAD.MOV.U32 R216, RZ, RZ, R196 ;  /* 0x000000ffffd87224 */ /* 0x002fe400078e00c4 */
[----:B------:R-:W2:Y:S01]  /*19660*/  LDL.LU R196, [R1+0xadc] ;  /* 0x000adc0001c47983 */ /* 0x000ea20000300800 */
[----:B------:R-:W-:Y:S02]  /*19670*/  IMAD.MOV.U32 R217, RZ, RZ, R197 ;  /* 0x000000ffffd97224 */ /* 0x000fe400078e00c5 */
[----:B------:R-:W-:Y:S01]  /*19680*/  IMAD.MOV.U32 R219, RZ, RZ, R199 ;  /* 0x000000ffffdb7224 */ /* 0x000fe200078e00c7 */
[----:B------:R-:W2:Y:S04]  /*19690*/  LDL.LU R197, [R1+0xad8] ;  /* 0x000ad80001c57983 */ /* 0x000ea80000300800 */
[----:B------:R-:W2:Y:S04]  /*196a0*/  LDL.LU R198, [R1+0xad4] ;  /* 0x000ad40001c67983 */ /* 0x000ea80000300800 */
[----:B------:R-:W2:Y:S01]  /*196b0*/  LDL.LU R199, [R1+0xad0] ;  /* 0x000ad00001c77983 */ /* 0x000ea20000300800 */
[----:B------:R-:W-:Y:S01]  /*196c0*/  UMOV UR24, UR52 ;  /* 0x0000003400187c82 */ /* 0x000fe20008000000 */
[----:B------:R-:W-:Y:S01]  /*196d0*/  UMOV UR25, UR53 ;  /* 0x0000003500197c82 */ /* 0x000fe20008000000 */
[----:B------:R-:W-:-:S02]  /*196e0*/  IMAD.MOV.U32 R220, RZ, RZ, R168 ;  /* 0x000000ffffdc7224 */ /* 0x000fc400078e00a8 */
[----:B------:R-:W3:Y:S01]  /*196f0*/  LDL.LU R168, [R1+0xacc] ;  /* 0x000acc0001a87983 */ /* 0x000ee20000300800 */
[----:B------:R-:W-:Y:S02]  /*19700*/  IMAD.MOV.U32 R221, RZ, RZ, R169 ;  /* 0x000000ffffdd7224 */ /* 0x000fe400078e00a9 */
[----:B------:R-:W-:Y:S01]  /*19710*/  IMAD.MOV.U32 R222, RZ, RZ, R170 ;  /* 0x000000ffffde7224 */ /* 0x000fe200078e00aa */
[----:B------:R-:W3:Y:S01]  /*19720*/  LDL.LU R169, [R1+0xac8] ;  /* 0x000ac80001a97983 */ /* 0x000ee20000300800 */
[----:B------:R-:W-:-:S03]  /*19730*/  IMAD.MOV.U32 R223, RZ, RZ, R171 ;  /* 0x000000ffffdf7224 */ /* 0x000fc600078e00ab */
[----:B------:R-:W3:Y:S04]  /*19740*/  LDL.LU R170, [R1+0xac4] ;  /* 0x000ac40001aa7983 */ /* 0x000ee80000300800 */
[----:B------:R-:W3:Y:S01]  /*19750*/  LDL.LU R171, [R1+0xac0] ;  /* 0x000ac00001ab7983 */ /* 0x000ee20000300800 */
        /* <DEDUP_REMOVED lines=9> */
[----:B------:R-:W3:Y:S01]  /*197f0*/  LDL.LU R172, [R1+0xabc] ;  /* 0x000abc0001ac7983 */ /* 0x000ee20000300800 */
[----:B------:R-:W-:Y:S02]  /*19800*/  IMAD.MOV.U32 R193, RZ, RZ, R173 ;  /* 0x000000ffffc17224 */ /* 0x000fe400078e00ad */
[----:B------:R-:W-:Y:S01]  /*19810*/  IMAD.MOV.U32 R195, RZ, RZ, R175 ;  /* 0x000000ffffc37224 */ /* 0x000fe200078e00af */
[----:B------:R-:W3:Y:S04]  /*19820*/  LDL.LU R173, [R1+0xab8] ;  /* 0x000ab80001ad7983 */ /* 0x000ee80000300800 */
[----:B------:R-:W3:Y:S04]  /*19830*/  LDL.LU R174, [R1+0xab4] ;  /* 0x000ab40001ae7983 */ /* 0x000ee80000300800 */
[----:B------:R-:W3:Y:S01]  /*19840*/  LDL.LU R175, [R1+0xab0] ;  /* 0x000ab00001af7983 */ /* 0x000ee20000300800 */
[----:B------:R-:W-:Y:S01]  /*19850*/  UMOV UR20, UR52 ;  /* 0x0000003400147c82 */ /* 0x000fe20008000000 */
[----:B------:R-:W-:Y:S01]  /*19860*/  UMOV UR21, UR53 ;  /* 0x0000003500157c82 */ /* 0x000fe20008000000 */
[----:B------:R-:W-:Y:S01]  /*19870*/  UMOV UR22, UR42 ;  /* 0x0000002a00167c82 */ /* 0x000fe20008000000 */
[----:B------:R-:W-:Y:S01]  /*19880*/  UMOV UR23, UR43 ;  /* 0x0000002b00177c82 */ /* 0x000fe20008000000 */
[----:B------:R-:W-:-:S02]  /*19890*/  IMAD.MOV.U32 R196, RZ, RZ, R144 ;  /* 0x000000ffffc47224 */ /* 0x000fc400078e0090 */
[----:B------:R-:W2:Y:S01]  /*198a0*/  LDL.LU R144, [R1+0xaac] ;  /* 0x000aac0001907983 */ /* 0x000ea20000300800 */
[----:B------:R-:W-:Y:S02]  /*198b0*/  IMAD.MOV.U32 R197, RZ, RZ, R145 ;  /* 0x000000ffffc57224 */ /* 0x000fe400078e0091 */
[----:B------:R-:W-:Y:S01]  /*198c0*/  IMAD.MOV.U32 R198, RZ, RZ, R146 ;  /* 0x000000ffffc67224 */ /* 0x000fe200078e0092 */
[----:B------:R-:W2:Y:S01]  /*198d0*/  LDL.LU R145, [R1+0xaa8] ;  /* 0x000aa80001917983 */ /* 0x000ea20000300800 */
[----:B------:R-:W-:-:S03]  /*198e0*/  IMAD.MOV.U32 R199, RZ, RZ, R147 ;  /* 0x000000ffffc77224 */ /* 0x000fc600078e0093 */
[----:B------:R-:W2:Y:S04]  /*198f0*/  LDL.LU R146, [R1+0xaa4] ;  /* 0x000aa40001927983 */ /* 0x000ea80000300800 */
[----:B------:R-:W2:Y:S01]  /*19900*/  LDL.LU R147, [R1+0xaa0] ;  /* 0x000aa00001937983 */ /* 0x000ea20000300800 */
[----:B---3--:R-:W-:-:S06]  /*19910*/  WARPGROUP.ARRIVE ;  /* 0x00000000000079c5 */ /* 0x008fcc0000000000 */
        /* <DEDUP_REMOVED lines=16> */
[----:B------:R-:W-:Y:S01]  /*19a20*/  UMOV UR18, UR38 ;  /* 0x0000002600127c82 */ /* 0x000fe20008000000 */
[----:B------:R-:W-:Y:S01]  /*19a30*/  UMOV UR19, UR39 ;  /* 0x0000002700137c82 */ /* 0x000fe20008000000 */
[----:B------:R-:W-:-:S02]  /*19a40*/  IMAD.MOV.U32 R172, RZ, RZ, R96 ;  /* 0x000000ffffac7224 */ /* 0x000fc400078e0060 */
[----:B------:R-:W3:Y:S01]  /*19a50*/  LDL.LU R96, [R1+0xa8c] ;  /* 0x000a8c0001607983 */ /* 0x000ee20000300800 */
[----:B------:R-:W-:Y:S02]  /*19a60*/  IMAD.MOV.U32 R173, RZ, RZ, R120 ;  /* 0x000000ffffad7224 */ /* 0x000fe400078e0078 */
[----:B------:R-:W-:Y:S01]  /*19a70*/  IMAD.MOV.U32 R174, RZ, RZ, R121 ;  /* 0x000000ffffae7224 */ /* 0x000fe200078e0079 */
[----:B------:R-:W4:Y:S01]  /*19a80*/  LDL.LU R120, [R1+0xa88] ;  /* 0x000a880001787983 */ /* 0x000f220000300800 */
[----:B------:R-:W-:-:S03]  /*19a90*/  IMAD.MOV.U32 R175, RZ, RZ, R122 ;  /* 0x000000ffffaf7224 */ /* 0x000fc600078e007a */
[----:B------:R-:W4:Y:S04]  /*19aa0*/  LDL.LU R121, [R1+0xa84] ;  /* 0x000a840001797983 */ /* 0x000f280000300800 */
[----:B------:R-:W4:Y:S01]  /*19ab0*/  LDL.LU R122, [R1+0xa80] ;  /* 0x000a8000017a7983 */ /* 0x000f220000300800 */
[----:B--2---:R-:W-:-:S06]  /*19ac0*/  WARPGROUP.ARRIVE ;  /* 0x00000000000079c5 */ /* 0x004fcc0000000000 */
[----:B------:R-:W-:Y:S03]  /*19ad0*/  QGMMA.64x16x32.F32.E4M3.E4M3 R144, gdesc[UR16], R144, gsb0 ;  /* 0x00200000109079f3 */ /* 0x000fe60008000890 */
[----:B------:R-:W-:Y:S02]  /*19ae0*/  WARPGROUP.DEPBAR.LE gsb0, 0x0 ;  /* 0x00008000000079c5 */ /* 0x000fe40000010000 */
[----:B------:R-:W-:Y:S04]  /*19af0*/  STL.64 [R1+0x888], R150 ;  /* 0x0008889601007387 */ /* 0x000fe80000100a00 */
[----:B------:R0:W-:Y:S04]  /*19b00*/  STL.64 [R1+0x880], R148 ;  /* 0x0008809401007387 */ /* 0x0001e80000100a00 */
[----:B------:R1:W-:Y:S04]  /*19b10*/  STL.64 [R1+0x878], R146 ;  /* 0x0008789201007387 */ /* 0x0003e80000100a00 */
[----:B------:R2:W-:Y:S01]  /*19b20*/  STL.64 [R1+0x870], R144 ;  /* 0x0008709001007387 */ /* 0x0005e20000100a00 */
[----:B0-----:R-:W-:-:S02]  /*19b30*/  IMAD.MOV.U32 R148, RZ, RZ, R127 ;  /* 0x000000ffff947224 */ /* 0x001fc400078e007f */
[----:B-1----:R-:W-:Y:S02]  /*19b40*/  IMAD.MOV.U32 R146, RZ, RZ, R125 ;  /* 0x000000ffff927224 */ /* 0x002fe400078e007d */
[----:B--2---:R-:W-:Y:S02]  /*19b50*/  IMAD.MOV.U32 R144, RZ, RZ, R123 ;  /* 0x000000ffff907224 */ /* 0x004fe400078e007b */
[----:B------:R-:W4:Y:S01]  /*19b60*/  LDL.LU R123, [R1+0xa7c] ;  /* 0x000a7c00017b7983 */ /* 0x000f220000300800 */
[----:B------:R-:W-:Y:S02]  /*19b70*/  IMAD.MOV.U32 R145, RZ, RZ, R124 ;  /* 0x000000ffff917224 */ /* 0x000fe400078e007c */
[----:B------:R-:W-:Y:S01]  /*19b80*/  IMAD.MOV.U32 R147, RZ, RZ, R126 ;  /* 0x000000ffff937224 */ /* 0x000fe200078e007e */
[----:B------:R-:W4:Y:S04]  /*19b90*/  LDL.LU R124, [R1+0xa78] ;  /* 0x000a7800017c7983 */ /* 0x000f280000300800 */
[----:B------:R-:W4:Y:S04]  /*19ba0*/  LDL.LU R125, [R1+0xa74] ;  /* 0x000a7400017d7983 */ /* 0x000f280000300800 */
[----:B------:R-:W4:Y:S04]  /*19bb0*/  LDL.LU R126, [R1+0xa70] ;  /* 0x000a7000017e7983 */ /* 0x000f280000300800 */
[----:B------:R-:W4:Y:S01]  /*19bc0*/  LDL.LU R127, [R1+0xa6c] ;  /* 0x000a6c00017f7983 */ /* 0x000f220000300800 */
[----:B------:R-:W-:Y:S01]  /*19bd0*/  UMOV UR12, UR52 ;  /* 0x00000034000c7c82 */ /* 0x000fe20008000000 */
[----:B------:R-:W-:Y:S01]  /*19be0*/  UMOV UR13, UR53 ;  /* 0x00000035000d7c82 */ /* 0x000fe20008000000 */
[----:B------:R-:W-:-:S02]  /*19bf0*/  IMAD.MOV.U32 R149, RZ, RZ, R97 ;  /* 0x000000ffff957224 */ /* 0x000fc400078e0061 */
[----:B------:R-:W3:Y:S01]  /*19c00*/  LDL.LU R97, [R1+0xa68] ;  /* 0x000a680001617983 */ /* 0x000ee20000300800 */
[----:B------:R-:W-:Y:S02]  /*19c10*/  IMAD.MOV.U32 R150, RZ, RZ, R98 ;  /* 0x000000ffff967224 */ /* 0x000fe400078e0062 */
[----:B------:R-:W-:Y:S01]  /*19c20*/  IMAD.MOV.U32 R151, RZ, RZ, R99 ;  /* 0x000000ffff977224 */ /* 0x000fe200078e0063 */
[----:B------:R-:W3:Y:S04]  /*19c30*/  LDL.LU R98, [R1+0xa64] ;  /* 0x000a640001627983 */ /* 0x000ee80000300800 */
[----:B------:R-:W3:Y:S01]  /*19c40*/  LDL.LU R99, [R1+0xa60] ;  /* 0x000a600001637983 */ /* 0x000ee20000300800 */
[----:B----4-:R-:W-:-:S06]  /*19c50*/  WARPGROUP.ARRIVE ;  /* 0x00000000000079c5 */ /* 0x010fcc0000000000 */
        /* <DEDUP_REMOVED lines=22> */
[----:B------:R-:W4:Y:S01]  /*19dc0*/  LDL.LU R72, [R1+0xa48] ;  /* 0x000a480001487983 */ /* 0x000f220000300800 */
[----:B------:R-:W-:-:S03]  /*19dd0*/  IMAD.MOV.U32 R127, RZ, RZ, R74 ;  /* 0x000000ffff7f7224 */ /* 0x000fc600078e004a */
[----:B------:R-:W4:Y:S04]  /*19de0*/  LDL.LU R73, [R1+0xa44] ;  /* 0x000a440001497983 */ /* 0x000f280000300800 */
[----:B------:R-:W4:Y:S01]  /*19df0*/  LDL.LU R74, [R1+0xa40] ;  /* 0x000a4000014a7983 */ /* 0x000f220000300800 */
[----:B---3--:R-:W-:-:S06]  /*19e00*/  WARPGROUP.ARRIVE ;  /* 0x00000000000079c5 */ /* 0x008fcc0000000000 */
        /* <DEDUP_REMOVED lines=12> */
[----:B------:R-:W4:Y:S04]  /*19ed0*/  LDL.LU R76, [R1+0xa38] ;  /* 0x000a3800014c7983 */ /* 0x000f280000300800 */
[----:B------:R-:W4:Y:S04]  /*19ee0*/  LDL.LU R77, [R1+0xa34] ;  /* 0x000a3400014d7983 */ /* 0x000f280000300800 */
[----:B------:R-:W4:Y:S04]  /*19ef0*/  LDL.LU R78, [R1+0xa30] ;  /* 0x000a3000014e7983 */ /* 0x000f280000300800 */
[----:B------:R-:W4:Y:S01]  /*19f00*/  LDL.LU R79, [R1+0xa2c] ;  /* 0x000a2c00014f7983 */ /* 0x000f220000300800 */
[----:B------:R-:W-:-:S02]  /*19f10*/  IMAD.MOV.U32 R101, RZ, RZ, R53 ;  /* 0x000000ffff657224 */ /* 0x000fc400078e0035 */
[----:B------:R-:W-:Y:S01]  /*19f20*/  IMAD.MOV.U32 R102, RZ, RZ, R54 ;  /* 0x000000ffff667224 */ /* 0x000fe200078e0036 */
[----:B------:R-:W2:Y:S01]  /*19f30*/  LDL.LU R53, [R1+0xa28] ;  /* 0x000a280001357983 */ /* 0x000ea20000300800 */
[----:B------:R-:W-:-:S03]  /*19f40*/  IMAD.MOV.U32 R103, RZ, RZ, R55 ;  /* 0x000000ffff677224 */ /* 0x000fc600078e0037 */
[----:B------:R-:W2:Y:S04]  /*19f50*/  LDL.LU R54, [R1+0xa24] ;  /* 0x000a240001367983 */ /* 0x000ea80000300800 */
[----:B------:R-:W2:Y:S01]  /*19f60*/  LDL.LU R55, [R1+0xa20] ;  /* 0x000a200001377983 */ /* 0x000ea20000300800 */
        /* <DEDUP_REMOVED lines=15> */
[----:B------:R-:W-:Y:S04]  /*1a060*/  STL.64 [R1+0x8e8], R78 ;  /* 0x0008e84e01007387 */ /* 0x000fe80000100a00 */
[----:B------:R-:W-:Y:S04]  /*1a070*/  STL.64 [R1+0x8e0], R76 ;  /* 0x0008e04c01007387 */ /* 0x000fe80000100a00 */
[----:B------:R-:W-:Y:S04]  /*1a080*/  STL.64 [R1+0x8d8], R74 ;  /* 0x0008d84a01007387 */ /* 0x000fe80000100a00 */
[----:B------:R0:W-:Y:S04]  /*1a090*/  STL.64 [R1+0x8d0], R72 ;  /* 0x0008d04801007387 */ /* 0x0001e80000100a00 */
[----:B0-----:R-:W3:Y:S04]  /*1a0a0*/  LDL.LU R72, [R1+0x240] ;  /* 0x0002400001487983 */ /* 0x001ee80000300800 */
[----:B------:R-:W3:Y:S04]  /*1a0b0*/  LDL.LU R73, [R1+0x244] ;  /* 0x0002440001497983 */ /* 0x000ee80000300800 */
[----:B------:R-:W3:Y:S04]  /*1a0c0*/  LDL.LU R74, [R1+0x248] ;  /* 0x00024800014a7983 */ /* 0x000ee80000300800 */
[----:B------:R-:W3:Y:S04]  /*1a0d0*/  LDL.LU R75, [R1+0x24c] ;  /* 0x00024c00014b7983 */ /* 0x000ee80000300800 */
[----:B------:R-:W3:Y:S04]  /*1a0e0*/  LDL.LU R76, [R1+0x250] ;  /* 0x00025000014c7983 */ /* 0x000ee80000300800 */
[----:B------:R-:W3:Y:S04]  /*1a0f0*/  LDL.LU R77, [R1+0x254] ;  /* 0x00025400014d7983 */ /* 0x000ee80000300800 */
[----:B------:R-:W3:Y:S04]  /*1a100*/  LDL.LU R78, [R1+0x258] ;  /* 0x00025800014e7983 */ /* 0x000ee80000300800 */
[----:B------:R-:W3:Y:S01]  /*1a110*/  LDL.LU R79, [R1+0x25c] ;  /* 0x00025c00014f7983 */ /* 0x000ee20000300800 */
[----:B--2---:R-:W-:-:S06]  /*1a120*/  WARPGROUP.ARRIVE ;  /* 0x00000000000079c5 */ /* 0x004fcc0000000000 */
        /* <DEDUP_REMOVED lines=12> */
[----:B------:R-:W-:Y:S01]  /*1a1f0*/  UIADD3 UR58, UR60, 0x6, URZ ;  /* 0x000000063c3a7890 */ /* 0x000fe2000fffe03f */
[----:B------:R-:W-:Y:S01]  /*1a200*/  UMOV UR15, UR59 ;  /* 0x0000003b000f7c82 */ /* 0x000fe20008000000 */
[----:B------:R-:W-:Y:S01]  /*1a210*/  UMOV UR57, 0x40000040 ;  /* 0x4000004000397882 */ /* 0x000fe20000000000 */
[----:B------:R-:W-:Y:S01]  /*1a220*/  UMOV UR59, 0x40000040 ;  /* 0x40000040003b7882 */ /* 0x000fe20000000000 */
[----:B------:R-:W-:Y:S02]  /*1a230*/  WARPGROUP.DEPBAR.LE gsb0, 0x0 ;  /* 0x00008000000079c5 */ /* 0x000fe40000010000 */
        /* <DEDUP_REMOVED lines=8> */
[----:B------:R-:W-:Y:S01]  /*1a2c0*/  UMOV UR55, 0x40000040 ;  /* 0x4000004000377882 */ /* 0x000fe20000000000 */
        /* <DEDUP_REMOVED lines=102> */
[----:B------:R-:W2:Y:S04]  /*1a930*/  LDL.LU R213, [R1+0x9e8] ;  /* 0x0009e80001d57983 */ /* 0x000ea80000300800 */
[----:B------:R-:W2:Y:S04]  /*1a940*/  LDL.LU R214, [R1+0x9e4] ;  /* 0x0009e40001d67983 */ /* 0x000ea80000300800 */
[----:B------:R-:W2:Y:S01]  /*1a950*/  LDL.LU R215, [R1+0x9e0] ;  /* 0x0009e00001d77983 */ /* 0x000ea20000300800 */
[----:B------:R-:W-:Y:S01]  /*1a960*/  UIADD3 UR34, UR60, 0x386, URZ ;  /* 0x000003863c227890 */ /* 0x000fe2000fffe03f */
[----:B------:R-:W-:Y:S01]  /*1a970*/  UMOV UR32, UR56 ;  /* 0x0000003800207c82 */ /* 0x000fe20008000000 */
[----:B------:R-:W-:Y:S01]  /*1a980*/  UMOV UR33, UR57 ;  /* 0x0000003900217c82 */ /* 0x000fe20008000000 */
[----:B------:R-:W-:Y:S01]  /*1a990*/  UMOV UR35, 0x40000040 ;  /* 0x4000004000237882 */ /* 0x000fe20000000000 */
[----:B------:R-:W-:Y:S01]  /*1a9a0*/  UIADD3 UR30, UR60, 0x406, URZ ;  /* 0x000004063c1e7890 */ /* 0x000fe2000fffe03f */
[----:B------:R-:W3:Y:S01]  /*1a9b0*/  LDL.LU R168, [R1+0x40] ;  /* 0x0000400001a87983 */ /* 0x000ee20000300800 */
        /* <DEDUP_REMOVED lines=21> */
[----:B--2---:R-:W-:Y:S01]  /*1ab10*/  WARPGROUP.ARRIVE ;  /* 0x00000000000079c5 */ /* 0x004fe20000000000 */
[----:B------:R-:W-:Y:S01]  /*1ab20*/  UIADD3 UR6, UR60, 0x706, URZ ;  /* 0x000007063c067890 */ /* 0x000fe2000fffe03f */
[----:B------:R-:W3:Y:S04]  /*1ab30*/  LDL.LU R173, [R1+0x54] ;  /* 0x0000540001ad7983 */ /* 0x000ee80000300800 */
[----:B------:R-:W-:Y:S03]  /*1ab40*/  QGMMA.64x16x32.F32.E4M3.E4M3 R208, gdesc[UR32], R208, gsb0 ;  /* 0x0020000020d079f3 */ /* 0x000fe600080008d0 */
[----:B------:R-:W-:-:S02]  /*1ab50*/  WARPGROUP.DEPBAR.LE gsb0, 0x0 ;  /* 0x00008000000079c5 */ /* 0x000fc40000010000 */
        /* <DEDUP_REMOVED lines=12> */
[----:B------:R-:W-:Y:S02]  /*1ac20*/  UMOV UR12, UR56 ;  /* 0x00000038000c7c82 */ /* 0x000fe40008000000 */
        /* <DEDUP_REMOVED lines=67> */
[----:B------:R-:W-:Y:S02]  /*1b060*/  IMAD.MOV.U32 R174, RZ, RZ, R18 ;  /* 0x000000ffffae7224 */ /* 0x000fe400078e0012 */
[----:B------:R-:W-:Y:S01]  /*1b070*/  IMAD.MOV.U32 R175, RZ, RZ, R0 ;  /* 0x000000ffffaf7224 */ /* 0x000fe200078e0000 */
[----:B------:R-:W-:Y:S01]  /*1b080*/  UMOV UR40, UR4 ;  /* 0x0000000400287c82 */ /* 0x000fe20008000000 */
[----:B------:R-:W-:Y:S01]  /*1b090*/  UMOV UR41, UR5 ;  /* 0x0000000500297c82 */ /* 0x000fe20008000000 */
[----:B------:R-:W-:-:S03]  /*1b0a0*/  WARPGROUP.DEPBAR.LE gsb0, 0x0 ;  /* 0x00008000000079c5 */ /* 0x000fc60000010000 */
[----:B---3--:R-:W-:-:S06]  /*1b0b0*/  WARPGROUP.ARRIVE ;  /* 0x00000000000079c5 */ /* 0x008fcc0000000000 */
        /* <DEDUP_REMOVED lines=11> */
[----:B------:R-:W-:Y:S04]  /*1b170*/  STL.64 [R1+0x40], R168 ;  /* 0x000040a801007387 */ /* 0x000fe80000100a00 */
[----:B------:R-:W-:Y:S04]  /*1b180*/  STL.64 [R1+0x48], R170 ;  /* 0x000048aa01007387 */ /* 0x000fe80000100a00 */
[----:B------:R-:W-:Y:S04]  /*1b190*/  STL.64 [R1+0x50], R172 ;  /* 0x000050ac01007387 */ /* 0x000fe80000100a00 */
[----:B------:R-:W-:Y:S04]  /*1b1a0*/  STL.64 [R1+0x58], R174 ;  /* 0x000058ae01007387 */ /* 0x000fe80000100a00 */
[----:B------:R0:W-:Y:S04]  /*1b1b0*/  STL.64 [R1+0xa0], R192 ;  /* 0x0000a0c001007387 */ /* 0x0001e80000100a00 */
[----:B------:R1:W-:Y:S04]  /*1b1c0*/  STL.64 [R1+0xa8], R194 ;  /* 0x0000a8c201007387 */ /* 0x0003e80000100a00 */
[----:B------:R2:W-:Y:S04]  /*1b1d0*/  STL.64 [R1+0xb0], R196 ;  /* 0x0000b0c401007387 */ /* 0x0005e80000100a00 */
[----:B------:R3:W-:Y:S01]  /*1b1e0*/  STL.64 [R1+0xb8], R198 ;  /* 0x0000b8c601007387 */ /* 0x0007e20000100a00 */
[----:B0-----:R-:W-:-:S03]  /*1b1f0*/  IMAD.MOV.U32 R192, RZ, RZ, R15 ;  /* 0x000000ffffc07224 */ /* 0x001fc600078e000f */
[----:B------:R-:W4:Y:S01]  /*1b200*/  LDL.LU R15, [R1+0x9dc] ;  /* 0x0009dc00010f7983 */ /* 0x000f220000300800 */
[----:B------:R-:W-:Y:S02]  /*1b210*/  IMAD.MOV.U32 R193, RZ, RZ, R235 ;  /* 0x000000ffffc17224 */ /* 0x000fe400078e00eb */
[----:B-1----:R-:W-:Y:S02]  /*1b220*/  IMAD.MOV.U32 R194, RZ, RZ, R22 ;  /* 0x000000ffffc27224 */ /* 0x002fe400078e0016 */
[----:B------:R-:W-:Y:S02]  /*1b230*/  IMAD.MOV.U32 R195, RZ, RZ, R23 ;  /* 0x000000ffffc37224 */ /* 0x000fe400078e0017 */
[----:B--2---:R-:W-:Y:S02]  /*1b240*/  IMAD.MOV.U32 R196, RZ, RZ, R232 ;  /* 0x000000ffffc47224 */ /* 0x004fe400078e00e8 */
[----:B------:R-:W-:Y:S02]  /*1b250*/  IMAD.MOV.U32 R197, RZ, RZ, R233 ;  /* 0x000000ffffc57224 */ /* 0x000fe400078e00e9 */
[----:B---3--:R-:W-:Y:S01]  /*1b260*/  IMAD.MOV.U32 R198, RZ, RZ, R234 ;  /* 0x000000ffffc67224 */ /* 0x008fe200078e00ea */
[----:B------:R-:W-:-:S02]  /*1b270*/  WARPGROUP.DEPBAR.LE gsb0, 0x0 ;  /* 0x00008000000079c5 */ /* 0x000fc40000010000 */
[----:B------:R0:W-:Y:S04]  /*1b280*/  STL.64 [R1+0x100], R216 ;  /* 0x000100d801007387 */ /* 0x0001e80000100a00 */
[----:B------:R1:W-:Y:S04]  /*1b290*/  STL.64 [R1+0x108], R218 ;  /* 0x000108da01007387 */ /* 0x0003e80000100a00 */
[----:B------:R2:W-:Y:S04]  /*1b2a0*/  STL.64 [R1+0x110], R220 ;  /* 0x000110dc01007387 */ /* 0x0005e80000100a00 */
[----:B------:R3:W-:Y:S04]  /*1b2b0*/  STL.64 [R1+0x118], R222 ;  /* 0x000118de01007387 */ /* 0x0007e80000100a00 */
[----:B------:R-:W2:Y:S04]  /*1b2c0*/  LDL.LU R235, [R1+0x9d8] ;  /* 0x0009d80001eb7983 */ /* 0x000ea80000300800 */
[----:B------:R-:W3:Y:S04]  /*1b2d0*/  LDL.LU R22, [R1+0x9d4] ;  /* 0x0009d40001167983 */ /* 0x000ee80000300800 */
[----:B------:R-:W2:Y:S04]  /*1b2e0*/  LDL.LU R23, [R1+0x9d0] ;  /* 0x0009d00001177983 */ /* 0x000ea80000300800 */
[----:B------:R-:W2:Y:S04]  /*1b2f0*/  LDL.LU R232, [R1+0x9cc] ;  /* 0x0009cc0001e87983 */ /* 0x000ea80000300800 */
[----:B------:R-:W2:Y:S04]  /*1b300*/  LDL.LU R233, [R1+0x9c8] ;  /* 0x0009c80001e97983 */ /* 0x000ea80000300800 */
[----:B------:R-:W2:Y:S01]  /*1b310*/  LDL.LU R234, [R1+0x9c4] ;  /* 0x0009c40001ea7983 */ /* 0x000ea20000300800 */
[----:B------:R-:W-:-:S03]  /*1b320*/  IMAD.MOV.U32 R199, RZ, RZ, R13 ;  /* 0x000000ffffc77224 */ /* 0x000fc600078e000d */
[----:B------:R-:W2:Y:S01]  /*1b330*/  LDL.LU R13, [R1+0x9c0] ;  /* 0x0009c000010d7983 */ /* 0x000ea20000300800 */
[----:B------:R-:W-:Y:S02]  /*1b340*/  IMAD.MOV.U32 R151, RZ, RZ, R14 ;  /* 0x000000ffff977224 */ /* 0x000fe400078e000e */
[----:B----4-:R-:W-:Y:S02]  /*1b350*/  IMAD.MOV.U32 R150, RZ, RZ, R15 ;  /* 0x000000ffff967224 */ /* 0x010fe400078e000f */
        /* <DEDUP_REMOVED lines=8> */
[----:B------:R-:W-:Y:S02]  /*1b3e0*/  IMAD.MOV.U32 R149, RZ, RZ, R235 ;  /* 0x000000ffff957224 */ /* 0x000fe400078e00eb */
[----:B------:R-:W-:Y:S02]  /*1b3f0*/  IMAD.MOV.U32 R148, RZ, RZ, R234 ;  /* 0x000000ffff947224 */ /* 0x000fe400078e00ea */
[----:B------:R-:W2:Y:S04]  /*1b400*/  LDL.LU R234, [R1+0x9ac] ;  /* 0x0009ac0001ea7983 */ /* 0x000ea80000300800 */
[----:B------:R-:W4:Y:S04]  /*1b410*/  LDL.LU R235, [R1+0x9a8] ;  /* 0x0009a80001eb7983 */ /* 0x000f280000300800 */
[----:B------:R-:W3:Y:S04]  /*1b420*/  LDL.LU R15, [R1+0x9a4] ;  /* 0x0009a400010f7983 */ /* 0x000ee80000300800 */
[----:B------:R-:W2:Y:S04]  /*1b430*/  LDL.LU R14, [R1+0x9a0] ;  /* 0x0009a000010e7983 */ /* 0x000ea80000300800 */
[----:B------:R-:W4:Y:S04]  /*1b440*/  LDL.LU R120, [R1+0x1a0] ;  /* 0x0001a00001787983 */ /* 0x000f280000300800 */
[----:B------:R-:W4:Y:S04]  /*1b450*/  LDL.LU R121, [R1+0x1a4] ;  /* 0x0001a40001797983 */ /* 0x000f280000300800 */
[----:B------:R-:W4:Y:S01]  /*1b460*/  LDL.LU R122, [R1+0x1a8] ;  /* 0x0001a800017a7983 */ /* 0x000f220000300800 */
[----:B------:R-:W-:-:S03]  /*1b470*/  IMAD.MOV.U32 R127, RZ, RZ, R13 ;  /* 0x000000ffff7f7224 */ /* 0x000fc600078e000d */
[----:B------:R-:W4:Y:S04]  /*1b480*/  LDL.LU R123, [R1+0x1ac] ;  /* 0x0001ac00017b7983 */ /* 0x000f280000300800 */
[----:B------:R-:W4:Y:S04]  /*1b490*/  LDL.LU R124, [R1+0x1b0] ;  /* 0x0001b000017c7983 */ /* 0x000f280000300800 */
[----:B------:R-:W4:Y:S04]  /*1b4a0*/  LDL.LU R125, [R1+0x1b4] ;  /* 0x0001b400017d7983 */ /* 0x000f280000300800 */
[----:B------:R-:W4:Y:S04]  /*1b4b0*/  LDL.LU R126, [R1+0x1b8] ;  /* 0x0001b800017e7983 */ /* 0x000f280000300800 */
        /* <DEDUP_REMOVED lines=25> */
[----:B------:R-:W-:Y:S01]  /*1b650*/  UMOV UR13, UR53 ;  /* 0x00000035000d7c82 */ /* 0x000fe20008000000 */
[----:B------:R-:W-:Y:S01]  /*1b660*/  UMOV UR52, UR4 ;  /* 0x0000000400347c82 */ /* 0x000fe20008000000 */
[----:B------:R-:W-:Y:S01]  /*1b670*/  UMOV UR53, UR5 ;  /* 0x0000000500357c82 */ /* 0x000fe20008000000 */
[----:B------:R-:W-:Y:S01]  /*1b680*/  MOV R0, UR59 ;  /* 0x0000003b00007c02 */ /* 0x000fe20008000f00 */
[----:B------:R-:W-:Y:S01]  /*1b690*/  UMOV UR56, UR4 ;  /* 0x0000000400387c82 */ /* 0x000fe20008000000 */
[----:B------:R-:W-:Y:S01]  /*1b6a0*/  MOV R18, UR58 ;  /* 0x0000003a00127c02 */ /* 0x000fe20008000f00 */
[----:B------:R-:W-:Y:S01]  /*1b6b0*/  UMOV UR57, UR5 ;  /* 0x0000000500397c82 */ /* 0x000fe20008000000 */
[----:B------:R-:W-:Y:S01]  /*1b6c0*/  UMOV UR58, UR12 ;  /* 0x0000000c003a7c82 */ /* 0x000fe20008000000 */
[----:B------:R-:W-:Y:S01]  /*1b6d0*/  UMOV UR59, UR13 ;  /* 0x0000000d003b7c82 */ /* 0x000fe20008000000 */
[----:B------:R-:W-:Y:S01]  /*1b6e0*/  UIADD3 UR8, UR60, 0x806, URZ ;  /* 0x000008063c087890 */ /* 0x000fe2000fffe03f */
[----:B---3--:R-:W-:-:S02]  /*1b6f0*/  IMAD.MOV.U32 R55, RZ, RZ, R13 ;  /* 0x000000ffff377224 */ /* 0x008fc400078e000d */
[----:B--2---:R-:W-:Y:S01]  /*1b700*/  IMAD.MOV.U32 R96, RZ, RZ, R14 ;  /* 0x000000ffff607224 */ /* 0x004fe200078e000e */
[----:B------:R2:W5:Y:S01]  /*1b710*/  LDL.LU R13, [R1+0x998] ;  /* 0x00099800010d7983 */ /* 0x0005620000300800 */
[----:B------:R-:W-:Y:S02]  /*1b720*/  IMAD.MOV.U32 R97, RZ, RZ, R15 ;  /* 0x000000ffff617224 */ /* 0x000fe400078e000f */
[----:B----4-:R-:W-:Y:S01]  /*1b730*/  IMAD.MOV.U32 R98, RZ, RZ, R235 ;  /* 0x000000ffff627224 */ /* 0x010fe200078e00eb */
[----:B------:R2:W5:Y:S01]  /*1b740*/  LDL.LU R14, [R1+0x994] ;  /* 0x00099400010e7983 */ /* 0x0005620000300800 */
[----:B------:R-:W-:Y:S02]  /*1b750*/  IMAD.MOV.U32 R99, RZ, RZ, R234 ;  /* 0x000000ffff637224 */ /* 0x000fe400078e00ea */
[----:B------:R-:W-:Y:S01]  /*1b760*/  IMAD.MOV.U32 R100, RZ, RZ, R233 ;  /* 0x000000ffff647224 */ /* 0x000fe200078e00e9 */
[----:B------:R-:W3:Y:S01]  /*1b770*/  LDL.LU R15, [R1+0x990] ;  /* 0x00099000010f7983 */ /* 0x000ee20000300800 */
[----:B------:R-:W-:-:S02]  /*1b780*/  IMAD.MOV.U32 R101, RZ, RZ, R232 ;  /* 0x000000ffff657224 */ /* 0x000fc400078e00e8 */
[----:B------:R-:W-:Y:S01]  /*1b790*/  IMAD.MOV.U32 R102, RZ, RZ, R23 ;  /* 0x000000ffff667224 */ /* 0x000fe200078e0017 */
[----:B------:R2:W5:Y:S01]  /*1b7a0*/  LDL.LU R235, [R1+0x98c] ;  /* 0x00098c0001eb7983 */ /* 0x0005620000300800 */
[----:B------:R-:W-:Y:S02]  /*1b7b0*/  IMAD.MOV.U32 R103, RZ, RZ, R22 ;  /* 0x000000ffff677224 */ /* 0x000fe400078e0016 */
[----:B------:R-:W-:Y:S01]  /*1b7c0*/  IMAD.MOV.U32 R168, RZ, RZ, R21 ;  /* 0x000000ffffa87224 */ /* 0x000fe200078e0015 */
[----:B------:R2:W5:Y:S01]  /*1b7d0*/  LDL.LU R234, [R1+0x988] ;  /* 0x0009880001ea7983 */ /* 0x0005620000300800 */
[----:B------:R-:W-:Y:S02]  /*1b7e0*/  IMAD.MOV.U32 R169, RZ, RZ, R20 ;  /* 0x000000ffffa97224 */ /* 0x000fe400078e0014 */
[----:B------:R-:W-:Y:S01]  /*1b7f0*/  IMAD.MOV.U32 R170, RZ, RZ, R19 ;  /* 0x000000ffffaa7224 */ /* 0x000fe200078e0013 */
[----:B------:R2:W5:Y:S01]  /*1b800*/  LDL.LU R233, [R1+0x984] ;  /* 0x0009840001e97983 */ /* 0x0005620000300800 */
[----:B------:R-:W-:-:S02]  /*1b810*/  IMAD.MOV.U32 R171, RZ, RZ, R17 ;  /* 0x000000ffffab7224 */ /* 0x000fc400078e0011 */
[----:B------:R-:W-:Y:S01]  /*1b820*/  IMAD.MOV.U32 R172, RZ, RZ, R16 ;  /* 0x000000ffffac7224 */ /* 0x000fe200078e0010 */
[----:B------:R2:W5:Y:S01]  /*1b830*/  LDL.LU R232, [R1+0x980] ;  /* 0x0009800001e87983 */ /* 0x0005620000300800 */
[----:B------:R-:W-:Y:S02]  /*1b840*/  IMAD.MOV.U32 R173, RZ, RZ, R12 ;  /* 0x000000ffffad7224 */ /* 0x000fe400078e000c */
[----:B------:R-:W-:Y:S01]  /*1b850*/  IMAD.MOV.U32 R174, RZ, RZ, R11 ;  /* 0x000000ffffae7224 */ /* 0x000fe200078e000b */
[----:B------:R2:W5:Y:S01]  /*1b860*/  LDL.LU R23, [R1+0x97c] ;  /* 0x00097c0001177983 */ /* 0x0005620000300800 */
[----:B------:R-:W-:-:S03]  /*1b870*/  IMAD.MOV.U32 R175, RZ, RZ, R10 ;  /* 0x000000ffffaf7224 */ /* 0x000fc600078e000a */
        /* <DEDUP_REMOVED lines=9> */
[----:B-1----:R-:W-:-:S03]  /*1b910*/  IMAD.MOV.U32 R218, RZ, RZ, R7 ;  /* 0x000000ffffda7224 */ /* 0x002fc600078e0007 */
[----:B------:R2:W5:Y:S01]  /*1b920*/  LDL.LU R11, [R1+0x95c] ;  /* 0x00095c00010b7983 */ /* 0x0005620000300800 */
[----:B------:R-:W-:-:S03]  /*1b930*/  WARPGROUP.ARRIVE ;  /* 0x00000000000079c5 */ /* 0x000fc60000000000 */
[----:B------:R2:W5:Y:S03]  /*1b940*/  LDL.LU R10, [R1+0x958] ;  /* 0x00095800010a7983 */ /* 0x0005660000300800 */
[----:B------:R-:W-:Y:S01]  /*1b950*/  QGMMA.64x16x32.F32.E4M3.E4M3 R24, gdesc[UR52], R24, gsb0 ;  /* 0x00200000341879f3 */ /* 0x000fe20008000818 */
[----:B------:R2:W5:Y:S01]  /*1b960*/  LDL.LU R9, [R1+0x954] ;  /* 0x0009540001097983 */ /* 0x0005620000300800 */
[----:B------:R-:W-:-:S03]  /*1b970*/  IMAD.MOV.U32 R219, RZ, RZ, R6 ;  /* 0x000000ffffdb7224 */ /* 0x000fc600078e0006 */
        /* <DEDUP_REMOVED lines=8> */
[----:B------:R2:W5:Y:S04]  /*1ba00*/  LDL.LU R4, [R1+0x940] ;  /* 0x0009400001047983 */ /* 0x0005680000300800 */
[----:B------:R2:W5:Y:S04]  /*1ba10*/  LDL.LU R3, [R1+0x93c] ;  /* 0x00093c0001037983 */ /* 0x0005680000300800 */
[----:B------:R2:W5:Y:S01]  /*1ba20*/  LDL.LU R2, [R1+0x938] ;  /* 0x0009380001027983 */ /* 0x0005620000300800 */
[----:B------:R-:W-:Y:S02]  /*1ba30*/  WARPGROUP.DEPBAR.LE gsb0, 0x0 ;  /* 0x00008000000079c5 */ /* 0x000fe40000010000 */
[----:B------:R-:W-:-:S06]  /*1ba40*/  WARPGROUP.ARRIVE ;  /* 0x00000000000079c5 */ /* 0x000fcc0000000000 */
[----:B------:R-:W-:Y:S01]  /*1ba50*/  QGMMA.64x16x32.F32.E4M3.E4M3 R48, gdesc[UR56], R48, gsb0 ;  /* 0x00200000383079f3 */ /* 0x000fe20008000830 */
[----:B------:R-:W-:Y:S02]  /*1ba60*/  R2UR UR59, R0 ;  /* 0x00000000003b72ca */ /* 0x000fe400000e0000 */
[----:B------:R-:W-:Y:S01]  /*1ba70*/  R2UR UR58, R18 ;  /* 0x00000000123a72ca */ /* 0x000fe200000e0000 */
[----:B------:R-:W-:Y:S01]  /*1ba80*/  UMOV UR56, UR4 ;  /* 0x0000000400387c82 */ /* 0x000fe20008000000 */
[----:B------:R-:W-:Y:S01]  /*1ba90*/  UMOV UR57, UR5 ;  /* 0x0000000500397c82 */ /* 0x000fe20008000000 */
[----:B------:R-:W-:Y:S02]  /*1baa0*/  WARPGROUP.DEPBAR.LE gsb0, 0x0 ;  /* 0x00008000000079c5 */ /* 0x000fe40000010000 */
[----:B------:R-:W-:-:S08]  /*1bab0*/  WARPGROUP.ARRIVE ;  /* 0x00000000000079c5 */ /* 0x000fd00000000000 */
[----:B------:R-:W-:Y:S01]  /*1bac0*/  QGMMA.64x16x32.F32.E4M3.E4M3 R72, gdesc[UR56], R72, gsb0 ;  /* 0x00200000384879f3 */ /* 0x000fe20008000848 */
        /* <DEDUP_REMOVED lines=16> */
[----:B------:R-:W-:Y:S01]  /*1bbd0*/  STL.64 [R1+0x160], R24 ;  /* 0x0001601801007387 */ /* 0x000fe20000100a00 */
        /* <DEDUP_REMOVED lines=20> */
[----:B---3--:R-:W-:Y:S01]  /*1bd20*/  R2UR UR60, R15 ;  /* 0x000000000f3c72ca */ /* 0x008fe200000e0000 */
[----:B------:R-:W-:Y:S01]  /*1bd30*/  ULDC UR59, c[0x0][0x50c] ;  /* 0x00014300003b7ab9 */ /* 0x000fe20000000800 */
        /* <DEDUP_REMOVED lines=18> */
[----:B------:R-:W-:Y:S01]  /*1be60*/  STL.64 [R1+0x1d0], R52 ;  /* 0x0001d03401007387 */ /* 0x000fe20000100a00 */
[----:B------:R-:W-:-:S02]  /*1be70*/  WARPGROUP.DEPBAR.LE gsb0, 0x0 ;  /* 0x00008000000079c5 */ /* 0x000fc40000010000 */
[----:B------:R-:W-:Y:S01]  /*1be80*/  WARPGROUP.ARRIVE ;  /* 0x00000000000079c5 */ /* 0x000fe20000000000 */
[----:B------:R0:W-:Y:S05]  /*1be90*/  STL.64 [R1+0x1d8], R54 ;  /* 0x0001d83601007387 */ /* 0x0001ea0000100a00 */
[----:B------:R-:W-:Y:S01]  /*1bea0*/  QGMMA.64x16x32.F32.E4M3.E4M3 R216, gdesc[UR40], R216, gsb0 ;  /* 0x0020000028d879f3 */ /* 0x000fe200080008d8 */
[----:B0-----:R-:W4:Y:S04]  /*1beb0*/  LDL.LU.64 R54, [R1+0x910] ;  /* 0x0009100001367983 */ /* 0x001f280000300a00 */
[----:B------:R-:W4:Y:S04]  /*1bec0*/  LDL.LU.64 R52, [R1+0x908] ;  /* 0x0009080001347983 */ /* 0x000f280000300a00 */
[----:B------:R-:W4:Y:S04]  /*1bed0*/  LDL.LU.64 R50, [R1+0x900] ;  /* 0x0009000001327983 */ /* 0x000f280000300a00 */
[----:B------:R-:W4:Y:S04]  /*1bee0*/  LDL.LU.64 R48, [R1+0x8f8] ;  /* 0x0008f80001307983 */ /* 0x000f280000300a00 */
[----:B------:R2:W5:Y:S04]  /*1bef0*/  LDL.LU R0, [R1+0x8f0] ;  /* 0x0008f00001007983 */ /* 0x0005680000300800 */
        /* <DEDUP_REMOVED lines=43> */
[----:B------:R0:W-:Y:S01]  /*1c1b0*/  STL.64 [R1+0x98], R198 ;  /* 0x000098c601007387 */ /* 0x0001e20000100a00 */
[----:B------:R-:W-:-:S03]  /*1c1c0*/  WARPGROUP.DEPBAR.LE gsb0, 0x0 ;  /* 0x00008000000079c5 */ /* 0x000fc60000010000 */
        /* <DEDUP_REMOVED lines=11> */
[----:B------:R-:W2:Y:S02]  /*1c280*/  LDL.LU.64 R216, [R1+0x810] ;  /* 0x0008100001d87983 */ /* 0x000ea40000300a00 */
[----:B--2---:R-:W-:-:S06]  /*1c290*/  WARPGROUP.ARRIVE ;  /* 0x00000000000079c5 */ /* 0x004fcc0000000000 */
[----:B------:R-:W-:Y:S03]  /*1c2a0*/  QGMMA.64x16x32.F32.E4M3.E4M3 R216, gdesc[UR36], R216, gsb0 ;  /* 0x0020000024d879f3 */ /* 0x000fe600080008d8 */
[----:B------:R-:W-:Y:S02]  /*1c2b0*/  WARPGROUP.DEPBAR.LE gsb0, 0x0 ;  /* 0x00008000000079c5 */ /* 0x000fe40000010000 */
[----:B----4-:R-:W-:-:S06]  /*1c2c0*/  WARPGROUP.ARRIVE ;  /* 0x00000000000079c5 */ /* 0x010fcc0000000000 */
        /* <DEDUP_REMOVED lines=19> */
[----:B------:R-:W-:-:S04]  /*1c400*/  UIADD3 UR60, UR60, 0x4, URZ ;  /* 0x000000043c3c7890 */ /* 0x000fc8000fffe03f */
[----:B------:R-:W-:Y:S01]  /*1c410*/  UISETP.NE.AND UP0, UPT, UR60, UR59, UPT ;  /* 0x0000003b3c00728c */ /* 0x000fe2000bf05270 */
[----:B------:R-:W-:Y:S02]  /*1c420*/  WARPGROUP.DEPBAR.LE gsb0, 0x0 ;  /* 0x00008000000079c5 */ /* 0x000fe40000010000 */
[----:B------:R-:W-:-:S06]  /*1c430*/  WARPGROUP.ARRIVE ;  /* 0x00000000000079c5 */ /* 0x000fcc0000000000 */
[----:B------:R-:W-:Y:S01]  /*1c440*/  QGMMA.64x16x32.F32.E4M3.E4M3 R24, gdesc[UR4], R24, gsb0 ;  /* 0x00200000041879f3 */ /* 0x000fe20008000818 */
[----:B------:R-:W-:-:S06]  /*1c450*/  USEL UR4, URZ, 0x1, UP0 ;  /* 0x000000013f047887 */ /* 0x000fcc0008000000 */
[----:B------:R-:W-:Y:S01]  /*1c460*/  ISETP.NE.AND P0, PT, RZ, UR4, PT ;  /* 0x00000004ff007c0c */ /* 0x000fe2000bf05270 */
[----:B------:R-:W-:Y:S01]  /*1c470*/  IMAD.U32 R15, RZ, RZ, UR60 ;  /* 0x0000003cff0f7e24 */ /* 0x000fe2000f8e00ff */
[----:B------:R-:W-:-:S11]  /*1c480*/  WARPGROUP.DEPBAR.LE gsb0, 0x0 ;  /* 0x00008000000079c5 */ /* 0x000fd60000010000 */
[----:B------:R-:W-:Y:S05]  /*1c490*/  @!P0 BRA `(.L_x_24) ;  /* 0x0000005000588947 */ /* 0x000fea0003800000 */
[----:B------:R0:W-:Y:S04]  /*1c4a0*/  STL [R1+0x8bc], R51 ;  /* 0x0008bc3301007387 */ /* 0x0001e80000100800 */
[----:B0-----:R-:W2:Y:S04]  /*1c4b0*/  LDL R51, [R1+0x240] ;  /* 0x0002400001337983 */ /* 0x001ea80000100800 */
[----:B------:R0:W-:Y:S04]  /*1c4c0*/  STL [R1+0x8b8], R52 ;  /* 0x0008b83401007387 */ /* 0x0001e80000100800 */
[----:B0-----:R-:W3:Y:S04]  /*1c4d0*/  LDL R52, [R1+0x244] ;  /* 0x0002440001347983 */ /* 0x001ee80000100800 */
[----:B------:R0:W-:Y:S04]  /*1c4e0*/  STL [R1+0x8b4], R53 ;  /* 0x0008b43501007387 */ /* 0x0001e80000100800 */
[----:B0-----:R-:W4:Y:S04]  /*1c4f0*/  LDL R53, [R1+0x248] ;  /* 0x0002480001357983 */ /* 0x001f280000100800 */
[----:B------:R0:W-:Y:S04]  /*1c500*/  STL [R1+0x8b0], R54 ;  /* 0x0008b03601007387 */ /* 0x0001e80000100800 */
[----:B0-----:R-:W4:Y:S04]  /*1c510*/  LDL R54, [R1+0x24c] ;  /* 0x00024c0001367983 */ /* 0x001f280000100800 */
[----:B------:R0:W-:Y:S04]  /*1c520*/  STL [R1+0x8ac], R55 ;  /* 0x0008ac3701007387 */ /* 0x0001e80000100800 */
[----:B------:R-:W4:Y:S04]  /*1c530*/  LDL R15, [R1+0x1f0] ;  /* 0x0001f000010f7983 */ /* 0x000f280000100800 */
[----:B0-----:R-:W4:Y:S04]  /*1c540*/  LDL R55, [R1+0x250] ;  /* 0x0002500001377983 */ /* 0x001f280000100800 */
[----:B------:R-:W4:Y:S04]  /*1c550*/  LDL.LU R18, [R1+0x2a4] ;  /* 0x0002a40001127983 */ /* 0x000f280000300800 */
[----:B------:R0:W-:Y:S04]  /*1c560*/  STL [R1+0x8a8], R40 ;  /* 0x0008a82801007387 */ /* 0x0001e80000100800 */
[----:B0-----:R-:W4:Y:S04]  /*1c570*/  LDL.LU R40, [R1+0x2a0] ;  /* 0x0002a00001287983 */ /* 0x001f280000300800 */
[----:B------:R0:W-:Y:S04]  /*1c580*/  STL [R1+0x8a4], R41 ;  /* 0x0008a42901007387 */ /* 0x0001e80000100800 */
[----:B0-----:R-:W4:Y:S04]  /*1c590*/  LDL R41, [R1+0x1ec] ;  /* 0x0001ec0001297983 */ /* 0x001f280000100800 */
        /* <DEDUP_REMOVED lines=44> */
[----:B-----5:R0:W-:Y:S04]  /*1c860*/  STL [R1+0x848], R17 ;  /* 0x0008481101007387 */ /* 0x0201e80000100800 */
        /* <DEDUP_REMOVED lines=30> */
[----:B0-----:R-:W4:Y:S01]  /*1ca50*/  LDL R0, [R1+0x254] ;  /* 0x0002540001007983 */ /* 0x001f220000100800 */
[----:B--2---:R-:W-:-:S01]  /*1ca60*/  FADD R19, R51, R19 ;  /* 0x0000001333137221 */ /* 0x004fc20000000000 */
[----:B---3--:R-:W-:Y:S01]  /*1ca70*/  FADD R20, R52, R20 ;  /* 0x0000001434147221 */ /* 0x008fe20000000000 */
[----:B----4-:R-:W-:-:S01]  /*1ca80*/  FADD R21, R53, R21 ;  /* 0x0000001535157221 */ /* 0x010fc20000000000 */
[----:B------:R-:W2:Y:S01]  /*1ca90*/  LDL.LU R51, [R1+0x8bc] ;  /* 0x0008bc0001337983 */ /* 0x000ea20000300800 */
[----:B------:R-:W-:-:S01]  /*1caa0*/  FADD R22, R54, R22 ;  /* 0x0000001636167221 */ /* 0x000fc20000000000 */
[----:B------:R-:W-:-:S02]  /*1cab0*/  FADD R23, R55, R23 ;  /* 0x0000001737177221 */ /* 0x000fc40000000000 */
[----:B------:R-:W3:Y:S04]  /*1cac0*/  LDL.LU R52, [R1+0x8b8] ;  /* 0x0008b80001347983 */ /* 0x000ee80000300800 */
[----:B------:R-:W4:Y:S04]  /*1cad0*/  LDL.LU R53, [R1+0x8b4] ;  /* 0x0008b40001357983 */ /* 0x000f280000300800 */
[----:B------:R-:W4:Y:S04]  /*1cae0*/  LDL.LU R54, [R1+0x8b0] ;  /* 0x0008b00001367983 */ /* 0x000f280000300800 */
[----:B------:R-:W4:Y:S01]  /*1caf0*/  LDL.LU R55, [R1+0x8ac] ;  /* 0x0008ac0001377983 */ /* 0x000f220000300800 */
[----:B------:R-:W-:-:S01]  /*1cb00*/  FADD R26, R27, R26 ;  /* 0x0000001a1b1a7221 */ /* 0x000fc20000000000 */
[----:B------:R-:W-:Y:S01]  /*1cb10*/  FADD R24, R25, R24 ;  /* 0x0000001819187221 */ /* 0x000fe20000000000 */
        /* <DEDUP_REMOVED lines=8> */
[----:B------:R-:W-:-:S05]  /*1cba0*/  FADD R8, R7, R8 ;  /* 0x0000000807087221 */ /* 0x000fca0000000000 */
        /* <DEDUP_REMOVED lines=8> */
[----:B0-----:R-:W2:Y:S04]  /*1cc30*/  LDL R26, [R1+0x1f4] ;  /* 0x0001f400011a7983 */ /* 0x001ea80000100800 */
[----:B------:R0:W-:Y:S01]  /*1cc40*/  STL [R1+0x280], R24 ;  /* 0x0002801801007387 */ /* 0x0001e20000100800 */
[----:B------:R-:W-:-:S03]  /*1cc50*/  FADD R234, R3, R234 ;  /* 0x000000ea03ea7221 */ /* 0x000fc60000000000 */
[----:B------:R-:W2:Y:S04]  /*1cc60*/  LDL.LU R3, [R1+0x2a8] ;  /* 0x0002a80001037983 */ /* 0x000ea80000300800 */
[----:B------:R1:W-:Y:S04]  /*1cc70*/  STL [R1+0x284], R38 ;  /* 0x0002842601007387 */ /* 0x0003e80000100800 */
[----:B------:R-:W3:Y:S01]  /*1cc80*/  LDL R25, [R1+0x1f8] ;  /* 0x0001f80001197983 */ /* 0x000ee20000100800 */
[----:B------:R-:W-:-:S03]  /*1cc90*/  FADD R233, R2, R233 ;  /* 0x000000e902e97221 */ /* 0x000fc60000000000 */
[----:B------:R1:W-:Y:S04]  /*1cca0*/  STL [R1+0x288], R36 ;  /* 0x0002882401007387 */ /* 0x0003e80000100800 */
[----:B------:R-:W3:Y:S04]  /*1ccb0*/  LDL.LU R2, [R1+0x2ac] ;  /* 0x0002ac0001027983 */ /* 0x000ee80000300800 */
[----:B0-----:R-:W4:Y:S01]  /*1ccc0*/  LDL R24, [R1+0x1fc] ;  /* 0x0001fc0001187983 */ /* 0x001f220000100800 */
[----:B------:R-:W-:-:S03]  /*1ccd0*/  FADD R232, R0, R232 ;  /* 0x000000e800e87221 */ /* 0x000fc60000000000 */
[----:B------:R-:W4:Y:S01]  /*1cce0*/  LDL.LU R0, [R1+0x2b0] ;  /* 0x0002b00001007983 */ /* 0x000f220000300800 */
[----:B------:R-:W-:-:S01]  /*1ccf0*/  FADD R34, R35, R34 ;  /* 0x0000002223227221 */ /* 0x000fc20000000000 */
[----:B------:R-:W-:Y:S01]  /*1cd00*/  FADD R32, R33, R32 ;  /* 0x0000002021207221 */ /* 0x000fe20000000000 */
[----:B------:R-:W-:-:S01]  /*1cd10*/  FADD R46, R47, R46 ;  /* 0x0000002e2f2e7221 */ /* 0x000fc20000000000 */
[----:B------:R-:W-:Y:S01]  /*1cd20*/  FADD R44, R45, R44 ;  /* 0x0000002c2d2c7221 */ /* 0x000fe20000000000 */
[----:B------:R-:W-:-:S01]  /*1cd30*/  FADD R42, R43, R42 ;  /* 0x0000002a2b2a7221 */ /* 0x000fc20000000000 */
[----:B------:R0:W-:Y:S01]  /*1cd40*/  STL [R1+0x28c], R34 ;  /* 0x00028c2201007387 */ /* 0x0001e20000100800 */
[----:B------:R-:W-:-:S03]  /*1cd50*/  FADD R40, R41, R40 ;  /* 0x0000002829287221 */ /* 0x000fc60000000000 */
[----:B------:R0:W-:Y:S01]  /*1cd60*/  STL [R1+0x290], R32 ;  /* 0x0002902001007387 */ /* 0x0001e20000100800 */
[----:B------:R-:W-:-:S03]  /*1cd70*/  FADD R18, R15, R18 ;  /* 0x000000120f127221 */ /* 0x000fc60000000000 */
[----:B------:R0:W-:Y:S04]  /*1cd80*/  STL [R1+0x294], R46 ;  /* 0x0002942e01007387 */ /* 0x0001e80000100800 */
[----:B------:R0:W-:Y:S04]  /*1cd90*/  STL [R1+0x298], R44 ;  /* 0x0002982c01007387 */ /* 0x0001e80000100800 */
[----:B------:R-:W4:Y:S04]  /*1cda0*/  LDL R31, [R1+0x1c0] ;  /* 0x0001c000011f7983 */ /* 0x000f280000100800 */
[----:B------:R0:W-:Y:S04]  /*1cdb0*/  STL [R1+0x29c], R42 ;  /* 0x00029c2a01007387 */ /* 0x0001e80000100800 */
[----:B------:R-:W4:Y:S04]  /*1cdc0*/  LDL R29, [R1+0x1c4] ;  /* 0x0001c400011d7983 */ /* 0x000f280000100800 */
[----:B------:R0:W-:Y:S04]  /*1cdd0*/  STL [R1+0x2a0], R40 ;  /* 0x0002a02801007387 */ /* 0x0001e80000100800 */
[----:B------:R-:W4:Y:S04]  /*1cde0*/  LDL R27, [R1+0x1c8] ;  /* 0x0001c800011b7983 */ /* 0x000f280000100800 */
[----:B------:R0:W-:Y:S04]  /*1cdf0*/  STL [R1+0x2a4], R18 ;  /* 0x0002a41201007387 */ /* 0x0001e80000100800 */
[----:B------:R-:W4:Y:S04]  /*1ce00*/  LDL R39, [R1+0x1cc] ;  /* 0x0001cc0001277983 */ /* 0x000f280000100800 */
[----:B-1----:R-:W4:Y:S04]  /*1ce10*/  LDL R38, [R1+0x1d0] ;  /* 0x0001d00001267983 */ /* 0x002f280000100800 */
[----:B------:R-:W4:Y:S04]  /*1ce20*/  LDL R37, [R1+0x1d4] ;  /* 0x0001d40001257983 */ /* 0x000f280000100800 */
        /* <DEDUP_REMOVED lines=15> */
[----:B------:R-:W4:Y:S01]  /*1cf20*/  LDL.LU R30, [R1+0x2b4] ;  /* 0x0002b400011e7983 */ /* 0x000f220000300800 */
[----:B--2---:R-:W-:-:S05]  /*1cf30*/  FADD R3, R26, R3 ;  /* 0x000000031a037221 */ /* 0x004fca0000000000 */
[----:B------:R0:W-:Y:S04]  /*1cf40*/  STL [R1+0x2a8], R3 ;  /* 0x0002a80301007387 */ /* 0x0001e80000100800 */
[----:B------:R-:W2:Y:S01]  /*1cf50*/  LDL.LU R28, [R1+0x2b8] ;  /* 0x0002b800011c7983 */ /* 0x000ea20000300800 */
[----:B---3--:R-:W-:-:S05]  /*1cf60*/  FADD R2, R25, R2 ;  /* 0x0000000219027221 */ /* 0x008fca0000000000 */
[----:B------:R1:W-:Y:S04]  /*1cf70*/  STL [R1+0x2ac], R2 ;  /* 0x0002ac0201007387 */ /* 0x0003e80000100800 */
[----:B------:R-:W3:Y:S01]  /*1cf80*/  LDL.LU R26, [R1+0x2bc] ;  /* 0x0002bc00011a7983 */ /* 0x000ee20000300800 */
[----:B----4-:R-:W-:-:S05]  /*1cf90*/  FADD R0, R24, R0 ;  /* 0x0000000018007221 */ /* 0x010fca0000000000 */
[----:B------:R4:W-:Y:S04]  /*1cfa0*/  STL [R1+0x2b0], R0 ;  /* 0x0002b00001007387 */ /* 0x0009e80000100800 */
        /* <DEDUP_REMOVED lines=8> */
[----:B0-----:R-:W3:Y:S04]  /*1d030*/  LDL.LU R3, [R1+0x2e0] ;  /* 0x0002e00001037983 */ /* 0x001ee80000300800 */
[----:B-1----:R-:W3:Y:S04]  /*1d040*/  LDL.LU R2, [R1+0x2e4] ;  /* 0x0002e40001027983 */ /* 0x002ee80000300800 */
[----:B----4-:R-:W4:Y:S01]  /*1d050*/  LDL.LU R0, [R1+0x2e8] ;  /* 0x0002e80001007983 */ /* 0x010f220000300800 */
[----:B------:R-:W-:-:S03]  /*1d060*/  FADD R237, R6, R237 ;  /* 0x000000ed06ed7221 */ /* 0x000fc60000000000 */
[----:B------:R-:W4:Y:S01]  /*1d070*/  LDL.LU R10, [R1+0x2ec] ;  /* 0x0002ec00010a7983 */ /* 0x000f220000300800 */
[----:B------:R-:W-:-:S03]  /*1d080*/  FADD R236, R5, R236 ;  /* 0x000000ec05ec7221 */ /* 0x000fc60000000000 */
[----:B------:R-:W4:Y:S01]  /*1d090*/  LDL.LU R9, [R1+0x2f0] ;  /* 0x0002f00001097983 */ /* 0x000f220000300800 */
[----:B------:R-:W-:-:S03]  /*1d0a0*/  FADD R235, R4, R235 ;  /* 0x000000eb04eb7221 */ /* 0x000fc60000000000 */
[----:B------:R-:W4:Y:S04]  /*1d0b0*/  LDL.LU R8, [R1+0x2f4] ;  /* 0x0002f40001087983 */ /* 0x000f280000300800 */
[----:B------:R-:W4:Y:S04]  /*1d0c0*/  LDL.LU R7, [R1+0x2f8] ;  /* 0x0002f80001077983 */ /* 0x000f280000300800 */
[----:B------:R-:W4:Y:S04]  /*1d0d0*/  LDL.LU R6, [R1+0x2fc] ;  /* 0x0002fc0001067983 */ /* 0x000f280000300800 */
[----:B------:R-:W4:Y:S04]  /*1d0e0*/  LDL.LU R5, [R1+0x300] ;  /* 0x0003000001057983 */ /* 0x000f280000300800 */
[----:B------:R-:W4:Y:S01]  /*1d0f0*/  LDL.LU R4, [R1+0x304] ;  /* 0x0003040001047983 */ /* 0x000f220000300800 */
[----:B------:R-:W-:-:S05]  /*1d100*/  FADD R30, R31, R30 ;  /* 0x0000001e1f1e7221 */ /* 0x000fca0000000000 */
[----:B------:R-:W-:Y:S01]  /*1d110*/  STL [R1+0x2b4], R30 ;  /* 0x0002b41e01007387 */ /* 0x000fe20000100800 */
[----:B--2---:R-:W-:-:S05]  /*1d120*/  FADD R28, R29, R28 ;  /* 0x0000001c1d1c7221 */ /* 0x004fca0000000000 */
[----:B------:R-:W-:Y:S01]  /*1d130*/  STL [R1+0x2b8], R28 ;  /* 0x0002b81c01007387 */ /* 0x000fe20000100800 */
[----:B---3--:R-:W-:-:S05]  /*1d140*/  FADD R26, R27, R26 ;  /* 0x0000001a1b1a7221 */ /* 0x008fca0000000000 */
[----:B------:R0:W-:Y:S01]  /*1d150*/  STL [R1+0x2bc], R26 ;  /* 0x0002bc1a01007387 */ /* 0x0001e20000100800 */
[----:B------:R-:W-:-:S01]  /*1d160*/  FADD R25, R39, R25 ;  /* 0x0000001927197221 */ /* 0x000fc20000000000 */
[----:B------:R-:W-:-:S04]  /*1d170*/  FADD R24, R38, R24 ;  /* 0x0000001826187221 */ /* 0x000fc80000000000 */
[----:B------:R-:W-:Y:S01]  /*1d180*/  STL [R1+0x2c0], R25 ;  /* 0x0002c01901007387 */ /* 0x000fe20000100800 */
[----:B------:R-:W-:-:S03]  /*1d190*/  FADD R17, R37, R17 ;  /* 0x0000001125117221 */ /* 0x000fc60000000000 */
        /* <DEDUP_REMOVED lines=14> */
[----:B0-----:R-:W2:Y:S01]  /*1d280*/  LDL R26, [R1+0x194] ;  /* 0x00019400011a7983 */ /* 0x001ea20000100800 */
[----:B----4-:R-:W-:-:S03]  /*1d290*/  FADD R0, R41, R0 ;  /* 0x0000000029007221 */ /* 0x010fc60000000000 */
[----:B------:R0:W-:Y:S04]  /*1d2a0*/  STL [R1+0x2e0], R3 ;  /* 0x0002e00301007387 */ /* 0x0001e80000100800 */
[----:B0-----:R-:W2:Y:S04]  /*1d2b0*/  LDL.LU R3, [R1+0x308] ;  /* 0x0003080001037983 */ /* 0x001ea80000300800 */
[----:B------:R0:W-:Y:S04]  /*1d2c0*/  STL [R1+0x2e4], R2 ;  /* 0x0002e40201007387 */ /* 0x0001e80000100800 */
[----:B------:R-:W3:Y:S04]  /*1d2d0*/  LDL R24, [R1+0x198] ;  /* 0x0001980001187983 */ /* 0x000ee80000100800 */
[----:B------:R1:W-:Y:S04]  /*1d2e0*/  STL [R1+0x2e8], R0 ;  /* 0x0002e80001007387 */ /* 0x0003e80000100800 */
[----:B0-----:R-:W3:Y:S04]  /*1d2f0*/  LDL.LU R2, [R1+0x30c] ;  /* 0x00030c0001027983 */ /* 0x001ee80000300800 */
[----:B------:R-:W4:Y:S04]  /*1d300*/  LDL R41, [R1+0x19c] ;  /* 0x00019c0001297983 */ /* 0x000f280000100800 */
[----:B-1----:R-:W4:Y:S01]  /*1d310*/  LDL.LU R0, [R1+0x310] ;  /* 0x0003100001007983 */ /* 0x002f220000300800 */
[----:B------:R-:W-:-:S01]  /*1d320*/  FADD R10, R45, R10 ;  /* 0x0000000a2d0a7221 */ /* 0x000fc20000000000 */
[----:B------:R-:W-:Y:S01]  /*1d330*/  FADD R9, R44, R9 ;  /* 0x000000092c097221 */ /* 0x000fe20000000000 */
[----:B------:R-:W-:-:S01]  /*1d340*/  FADD R8, R43, R8 ;  /* 0x000000082b087221 */ /* 0x000fc20000000000 */
[----:B------:R-:W-:Y:S01]  /*1d350*/  FADD R7, R42, R7 ;  /* 0x000000072a077221 */ /* 0x000fe20000000000 */
[----:B------:R-:W-:-:S01]  /*1d360*/  FADD R6, R40, R6 ;  /* 0x0000000628067221 */ /* 0x000fc20000000000 */
[----:B------:R-:W-:Y:S01]  /*1d370*/  STL [R1+0x2ec], R10 ;  /* 0x0002ec0a01007387 */ /* 0x000fe20000100800 */
[----:B------:R-:W-:-:S03]  /*1d380*/  FADD R5, R15, R5 ;  /* 0x000000050f057221 */ /* 0x000fc60000000000 */
[----:B------:R-:W-:Y:S01]  /*1d390*/  STL [R1+0x2f0], R9 ;  /* 0x0002f00901007387 */ /* 0x000fe20000100800 */
[----:B------:R-:W-:-:S03]  /*1d3a0*/  FADD R4, R18, R4 ;  /* 0x0000000412047221 */ /* 0x000fc60000000000 */
[----:B------:R-:W-:Y:S04]  /*1d3b0*/  STL [R1+0x2f4], R8 ;  /* 0x0002f40801007387 */ /* 0x000fe80000100800 */
[----:B------:R-:W-:Y:S04]  /*1d3c0*/  STL [R1+0x2f8], R7 ;  /* 0x0002f80701007387 */ /* 0x000fe80000100800 */
[----:B------:R-:W4:Y:S04]  /*1d3d0*/  LDL R40, [R1+0x160] ;  /* 0x0001600001287983 */ /* 0x000f280000100800 */
[----:B------:R-:W-:Y:S04]  /*1d3e0*/  STL [R1+0x2fc], R6 ;  /* 0x0002fc0601007387 */ /* 0x000fe80000100800 */
[----:B------:R-:W4:Y:S04]  /*1d3f0*/  LDL R31, [R1+0x164] ;  /* 0x00016400011f7983 */ /* 0x000f280000100800 */
[----:B------:R-:W-:Y:S04]  /*1d400*/  STL [R1+0x300], R5 ;  /* 0x0003000501007387 */ /* 0x000fe80000100800 */
[----:B------:R-:W4:Y:S04]  /*1d410*/  LDL R29, [R1+0x168] ;  /* 0x00016800011d7983 */ /* 0x000f280000100800 */
[----:B------:R-:W-:Y:S04]  /*1d420*/  STL [R1+0x304], R4 ;  /* 0x0003040401007387 */ /* 0x000fe80000100800 */
        /* <DEDUP_REMOVED lines=18> */
[----:B--2---:R-:W-:-:S01]  /*1d550*/  FADD R3, R26, R3 ;  /* 0x000000031a037221 */ /* 0x004fc20000000000 */
[----:B---3--:R-:W-:Y:S01]  /*1d560*/  FADD R2, R24, R2 ;  /* 0x0000000218027221 */ /* 0x008fe20000000000 */
[----:B----4-:R-:W-:-:S02]  /*1d570*/  FADD R0, R41, R0 ;  /* 0x0000000029007221 */ /* 0x010fc40000000000 */
[----:B------:R-:W2:Y:S04]  /*1d580*/  LDL.LU R41, [R1+0x314] ;  /* 0x0003140001297983 */ /* 0x000ea80000300800 */
[----:B------:R0:W-:Y:S04]  /*1d590*/  STL [R1+0x308], R3 ;  /* 0x0003080301007387 */ /* 0x0001e80000100800 */
[----:B------:R-:W3:Y:S04]  /*1d5a0*/  LDL.LU R30, [R1+0x318] ;  /* 0x00031800011e7983 */ /* 0x000ee80000300800 */
[----:B------:R1:W-:Y:S04]  /*1d5b0*/  STL [R1+0x30c], R2 ;  /* 0x00030c0201007387 */ /* 0x0003e80000100800 */
[----:B------:R-:W4:Y:S04]  /*1d5c0*/  LDL.LU R28, [R1+0x31c] ;  /* 0x00031c00011c7983 */ /* 0x000f280000300800 */
[----:B------:R1:W-:Y:S04]  /*1d5d0*/  STL [R1+0x310], R0 ;  /* 0x0003100001007387 */ /* 0x0003e80000100800 */
[----:B------:R-:W4:Y:S04]  /*1d5e0*/  LDL.LU R26, [R1+0x320] ;  /* 0x00032000011a7983 */ /* 0x000f280000300800 */
[----:B------:R-:W4:Y:S04]  /*1d5f0*/  LDL.LU R24, [R1+0x324] ;  /* 0x0003240001187983 */ /* 0x000f280000300800 */
[----:B------:R-:W4:Y:S04]  /*1d600*/  LDL.LU R17, [R1+0x328] ;  /* 0x0003280001117983 */ /* 0x000f280000300800 */
[----:B------:R-:W4:Y:S04]  /*1d610*/  LDL.LU R16, [R1+0x32c] ;  /* 0x00032c0001107983 */ /* 0x000f280000300800 */
[----:B0-----:R-:W4:Y:S04]  /*1d620*/  LDL.LU R3, [R1+0x330] ;  /* 0x0003300001037983 */ /* 0x001f280000300800 */
[----:B------:R-:W4:Y:S04]  /*1d630*/  LDL.LU R14, [R1+0x334] ;  /* 0x00033400010e7983 */ /* 0x000f280000300800 */
[----:B------:R-:W4:Y:S04]  /*1d640*/  LDL.LU R13, [R1+0x338] ;  /* 0x00033800010d7983 */ /* 0x000f280000300800 */
[----:B------:R-:W4:Y:S04]  /*1d650*/  LDL.LU R12, [R1+0x33c] ;  /* 0x00033c00010c7983 */ /* 0x000f280000300800 */
[----:B------:R-:W4:Y:S04]  /*1d660*/  LDL.LU R11, [R1+0x340] ;  /* 0x00034000010b7983 */ /* 0x000f280000300800 */
[----:B------:R-:W4:Y:S04]  /*1d670*/  LDL.LU R10, [R1+0x344] ;  /* 0x00034400010a7983 */ /* 0x000f280000300800 */
[----:B------:R-:W4:Y:S04]  /*1d680*/  LDL.LU R9, [R1+0x348] ;  /* 0x0003480001097983 */ /* 0x000f280000300800 */
[----:B-1----:R-:W4:Y:S04]  /*1d690*/  LDL.LU R2, [R1+0x34c] ;  /* 0x00034c0001027983 */ /* 0x002f280000300800 */
[----:B------:R-:W4:Y:S04]  /*1d6a0*/  LDL.LU R0, [R1+0x350] ;  /* 0x0003500001007983 */ /* 0x000f280000300800 */
[----:B------:R-:W4:Y:S04]  /*1d6b0*/  LDL.LU R8, [R1+0x354] ;  /* 0x0003540001087983 */ /* 0x000f280000300800 */
[----:B------:R-:W4:Y:S04]  /*1d6c0*/  LDL.LU R7, [R1+0x358] ;  /* 0x0003580001077983 */ /* 0x000f280000300800 */
[----:B------:R-:W4:Y:S04]  /*1d6d0*/  LDL.LU R6, [R1+0x35c] ;  /* 0x00035c0001067983 */ /* 0x000f280000300800 */
[----:B------:R-:W4:Y:S04]  /*1d6e0*/  LDL.LU R5, [R1+0x360] ;  /* 0x0003600001057983 */ /* 0x000f280000300800 */
[----:B------:R-:W4:Y:S01]  /*1d6f0*/  LDL.LU R4, [R1+0x364] ;  /* 0x0003640001047983 */ /* 0x000f220000300800 */
[----:B--2---:R-:W-:-:S03]  /*1d700*/  FADD R41, R40, R41 ;  /* 0x0000002928297221 */ /* 0x004fc60000000000 */
[----:B------:R-:W2:Y:S01]  /*1d710*/  LDL.LU R40, [R1+0x8a8] ;  /* 0x0008a80001287983 */ /* 0x000ea20000300800 */
[----:B---3--:R-:W-:-:S03]  /*1d720*/  FADD R30, R31, R30 ;  /* 0x0000001e1f1e7221 */ /* 0x008fc60000000000 */
[----:B------:R0:W-:Y:S01]  /*1d730*/  STL [R1+0x314], R41 ;  /* 0x0003142901007387 */ /* 0x0001e20000100800 */
[----:B----4-:R-:W-:-:S03]  /*1d740*/  FADD R28, R29, R28 ;  /* 0x0000001c1d1c7221 */ /* 0x010fc60000000000 */
[----:B0-----:R-:W3:Y:S01]  /*1d750*/  LDL.LU R41, [R1+0x8a4] ;  /* 0x0008a40001297983 */ /* 0x001ee20000300800 */
        /* <DEDUP_REMOVED lines=9> */
[----:B------:R-:W4:Y:S01]  /*1d7f0*/  LDL R18, [R1+0x134] ;  /* 0x0001340001127983 */ /* 0x000f220000100800 */
[----:B------:R-:W-:-:S03]  /*1d800*/  FADD R14, R37, R14 ;  /* 0x0000000e250e7221 */ /* 0x000fc60000000000 */
[----:B------:R-:W-:Y:S01]  /*1d810*/  STL [R1+0x328], R17 ;  /* 0x0003281101007387 */ /* 0x000fe20000100800 */
[----:B------:R-:W-:-:S03]  /*1d820*/  FADD R13, R36, R13 ;  /* 0x0000000d240d7221 */ /* 0x000fc60000000000 */
[----:B------:R0:W-:Y:S01]  /*1d830*/  STL [R1+0x330], R3 ;  /* 0x0003300301007387 */ /* 0x0001e20000100800 */
[----:B------:R-:W-:-:S03]  /*1d840*/  FADD R12, R35, R12 ;  /* 0x0000000c230c7221 */ /* 0x000fc60000000000 */
[----:B------:R-:W-:Y:S01]  /*1d850*/  STL [R1+0x32c], R16 ;  /* 0x00032c1001007387 */ /* 0x000fe20000100800 */
[----:B------:R-:W-:-:S03]  /*1d860*/  FADD R11, R34, R11 ;  /* 0x0000000b220b7221 */ /* 0x000fc60000000000 */
[----:B0-----:R-:W4:Y:S01]  /*1d870*/  LDL.LU R3, [R1+0x368] ;  /* 0x0003680001037983 */ /* 0x001f220000300800 */
[----:B------:R-:W-:-:S03]  /*1d880*/  FADD R10, R33, R10 ;  /* 0x0000000a210a7221 */ /* 0x000fc60000000000 */
[----:B------:R-:W-:Y:S01]  /*1d890*/  STL [R1+0x334], R14 ;  /* 0x0003340e01007387 */ /* 0x000fe20000100800 */
[----:B------:R-:W-:-:S03]  /*1d8a0*/  FADD R9, R32, R9 ;  /* 0x0000000920097221 */ /* 0x000fc60000000000 */
[----:B------:R-:W-:Y:S01]  /*1d8b0*/  STL [R1+0x338], R13 ;  /* 0x0003380d01007387 */ /* 0x000fe20000100800 */
[----:B------:R-:W-:-:S03]  /*1d8c0*/  FADD R2, R47, R2 ;  /* 0x000000022f027221 */ /* 0x000fc60000000000 */
[----:B------:R-:W-:Y:S01]  /*1d8d0*/  STL [R1+0x33c], R12 ;  /* 0x00033c0c01007387 */ /* 0x000fe20000100800 */
[----:B------:R-:W-:-:S03]  /*1d8e0*/  FADD R0, R46, R0 ;  /* 0x000000002e007221 */ /* 0x000fc60000000000 */
[----:B------:R-:W2:Y:S04]  /*1d8f0*/  LDL R27, [R1+0x138] ;  /* 0x00013800011b7983 */ /* 0x000ea80000100800 */
[----:B------:R-:W-:Y:S04]  /*1d900*/  STL [R1+0x340], R11 ;  /* 0x0003400b01007387 */ /* 0x000fe80000100800 */
[----:B------:R-:W3:Y:S04]  /*1d910*/  LDL R25, [R1+0x13c] ;  /* 0x00013c0001197983 */ /* 0x000ee80000100800 */
[----:B------:R-:W-:Y:S04]  /*1d920*/  STL [R1+0x344], R10 ;  /* 0x0003440a01007387 */ /* 0x000fe80000100800 */
[----:B------:R-:W-:Y:S04]  /*1d930*/  STL [R1+0x348], R9 ;  /* 0x0003480901007387 */ /* 0x000fe80000100800 */
[----:B------:R0:W-:Y:S04]  /*1d940*/  STL [R1+0x34c], R2 ;  /* 0x00034c0201007387 */ /* 0x0001e80000100800 */
[----:B0-----:R-:W2:Y:S04]  /*1d950*/  LDL.LU R2, [R1+0x36c] ;  /* 0x00036c0001027983 */ /* 0x001ea80000300800 */
[----:B------:R0:W-:Y:S04]  /*1d960*/  STL [R1+0x350], R0 ;  /* 0x0003500001007387 */ /* 0x0001e80000100800 */
[----:B0-----:R-:W3:Y:S01]  /*1d970*/  LDL.LU R0, [R1+0x370] ;  /* 0x0003700001007983 */ /* 0x001ee20000300800 */
[----:B------:R-:W-:-:S01]  /*1d980*/  FADD R8, R45, R8 ;  /* 0x000000082d087221 */ /* 0x000fc20000000000 */
[----:B------:R-:W-:Y:S01]  /*1d990*/  FADD R7, R44, R7 ;  /* 0x000000072c077221 */ /* 0x000fe20000000000 */
[----:B------:R-:W-:-:S01]  /*1d9a0*/  FADD R6, R43, R6 ;  /* 0x000000062b067221 */ /* 0x000fc20000000000 */
[----:B------:R-:W-:-:S02]  /*1d9b0*/  FADD R5, R42, R5 ;  /* 0x000000052a057221 */ /* 0x000fc40000000000 */
[----:B------:R-:W-:Y:S01]  /*1d9c0*/  STL [R1+0x354], R8 ;  /* 0x0003540801007387 */ /* 0x000fe20000100800 */
[----:B------:R-:W-:-:S03]  /*1d9d0*/  FADD R4, R15, R4 ;  /* 0x000000040f047221 */ /* 0x000fc60000000000 */
[----:B------:R-:W-:Y:S04]  /*1d9e0*/  STL [R1+0x358], R7 ;  /* 0x0003580701007387 */ /* 0x000fe80000100800 */
[----:B------:R-:W3:Y:S04]  /*1d9f0*/  LDL R42, [R1+0x100] ;  /* 0x00010000012a7983 */ /* 0x000ee80000100800 */
[----:B------:R-:W-:Y:S04]  /*1da00*/  STL [R1+0x35c], R6 ;  /* 0x00035c0601007387 */ /* 0x000fe80000100800 */
[----:B------:R-:W3:Y:S04]  /*1da10*/  LDL R30, [R1+0x104] ;  /* 0x00010400011e7983 */ /* 0x000ee80000100800 */
[----:B------:R-:W-:Y:S04]  /*1da20*/  STL [R1+0x360], R5 ;  /* 0x0003600501007387 */ /* 0x000fe80000100800 */
        /* <DEDUP_REMOVED lines=14> */
[----:B------:R-:W3:Y:S01]  /*1db10*/  LDL R45, [R1+0xfc] ;  /* 0x0000fc00012d7983 */ /* 0x000ee20000100800 */
[----:B----4-:R-:W-:-:S05]  /*1db20*/  FADD R3, R18, R3 ;  /* 0x0000000312037221 */ /* 0x010fca0000000000 */
[----:B------:R1:W-:Y:S04]  /*1db30*/  STL [R1+0x368], R3 ;  /* 0x0003680301007387 */ /* 0x0003e80000100800 */
[----:B------:R-:W4:Y:S04]  /*1db40*/  LDL R44, [R1+0xc0] ;  /* 0x0000c000012c7983 */ /* 0x000f280000100800 */
[----:B------:R-:W4:Y:S04]  /*1db50*/  LDL R43, [R1+0xc4] ;  /* 0x0000c400012b7983 */ /* 0x000f280000100800 */
[----:B------:R-:W4:Y:S04]  /*1db60*/  LDL R15, [R1+0xc8] ;  /* 0x0000c800010f7983 */ /* 0x000f280000100800 */
[----:B------:R-:W4:Y:S04]  /*1db70*/  LDL R18, [R1+0xcc] ;  /* 0x0000cc0001127983 */ /* 0x000f280000100800 */
[----:B------:R-:W4:Y:S04]  /*1db80*/  LDL.LU R31, [R1+0x374] ;  /* 0x00037400011f7983 */ /* 0x000f280000300800 */
[----:B------:R-:W4:Y:S01]  /*1db90*/  LDL.LU R29, [R1+0x378] ;  /* 0x00037800011d7983 */ /* 0x000f220000300800 */
[----:B--2---:R-:W-:-:S05]  /*1dba0*/  FADD R2, R27, R2 ;  /* 0x000000021b027221 */ /* 0x004fca0000000000 */
[----:B------:R2:W-:Y:S04]  /*1dbb0*/  STL [R1+0x36c], R2 ;  /* 0x00036c0201007387 */ /* 0x0005e80000100800 */
[----:B------:R-:W4:Y:S01]  /*1dbc0*/  LDL.LU R27, [R1+0x37c] ;  /* 0x00037c00011b7983 */ /* 0x000f220000300800 */
[----:B---3--:R-:W-:-:S05]  /*1dbd0*/  FADD R0, R25, R0 ;  /* 0x0000000019007221 */ /* 0x008fca0000000000 */
[----:B------:R3:W-:Y:S04]  /*1dbe0*/  STL [R1+0x370], R0 ;  /* 0x0003700001007387 */ /* 0x0007e80000100800 */
        /* <DEDUP_REMOVED lines=9> */
[----:B0-----:R-:W4:Y:S04]  /*1dc80*/  LDL.LU R4, [R1+0x3a4] ;  /* 0x0003a40001047983 */ /* 0x001f280000300800 */
[----:B-1----:R-:W4:Y:S04]  /*1dc90*/  LDL.LU R3, [R1+0x3a8] ;  /* 0x0003a80001037983 */ /* 0x002f280000300800 */
[----:B--2---:R-:W2:Y:S04]  /*1dca0*/  LDL.LU R2, [R1+0x3ac] ;  /* 0x0003ac0001027983 */ /* 0x004ea80000300800 */
[----:B---3--:R-:W3:Y:S04]  /*1dcb0*/  LDL.LU R0, [R1+0x3b0] ;  /* 0x0003b00001007983 */ /* 0x008ee80000300800 */
[----:B------:R-:W3:Y:S04]  /*1dcc0*/  LDL.LU R8, [R1+0x3b4] ;  /* 0x0003b40001087983 */ /* 0x000ee80000300800 */
[----:B------:R-:W3:Y:S04]  /*1dcd0*/  LDL.LU R7, [R1+0x3b8] ;  /* 0x0003b80001077983 */ /* 0x000ee80000300800 */
[----:B------:R-:W3:Y:S04]  /*1dce0*/  LDL.LU R6, [R1+0x3bc] ;  /* 0x0003bc0001067983 */ /* 0x000ee80000300800 */
[----:B------:R-:W3:Y:S01]  /*1dcf0*/  LDL.LU R5, [R1+0x3c0] ;  /* 0x0003c00001057983 */ /* 0x000ee20000300800 */
[----:B----4-:R-:W-:-:S03]  /*1dd00*/  FADD R31, R42, R31 ;  /* 0x0000001f2a1f7221 */ /* 0x010fc60000000000 */
[----:B------:R-:W4:Y:S01]  /*1dd10*/  LDL.LU R42, [R1+0x8a0] ;  /* 0x0008a000012a7983 */ /* 0x000f220000300800 */
[----:B------:R-:W-:-:S03]  /*1dd20*/  FADD R29, R30, R29 ;  /* 0x0000001d1e1d7221 */ /* 0x000fc60000000000 */
[----:B------:R-:W-:Y:S04]  /*1dd30*/  STL [R1+0x374], R31 ;  /* 0x0003741f01007387 */ /* 0x000fe80000100800 */
[----:B------:R-:W-:Y:S01]  /*1dd40*/  STL [R1+0x378], R29 ;  /* 0x0003781d01007387 */ /* 0x000fe20000100800 */
[----:B------:R-:W-:-:S05]  /*1dd50*/  FADD R27, R28, R27 ;  /* 0x0000001b1c1b7221 */ /* 0x000fca0000000000 */
        /* <DEDUP_REMOVED lines=17> */
[----:B0-----:R-:W4:Y:S01]  /*1de70*/  LDL R27, [R1+0xd0] ;  /* 0x0000d000011b7983 */ /* 0x001f220000100800 */
[----:B------:R-:W-:-:S03]  /*1de80*/  FADD R4, R32, R4 ;  /* 0x0000000420047221 */ /* 0x000fc60000000000 */
[----:B------:R-:W-:Y:S01]  /*1de90*/  STL [R1+0x39c], R10 ;  /* 0x00039c0a01007387 */ /* 0x000fe20000100800 */
[----:B------:R-:W-:-:S03]  /*1dea0*/  FADD R3, R47, R3 ;  /* 0x000000032f037221 */ /* 0x000fc60000000000 */
[----:B------:R0:W-:Y:S01]  /*1deb0*/  STL [R1+0x3a4], R4 ;  /* 0x0003a40401007387 */ /* 0x0001e20000100800 */
[----:B--2---:R-:W-:-:S03]  /*1dec0*/  FADD R2, R46, R2 ;  /* 0x000000022e027221 */ /* 0x004fc60000000000 */
[----:B------:R-:W-:Y:S01]  /*1ded0*/  STL [R1+0x3a0], R9 ;  /* 0x0003a00901007387 */ /* 0x000fe20000100800 */
[----:B---3--:R-:W-:-:S03]  /*1dee0*/  FADD R0, R45, R0 ;  /* 0x000000002d007221 */ /* 0x008fc60000000000 */
[----:B0-----:R-:W4:Y:S04]  /*1def0*/  LDL.LU R4, [R1+0x3c4] ;  /* 0x0003c40001047983 */ /* 0x001f280000300800 */
[----:B------:R-:W2:Y:S04]  /*1df00*/  LDL R30, [R1+0xd4] ;  /* 0x0000d400011e7983 */ /* 0x000ea80000100800 */
[----:B------:R-:W3:Y:S04]  /*1df10*/  LDL R29, [R1+0xd8] ;  /* 0x0000d800011d7983 */ /* 0x000ee80000100800 */
[----:B------:R-:W3:Y:S04]  /*1df20*/  LDL R25, [R1+0xdc] ;  /* 0x0000dc0001197983 */ /* 0x000ee80000100800 */
[----:B------:R0:W-:Y:S04]  /*1df30*/  STL [R1+0x3a8], R3 ;  /* 0x0003a80301007387 */ /* 0x0001e80000100800 */
[----:B0-----:R-:W2:Y:S04]  /*1df40*/  LDL.LU R3, [R1+0x3c8] ;  /* 0x0003c80001037983 */ /* 0x001ea80000300800 */
[----:B------:R0:W-:Y:S04]  /*1df50*/  STL [R1+0x3ac], R2 ;  /* 0x0003ac0201007387 */ /* 0x0001e80000100800 */
[----:B0-----:R-:W3:Y:S04]  /*1df60*/  LDL.LU R2, [R1+0x3cc] ;  /* 0x0003cc0001027983 */ /* 0x001ee80000300800 */
[----:B------:R0:W-:Y:S04]  /*1df70*/  STL [R1+0x3b0], R0 ;  /* 0x0003b00001007387 */ /* 0x0001e80000100800 */
[----:B0-----:R-:W3:Y:S01]  /*1df80*/  LDL.LU R0, [R1+0x3d0] ;  /* 0x0003d00001007983 */ /* 0x001ee20000300800 */
[----:B------:R-:W-:-:S01]  /*1df90*/  FADD R8, R44, R8 ;  /* 0x000000082c087221 */ /* 0x000fc20000000000 */
[----:B------:R-:W-:Y:S01]  /*1dfa0*/  FADD R7, R43, R7 ;  /* 0x000000072b077221 */ /* 0x000fe20000000000 */
[----:B------:R-:W-:-:S01]  /*1dfb0*/  FADD R6, R15, R6 ;  /* 0x000000060f067221 */ /* 0x000fc20000000000 */
[----:B------:R-:W-:-:S02]  /*1dfc0*/  FADD R5, R18, R5 ;  /* 0x0000000512057221 */ /* 0x000fc40000000000 */
[----:B------:R-:W-:Y:S04]  /*1dfd0*/  STL [R1+0x3b4], R8 ;  /* 0x0003b40801007387 */ /* 0x000fe80000100800 */
[----:B------:R-:W3:Y:S04]  /*1dfe0*/  LDL R28, [R1+0xa0] ;  /* 0x0000a000011c7983 */ /* 0x000ee80000100800 */
[----:B------:R-:W-:Y:S04]  /*1dff0*/  STL [R1+0x3b8], R7 ;  /* 0x0003b80701007387 */ /* 0x000fe80000100800 */
[----:B------:R-:W3:Y:S04]  /*1e000*/  LDL R26, [R1+0xa4] ;  /* 0x0000a400011a7983 */ /* 0x000ee80000100800 */
[----:B------:R-:W-:Y:S04]  /*1e010*/  STL [R1+0x3bc], R6 ;  /* 0x0003bc0601007387 */ /* 0x000fe80000100800 */
[----:B------:R-:W3:Y:S04]  /*1e020*/  LDL R46, [R1+0xa8] ;  /* 0x0000a800012e7983 */ /* 0x000ee80000100800 */
[----:B------:R-:W-:Y:S04]  /*1e030*/  STL [R1+0x3c0], R5 ;  /* 0x0003c00501007387 */ /* 0x000fe80000100800 */
        /* <DEDUP_REMOVED lines=15> */
[----:B----4-:R-:W-:-:S03]  /*1e130*/  FADD R4, R27, R4 ;  /* 0x000000041b047221 */ /* 0x010fc60000000000 */
[----:B------:R-:W4:Y:S04]  /*1e140*/  LDL.LU R27, [R1+0x3d4] ;  /* 0x0003d400011b7983 */ /* 0x000f280000300800 */
[----:B------:R0:W-:Y:S01]  /*1e150*/  STL [R1+0x3c4], R4 ;  /* 0x0003c40401007387 */ /* 0x0001e20000100800 */
[----:B--2---:R-:W-:-:S01]  /*1e160*/  FADD R3, R30, R3 ;  /* 0x000000031e037221 */ /* 0x004fc20000000000 */
[----:B---3--:R-:W-:Y:S01]  /*1e170*/  FADD R2, R29, R2 ;  /* 0x000000021d027221 */ /* 0x008fe20000000000 */
[----:B------:R-:W-:-:S02]  /*1e180*/  FADD R0, R25, R0 ;  /* 0x0000000019007221 */ /* 0x000fc40000000000 */
[----:B------:R-:W2:Y:S04]  /*1e190*/  LDL.LU R25, [R1+0x3d8] ;  /* 0x0003d80001197983 */ /* 0x000ea80000300800 */
[----:B------:R1:W-:Y:S04]  /*1e1a0*/  STL [R1+0x3c8], R3 ;  /* 0x0003c80301007387 */ /* 0x0003e80000100800 */
[----:B------:R-:W3:Y:S04]  /*1e1b0*/  LDL.LU R17, [R1+0x3dc] ;  /* 0x0003dc0001117983 */ /* 0x000ee80000300800 */
[----:B------:R1:W-:Y:S04]  /*1e1c0*/  STL [R1+0x3cc], R2 ;  /* 0x0003cc0201007387 */ /* 0x0003e80000100800 */
[----:B------:R-:W3:Y:S04]  /*1e1d0*/  LDL.LU R16, [R1+0x3e0] ;  /* 0x0003e00001107983 */ /* 0x000ee80000300800 */
[----:B------:R1:W-:Y:S04]  /*1e1e0*/  STL [R1+0x3d0], R0 ;  /* 0x0003d00001007387 */ /* 0x0003e80000100800 */
[----:B0-----:R-:W3:Y:S04]  /*1e1f0*/  LDL.LU R4, [R1+0x3e4] ;  /* 0x0003e40001047983 */ /* 0x001ee80000300800 */
[----:B-1----:R-:W3:Y:S04]  /*1e200*/  LDL.LU R3, [R1+0x3e8] ;  /* 0x0003e80001037983 */ /* 0x002ee80000300800 */
        /* <DEDUP_REMOVED lines=11> */
[----:B------:R-:W3:Y:S01]  /*1e2c0*/  LDL.LU R5, [R1+0x418] ;  /* 0x0004180001057983 */ /* 0x000ee20000300800 */
[----:B----4-:R-:W-:-:S05]  /*1e2d0*/  FADD R27, R28, R27 ;  /* 0x0000001b1c1b7221 */ /* 0x010fca0000000000 */
[----:B------:R-:W-:Y:S01]  /*1e2e0*/  STL [R1+0x3d4], R27 ;  /* 0x0003d41b01007387 */ /* 0x000fe20000100800 */
[----:B--2---:R-:W-:-:S01]  /*1e2f0*/  FADD R25, R26, R25 ;  /* 0x000000191a197221 */ /* 0x004fc20000000000 */
[----:B---3--:R-:W-:-:S04]  /*1e300*/  FADD R17, R46, R17 ;  /* 0x000000112e117221 */ /* 0x008fc80000000000 */
[----:B------:R-:W-:Y:S04]  /*1e310*/  STL [R1+0x3d8], R25 ;  /* 0x0003d81901007387 */ /* 0x000fe80000100800 */
[----:B------:R-:W-:Y:S01]  /*1e320*/  STL [R1+0x3dc], R17 ;  /* 0x0003dc1101007387 */ /* 0x000fe20000100800 */
[----:B------:R-:W-:-:S03]  /*1e330*/  FADD R16, R44, R16 ;  /* 0x000000102c107221 */ /* 0x000fc60000000000 */
[----:B------:R-:W2:Y:S04]  /*1e340*/  LDL R46, [R1+0x68] ;  /* 0x00006800012e7983 */ /* 0x000ea80000100800 */
[----:B------:R-:W-:Y:S01]  /*1e350*/  STL [R1+0x3e0], R16 ;  /* 0x0003e01001007387 */ /* 0x000fe20000100800 */
[----:B------:R-:W-:-:S03]  /*1e360*/  FADD R4, R15, R4 ;  /* 0x000000040f047221 */ /* 0x000fc60000000000 */
[----:B------:R-:W3:Y:S01]  /*1e370*/  LDL R44, [R1+0x6c] ;  /* 0x00006c00012c7983 */ /* 0x000ee20000100800 */
[----:B------:R-:W-:-:S03]  /*1e380*/  FADD R3, R18, R3 ;  /* 0x0000000312037221 */ /* 0x000fc60000000000 */
[----:B------:R0:W-:Y:S01]  /*1e390*/  STL [R1+0x3e4], R4 ;  /* 0x0003e40401007387 */ /* 0x0001e20000100800 */
[----:B------:R-:W-:-:S03]  /*1e3a0*/  FADD R2, R24, R2 ;  /* 0x0000000218027221 */ /* 0x000fc60000000000 */
[----:B------:R-:W4:Y:S01]  /*1e3b0*/  LDL R15, [R1+0x70] ;  /* 0x00007000010f7983 */ /* 0x000f220000100800 */
[----:B------:R-:W-:-:S03]  /*1e3c0*/  FADD R0, R39, R0 ;  /* 0x0000000027007221 */ /* 0x000fc60000000000 */
[----:B------:R1:W-:Y:S04]  /*1e3d0*/  STL [R1+0x3e8], R3 ;  /* 0x0003e80301007387 */ /* 0x0003e80000100800 */
[----:B------:R-:W4:Y:S04]  /*1e3e0*/  LDL R18, [R1+0x74] ;  /* 0x0000740001127983 */ /* 0x000f280000100800 */
[----:B0-----:R-:W2:Y:S04]  /*1e3f0*/  LDL.LU R4, [R1+0x41c] ;  /* 0x00041c0001047983 */ /* 0x001ea80000300800 */
[----:B-1----:R-:W3:Y:S04]  /*1e400*/  LDL.LU R3, [R1+0x420] ;  /* 0x0004200001037983 */ /* 0x002ee80000300800 */
[----:B------:R-:W-:Y:S04]  /*1e410*/  STL [R1+0x3ec], R2 ;  /* 0x0003ec0201007387 */ /* 0x000fe80000100800 */
[----:B------:R0:W-:Y:S04]  /*1e420*/  STL [R1+0x3f0], R0 ;  /* 0x0003f00001007387 */ /* 0x0001e80000100800 */
[----:B0-----:R-:W4:Y:S04]  /*1e430*/  LDL.LU R0, [R1+0x424] ;  /* 0x0004240001007983 */ /* 0x001f280000300800 */
[----:B------:R-:W4:Y:S01]  /*1e440*/  LDL.LU R2, [R1+0x428] ;  /* 0x0004280001027983 */ /* 0x000f220000300800 */
[----:B------:R-:W-:-:S01]  /*1e450*/  FADD R14, R38, R14 ;  /* 0x0000000e260e7221 */ /* 0x000fc20000000000 */
[----:B------:R-:W-:Y:S01]  /*1e460*/  FADD R13, R37, R13 ;  /* 0x0000000d250d7221 */ /* 0x000fe20000000000 */
[----:B------:R-:W-:-:S01]  /*1e470*/  FADD R12, R36, R12 ;  /* 0x0000000c240c7221 */ /* 0x000fc20000000000 */
[----:B------:R-:W-:Y:S01]  /*1e480*/  FADD R11, R35, R11 ;  /* 0x0000000b230b7221 */ /* 0x000fe20000000000 */
[----:B------:R-:W-:-:S01]  /*1e490*/  FADD R10, R34, R10 ;  /* 0x0000000a220a7221 */ /* 0x000fc20000000000 */
[----:B------:R-:W-:Y:S01]  /*1e4a0*/  STL [R1+0x3f4], R14 ;  /* 0x0003f40e01007387 */ /* 0x000fe20000100800 */
[----:B------:R-:W-:-:S01]  /*1e4b0*/  FADD R9, R33, R9 ;  /* 0x0000000921097221 */ /* 0x000fc20000000000 */
[----:B------:R-:W-:-:S02]  /*1e4c0*/  FADD R8, R32, R8 ;  /* 0x0000000820087221 */ /* 0x000fc40000000000 */
[----:B------:R-:W-:Y:S01]  /*1e4d0*/  STL [R1+0x3f8], R13 ;  /* 0x0003f80d01007387 */ /* 0x000fe20000100800 */
[----:B------:R-:W-:-:S03]  /*1e4e0*/  FADD R7, R47, R7 ;  /* 0x000000072f077221 */ /* 0x000fc60000000000 */
[----:B------:R-:W-:Y:S01]  /*1e4f0*/  STL [R1+0x3fc], R12 ;  /* 0x0003fc0c01007387 */ /* 0x000fe20000100800 */
[----:B------:R-:W-:-:S03]  /*1e500*/  FADD R6, R45, R6 ;  /* 0x000000062d067221 */ /* 0x000fc60000000000 */
[----:B------:R-:W-:Y:S01]  /*1e510*/  STL [R1+0x400], R11 ;  /* 0x0004000b01007387 */ /* 0x000fe20000100800 */
[----:B------:R-:W-:-:S03]  /*1e520*/  FADD R5, R43, R5 ;  /* 0x000000052b057221 */ /* 0x000fc60000000000 */
[----:B------:R0:W-:Y:S04]  /*1e530*/  STL [R1+0x404], R10 ;  /* 0x0004040a01007387 */ /* 0x0001e80000100800 */
        /* <DEDUP_REMOVED lines=20> */
[----:B----4-:R-:W-:-:S05]  /*1e680*/  FADD R0, R15, R0 ;  /* 0x000000000f007221 */ /* 0x010fca0000000000 */
[----:B------:R0:W-:Y:S04]  /*1e690*/  STL [R1+0x424], R0 ;  /* 0x0004240001007387 */ /* 0x0001e80000100800 */
[----:B------:R1:W-:Y:S01]  /*1e6a0*/  STL [R1+0x41c], R4 ;  /* 0x00041c0401007387 */ /* 0x0003e20000100800 */
[----:B------:R-:W-:-:S03]  /*1e6b0*/  FADD R2, R18, R2 ;  /* 0x0000000212027221 */ /* 0x000fc60000000000 */
[----:B0-----:R-:W2:Y:S04]  /*1e6c0*/  LDL.LU R0, [R1+0x45c] ;  /* 0x00045c0001007983 */ /* 0x001ea80000300800 */
[----:B------:R0:W-:Y:S04]  /*1e6d0*/  STL [R1+0x420], R3 ;  /* 0x0004200301007387 */ /* 0x0001e80000100800 */
[----:B------:R-:W3:Y:S04]  /*1e6e0*/  LDL.LU R44, [R1+0x42c] ;  /* 0x00042c00012c7983 */ /* 0x000ee80000300800 */
[----:B------:R-:W4:Y:S04]  /*1e6f0*/  LDL.LU R46, [R1+0x430] ;  /* 0x00043000012e7983 */ /* 0x000f280000300800 */
[----:B------:R-:W2:Y:S04]  /*1e700*/  LDL.LU R32, [R1+0x434] ;  /* 0x0004340001207983 */ /* 0x000ea80000300800 */
[----:B------:R0:W-:Y:S04]  /*1e710*/  STL [R1+0x428], R2 ;  /* 0x0004280201007387 */ /* 0x0001e80000100800 */
[----:B------:R-:W2:Y:S04]  /*1e720*/  LDL.LU R34, [R1+0x438] ;  /* 0x0004380001227983 */ /* 0x000ea80000300800 */
[----:B------:R-:W2:Y:S04]  /*1e730*/  LDL.LU R9, [R1+0x43c] ;  /* 0x00043c0001097983 */ /* 0x000ea80000300800 */
[----:B------:R-:W2:Y:S04]  /*1e740*/  LDL.LU R8, [R1+0x440] ;  /* 0x0004400001087983 */ /* 0x000ea80000300800 */
[----:B------:R-:W2:Y:S04]  /*1e750*/  LDL.LU R7, [R1+0x444] ;  /* 0x0004440001077983 */ /* 0x000ea80000300800 */
[----:B------:R-:W2:Y:S04]  /*1e760*/  LDL.LU R6, [R1+0x448] ;  /* 0x0004480001067983 */ /* 0x000ea80000300800 */
[----:B------:R-:W2:Y:S04]  /*1e770*/  LDL.LU R5, [R1+0x44c] ;  /* 0x00044c0001057983 */ /* 0x000ea80000300800 */
[----:B-1----:R-:W2:Y:S04]  /*1e780*/  LDL.LU R4, [R1+0x450] ;  /* 0x0004500001047983 */ /* 0x002ea80000300800 */
[----:B0-----:R-:W2:Y:S04]  /*1e790*/  LDL.LU R3, [R1+0x454] ;  /* 0x0004540001037983 */ /* 0x001ea80000300800 */
[----:B------:R-:W2:Y:S04]  /*1e7a0*/  LDL.LU R2, [R1+0x458] ;  /* 0x0004580001027983 */ /* 0x000ea80000300800 */
[----:B------:R-:W2:Y:S04]  /*1e7b0*/  LDL R36, [R1+0x2c] ;  /* 0x00002c0001247983 */ /* 0x000ea80000100800 */
[----:B------:R-:W2:Y:S04]  /*1e7c0*/  LDL R38, [R1+0x30] ;  /* 0x0000300001267983 */ /* 0x000ea80000100800 */
[----:B------:R-:W2:Y:S04]  /*1e7d0*/  LDL R24, [R1+0x34] ;  /* 0x0000340001187983 */ /* 0x000ea80000100800 */
[----:B------:R-:W2:Y:S04]  /*1e7e0*/  LDL R26, [R1+0x38] ;  /* 0x00003800011a7983 */ /* 0x000ea80000100800 */
[----:B------:R-:W2:Y:S04]  /*1e7f0*/  LDL R28, [R1+0x3c] ;  /* 0x00003c00011c7983 */ /* 0x000ea80000100800 */
[----:B------:R-:W2:Y:S04]  /*1e800*/  LDL R30, [R1] ;  /* 0x00000000011e7983 */ /* 0x000ea80000100800 */
[----:B------:R-:W2:Y:S04]  /*1e810*/  LDL R17, [R1+0x4] ;  /* 0x0000040001117983 */ /* 0x000ea80000100800 */
[----:B------:R-:W2:Y:S04]  /*1e820*/  LDL R12, [R1+0x8] ;  /* 0x00000800010c7983 */ /* 0x000ea80000100800 */
[----:B------:R-:W2:Y:S04]  /*1e830*/  LDL R13, [R1+0xc] ;  /* 0x00000c00010d7983 */ /* 0x000ea80000100800 */
[----:B------:R-:W2:Y:S04]  /*1e840*/  LDL R14, [R1+0x10] ;  /* 0x00001000010e7983 */ /* 0x000ea80000100800 */
[----:B------:R-:W2:Y:S04]  /*1e850*/  LDL R16, [R1+0x14] ;  /* 0x0000140001107983 */ /* 0x000ea80000100800 */
[----:B------:R-:W2:Y:S04]  /*1e860*/  LDL R15, [R1+0x18] ;  /* 0x00001800010f7983 */ /* 0x000ea80000100800 */
[----:B------:R-:W2:Y:S01]  /*1e870*/  LDL R18, [R1+0x1c] ;  /* 0x00001c0001127983 */ /* 0x000ea20000100800 */
[----:B---3--:R-:W-:-:S03]  /*1e880*/  FADD R44, R43, R44 ;  /* 0x0000002c2b2c7221 */ /* 0x008fc60000000000 */
[----:B------:R-:W3:Y:S01]  /*1e890*/  LDL.LU R43, [R1+0x89c] ;  /* 0x00089c00012b7983 */ /* 0x000ee20000300800 */
[----:B----4-:R-:W-:-:S03]  /*1e8a0*/  FADD R46, R45, R46 ;  /* 0x0000002e2d2e7221 */ /* 0x010fc60000000000 */
[----:B------:R0:W-:Y:S01]  /*1e8b0*/  STL [R1+0x42c], R44 ;  /* 0x00042c2c01007387 */ /* 0x0001e20000100800 */
[----:B--2---:R-:W-:-:S03]  /*1e8c0*/  FADD R32, R47, R32 ;  /* 0x000000202f207221 */ /* 0x004fc60000000000 */
[----:B0-----:R-:W2:Y:S01]  /*1e8d0*/  LDL.LU R44, [R1+0x898] ;  /* 0x00089800012c7983 */ /* 0x001ea20000300800 */
[----:B------:R-:W-:-:S03]  /*1e8e0*/  FADD R34, R33, R34 ;  /* 0x0000002221227221 */ /* 0x000fc60000000000 */
[----:B------:R-:W4:Y:S04]  /*1e8f0*/  LDL.LU R45, [R1+0x894] ;  /* 0x00089400012d7983 */ /* 0x000f280000300800 */
[----:B------:R0:W-:Y:S01]  /*1e900*/  STL [R1+0x430], R46 ;  /* 0x0004302e01007387 */ /* 0x0001e20000100800 */
[----:B------:R-:W-:-:S01]  /*1e910*/  FADD R9, R35, R9 ;  /* 0x0000000923097221 */ /* 0x000fc20000000000 */
[----:B------:R-:W-:Y:S01]  /*1e920*/  FADD R8, R10, R8 ;  /* 0x000000080a087221 */ /* 0x000fe20000000000 */
[----:B------:R-:W-:-:S01]  /*1e930*/  FADD R7, R11, R7 ;  /* 0x000000070b077221 */ /* 0x000fc20000000000 */
[----:B0-----:R-:W4:Y:S04]  /*1e940*/  LDL.LU R46, [R1+0x890] ;  /* 0x00089000012e7983 */ /* 0x001f280000300800 */
        /* <DEDUP_REMOVED lines=9> */
[----:B------:R-:W-:-:S02]  /*1e9e0*/  FADD R0, R37, R0 ;  /* 0x0000000025007221 */ /* 0x000fc40000000000 */
[----:B0-----:R-:W4:Y:S04]  /*1e9f0*/  LDL.LU R34, [R1+0x880] ;  /* 0x0008800001227983 */ /* 0x001f280000300800 */
[----:B------:R-:W4:Y:S04]  /*1ea00*/  LDL.LU R35, [R1+0x87c] ;  /* 0x00087c0001237983 */ /* 0x000f280000300800 */
[----:B------:R0:W-:Y:S04]  /*1ea10*/  STL [R1+0x43c], R9 ;  /* 0x00043c0901007387 */ /* 0x0001e80000100800 */
[----:B------:R1:W-:Y:S04]  /*1ea20*/  STL [R1+0x440], R8 ;  /* 0x0004400801007387 */ /* 0x0003e80000100800 */
[----:B------:R1:W-:Y:S01]  /*1ea30*/  STL [R1+0x444], R7 ;  /* 0x0004440701007387 */ /* 0x0003e20000100800 */
[----:B------:R-:W-:-:S03]  /*1ea40*/  FADD R2, R39, R2 ;  /* 0x0000000227027221 */ /* 0x000fc60000000000 */
[----:B------:R1:W-:Y:S04]  /*1ea50*/  STL [R1+0x448], R6 ;  /* 0x0004480601007387 */ /* 0x0003e80000100800 */
[----:B------:R1:W-:Y:S04]  /*1ea60*/  STL [R1+0x44c], R5 ;  /* 0x00044c0501007387 */ /* 0x0003e80000100800 */
[----:B------:R1:W-:Y:S04]  /*1ea70*/  STL [R1+0x450], R4 ;  /* 0x0004500401007387 */ /* 0x0003e80000100800 */
[----:B------:R-:W3:Y:S04]  /*1ea80*/  LDL.LU R37, [R1+0x460] ;  /* 0x0004600001257983 */ /* 0x000ee80000300800 */
[----:B------:R1:W-:Y:S04]  /*1ea90*/  STL [R1+0x454], R3 ;  /* 0x0004540301007387 */ /* 0x0003e80000100800 */
[----:B------:R-:W2:Y:S04]  /*1eaa0*/  LDL.LU R39, [R1+0x464] ;  /* 0x0004640001277983 */ /* 0x000ea80000300800 */
[----:B------:R1:W-:Y:S04]  /*1eab0*/  STL [R1+0x458], R2 ;  /* 0x0004580201007387 */ /* 0x0003e80000100800 */
[----:B------:R-:W4:Y:S04]  /*1eac0*/  LDL.LU R25, [R1+0x468] ;  /* 0x0004680001197983 */ /* 0x000f280000300800 */
[----:B------:R1:W-:Y:S04]  /*1ead0*/  STL [R1+0x45c], R0 ;  /* 0x00045c0001007387 */ /* 0x0003e80000100800 */
[----:B------:R-:W4:Y:S04]  /*1eae0*/  LDL.LU R27, [R1+0x46c] ;  /* 0x00046c00011b7983 */ /* 0x000f280000300800 */
[----:B------:R-:W4:Y:S04]  /*1eaf0*/  LDL.LU R29, [R1+0x470] ;  /* 0x00047000011d7983 */ /* 0x000f280000300800 */
[----:B------:R-:W4:Y:S04]  /*1eb00*/  LDL.LU R31, [R1+0x474] ;  /* 0x00047400011f7983 */ /* 0x000f280000300800 */
[----:B------:R-:W4:Y:S04]  /*1eb10*/  LDL.LU R11, [R1+0x478] ;  /* 0x00047800010b7983 */ /* 0x000f280000300800 */
[----:B------:R-:W4:Y:S04]  /*1eb20*/  LDL.LU R10, [R1+0x47c] ;  /* 0x00047c00010a7983 */ /* 0x000f280000300800 */
[----:B0-----:R-:W4:Y:S04]  /*1eb30*/  LDL.LU R9, [R1+0x480] ;  /* 0x0004800001097983 */ /* 0x001f280000300800 */
[----:B-1----:R-:W4:Y:S04]  /*1eb40*/  LDL.LU R8, [R1+0x484] ;  /* 0x0004840001087983 */ /* 0x002f280000300800 */
[----:B------:R-:W4:Y:S04]  /*1eb50*/  LDL.LU R7, [R1+0x488] ;  /* 0x0004880001077983 */ /* 0x000f280000300800 */
[----:B------:R-:W4:Y:S04]  /*1eb60*/  LDL.LU R6, [R1+0x48c] ;  /* 0x00048c0001067983 */ /* 0x000f280000300800 */
[----:B------:R-:W4:Y:S04]  /*1eb70*/  LDL.LU R5, [R1+0x490] ;  /* 0x0004900001057983 */ /* 0x000f280000300800 */
[----:B------:R-:W4:Y:S04]  /*1eb80*/  LDL.LU R4, [R1+0x494] ;  /* 0x0004940001047983 */ /* 0x000f280000300800 */
[----:B------:R-:W4:Y:S04]  /*1eb90*/  LDL.LU R3, [R1+0x498] ;  /* 0x0004980001037983 */ /* 0x000f280000300800 */
[----:B------:R-:W4:Y:S04]  /*1eba0*/  LDL.LU R2, [R1+0x49c] ;  /* 0x00049c0001027983 */ /* 0x000f280000300800 */
[----:B------:R-:W4:Y:S01]  /*1ebb0*/  LDL.LU R0, [R1+0x4a0] ;  /* 0x0004a00001007983 */ /* 0x000f220000300800 */
[----:B---3--:R-:W-:-:S03]  /*1ebc0*/  FADD R37, R36, R37 ;  /* 0x0000002524257221 */ /* 0x008fc60000000000 */
[----:B------:R-:W3:Y:S04]  /*1ebd0*/  LDL.LU R36, [R1+0x878] ;  /* 0x0008780001247983 */ /* 0x000ee80000300800 */
[----:B------:R0:W-:Y:S01]  /*1ebe0*/  STL [R1+0x460], R37 ;  /* 0x0004602501007387 */ /* 0x0001e20000100800 */
[----:B--2---:R-:W-:-:S03]  /*1ebf0*/  FADD R39, R38, R39 ;  /* 0x0000002726277221 */ /* 0x004fc60000000000 */
[----:B0-----:R-:W2:Y:S01]  /*1ec00*/  LDL.LU R37, [R1+0x874] ;  /* 0x0008740001257983 */ /* 0x001ea20000300800 */
[----:B----4-:R-:W-:-:S03]  /*1ec10*/  FADD R25, R24, R25 ;  /* 0x0000001918197221 */ /* 0x010fc60000000000 */
[----:B------:R-:W4:Y:S04]  /*1ec20*/  LDL.LU R38, [R1+0x870] ;  /* 0x0008700001267983 */ /* 0x000f280000300800 */
[----:B------:R0:W-:Y:S01]  /*1ec30*/  STL [R1+0x464], R39 ;  /* 0x0004642701007387 */ /* 0x0001e20000100800 */
[----:B------:R-:W-:-:S01]  /*1ec40*/  FADD R27, R26, R27 ;  /* 0x0000001b1a1b7221 */ /* 0x000fc20000000000 */
[----:B------:R-:W-:Y:S02]  /*1ec50*/  FADD R29, R28, R29 ;  /* 0x0000001d1c1d7221 */ /* 0x000fe40000000000 */
        /* <DEDUP_REMOVED lines=24> */
[----:B------:R0:W5:Y:S04]  /*1ede0*/  LDL.LU R17, [R1+0x848] ;  /* 0x0008480001117983 */ /* 0x0001680000300800 */
[----:B------:R1:W-:Y:S04]  /*1edf0*/  STL [R1+0x478], R11 ;  /* 0x0004780b01007387 */ /* 0x0003e80000100800 */
[----:B------:R0:W-:Y:S04]  /*1ee00*/  STL [R1+0x47c], R10 ;  /* 0x00047c0a01007387 */ /* 0x0001e80000100800 */
        /* <DEDUP_REMOVED lines=16> */
[----:B-1----:R-:W4:Y:S04]  /*1ef10*/  LDL.LU R11, [R1+0x4bc] ;  /* 0x0004bc00010b7983 */ /* 0x002f280000300800 */
[----:B0-----:R-:W4:Y:S04]  /*1ef20*/  LDL.LU R10, [R1+0x4c0] ;  /* 0x0004c000010a7983 */ /* 0x001f280000300800 */
        /* <DEDUP_REMOVED lines=9> */
[----:B---3--:R-:W-:-:S01]  /*1efc0*/  FADD R18, R228, R18 ;  /* 0x00000012e4127221 */ /* 0x008fc20000000000 */
[----:B--2---:R-:W-:-:S04]  /*1efd0*/  FADD R16, R229, R16 ;  /* 0x00000010e5107221 */ /* 0x004fc80000000000 */
[----:B------:R0:W-:Y:S01]  /*1efe0*/  STL [R1+0x4a4], R18 ;  /* 0x0004a41201007387 */ /* 0x0001e20000100800 */
[----:B----4-:R-:W-:-:S03]  /*1eff0*/  FADD R15, R230, R15 ;  /* 0x0000000fe60f7221 */ /* 0x010fc60000000000 */
[----:B------:R1:W-:Y:S01]  /*1f000*/  STL [R1+0x4a8], R16 ;  /* 0x0004a81001007387 */ /* 0x0003e20000100800 */
[----:B------:R-:W-:-:S03]  /*1f010*/  FADD R14, R231, R14 ;  /* 0x0000000ee70e7221 */ /* 0x000fc60000000000 */
        /* <DEDUP_REMOVED lines=24> */
[----:B0-----:R-:W4:Y:S01]  /*1f1a0*/  LDL.LU R18, [R1+0x4e8] ;  /* 0x0004e80001127983 */ /* 0x001f220000300800 */
[----:B------:R-:W-:-:S03]  /*1f1b0*/  FADD R0, R212, R0 ;  /* 0x00000000d4007221 */ /* 0x000fc60000000000 */
[----:B------:R0:W-:Y:S04]  /*1f1c0*/  STL [R1+0x4dc], R3 ;  /* 0x0004dc0301007387 */ /* 0x0001e80000100800 */
[----:B-1----:R-:W4:Y:S04]  /*1f1d0*/  LDL.LU R16, [R1+0x4ec] ;  /* 0x0004ec0001107983 */ /* 0x002f280000300800 */
[----:B------:R1:W-:Y:S04]  /*1f1e0*/  STL [R1+0x4e0], R2 ;  /* 0x0004e00201007387 */ /* 0x0003e80000100800 */
[----:B--2---:R-:W2:Y:S04]  /*1f1f0*/  LDL.LU R15, [R1+0x4f0] ;  /* 0x0004f000010f7983 */ /* 0x004ea80000300800 */
[----:B------:R1:W-:Y:S04]  /*1f200*/  STL [R1+0x4e4], R0 ;  /* 0x0004e40001007387 */ /* 0x0003e80000100800 */
[----:B---3--:R-:W3:Y:S04]  /*1f210*/  LDL.LU R14, [R1+0x4f4] ;  /* 0x0004f400010e7983 */ /* 0x008ee80000300800 */
[----:B----4-:R-:W4:Y:S04]  /*1f220*/  LDL.LU R13, [R1+0x4f8] ;  /* 0x0004f800010d7983 */ /* 0x010f280000300800 */
        /* <DEDUP_REMOVED lines=11> */
[----:B------:R-:W4:Y:S01]  /*1f2e0*/  LDL.LU R0, [R1+0x528] ;  /* 0x0005280001007983 */ /* 0x000f220000300800 */
[----:B------:R-:W-:-:S01]  /*1f2f0*/  FADD R18, R213, R18 ;  /* 0x00000012d5127221 */ /* 0x000fc20000000000 */
[----:B------:R-:W-:-:S04]  /*1f300*/  FADD R16, R214, R16 ;  /* 0x00000010d6107221 */ /* 0x000fc80000000000 */
[----:B------:R0:W-:Y:S01]  /*1f310*/  STL [R1+0x4e8], R18 ;  /* 0x0004e81201007387 */ /* 0x0001e20000100800 */
[----:B--2---:R-:W-:-:S03]  /*1f320*/  FADD R15, R215, R15 ;  /* 0x0000000fd70f7221 */ /* 0x004fc60000000000 */
[----:B------:R1:W-:Y:S01]  /*1f330*/  STL [R1+0x4ec], R16 ;  /* 0x0004ec1001007387 */ /* 0x0003e20000100800 */
[----:B---3--:R-:W-:-:S03]  /*1f340*/  FADD R14, R200, R14 ;  /* 0x0000000ec80e7221 */ /* 0x008fc60000000000 */
        /* <DEDUP_REMOVED lines=455> */
[----:B------:R-:W-:Y:S01]  /*20fc0*/  STL [R1+0x74c], R18 ;  /* 0x00074c1201007387 */ /* 0x000fe20000100800 */
[----:B--2---:R-:W-:-:S03]  /*20fd0*/  FADD R15, R48, R15 ;  /* 0x0000000f300f7221 */ /* 0x004fc60000000000 */
[----:B------:R0:W-:Y:S01]  /*20fe0*/  STL [R1+0x750], R16 ;  /* 0x0007501001007387 */ /* 0x0001e20000100800 */
[----:B---3--:R-:W-:-:S03]  /*20ff0*/  FADD R14, R49, R14 ;  /* 0x0000000e310e7221 */ /* 0x008fc60000000000 */
[----:B------:R-:W-:Y:S01]  /*21000*/  STL [R1+0x754], R15 ;  /* 0x0007540f01007387 */ /* 0x000fe20000100800 */
        /* <DEDUP_REMOVED lines=43> */
[----:B------:R-:W4:Y:S01]  /*212c0*/  LDL.LU R15, [R1+0x7d0] ;  /* 0x0007d000010f7983 */ /* 0x000f220000300800 */
[----:B------:R-:W-:Y:S01]  /*212d0*/  UMOV UR5, URZ ;  /* 0x0000003f00057c82 */ /* 0x000fe20008000000 */
[----:B------:R-:W-:-:S05]  /*212e0*/  FADD R16, R47, R16 ;  /* 0x000000102f107221 */ /* 0x000fca0000000000 */
[----:B------:R0:W-:Y:S01]  /*212f0*/  STL [R1+0x790], R16 ;  /* 0x0007901001007387 */ /* 0x0001e20000100800 */
[----:B------:R-:W-:-:S03]  /*21300*/  FADD R14, R32, R14 ;  /* 0x0000000e200e7221 */ /* 0x000fc60000000000 */
[----:B0-----:R0:W5:Y:S01]  /*21310*/  LDL.LU R16, [R1+0x844] ;  /* 0x0008440001107983 */ /* 0x0011620000300800 */
[----:B--2---:R-:W-:-:S03]  /*21320*/  FADD R13, R33, R13 ;  /* 0x0000000d210d7221 */ /* 0x004fc60000000000 */
[----:B------:R1:W-:Y:S01]  /*21330*/  STL [R1+0x794], R14 ;  /* 0x0007940e01007387 */ /* 0x0003e20000100800 */
[----:B---3--:R-:W-:-:S01]  /*21340*/  FADD R12, R34, R12 ;  /* 0x0000000c220c7221 */ /* 0x008fc20000000000 */
[----:B----4-:R-:W-:Y:S02]  /*21350*/  FADD R11, R35, R11 ;  /* 0x0000000b230b7221 */ /* 0x010fe40000000000 */
[----:B-1----:R0:W5:Y:S01]  /*21360*/  LDL.LU R14, [R1+0x840] ;  /* 0x00084000010e7983 */ /* 0x0021620000300800 */
[----:B------:R-:W-:-:S03]  /*21370*/  FADD R10, R36, R10 ;  /* 0x0000000a240a7221 */ /* 0x000fc60000000000 */
[----:B------:R1:W-:Y:S01]  /*21380*/  STL [R1+0x798], R13 ;  /* 0x0007980d01007387 */ /* 0x0003e20000100800 */
[----:B------:R-:W-:-:S03]  /*21390*/  FADD R9, R37, R9 ;  /* 0x0000000925097221 */ /* 0x000fc60000000000 */
[----:B-1----:R0:W5:Y:S01]  /*213a0*/  LDL.LU R13, [R1+0x83c] ;  /* 0x00083c00010d7983 */ /* 0x0021620000300800 */
[----:B------:R-:W-:-:S03]  /*213b0*/  FADD R8, R38, R8 ;  /* 0x0000000826087221 */ /* 0x000fc60000000000 */
[----:B------:R1:W-:Y:S01]  /*213c0*/  STL [R1+0x79c], R12 ;  /* 0x00079c0c01007387 */ /* 0x0003e20000100800 */
[----:B------:R-:W-:-:S01]  /*213d0*/  FADD R7, R39, R7 ;  /* 0x0000000727077221 */ /* 0x000fc20000000000 */
[----:B------:R-:W-:Y:S02]  /*213e0*/  FADD R6, R24, R6 ;  /* 0x0000000618067221 */ /* 0x000fe40000000000 */
[----:B-1----:R0:W5:Y:S04]  /*213f0*/  LDL.LU R12, [R1+0x838] ;  /* 0x00083800010c7983 */ /* 0x0021680000300800 */
[----:B------:R1:W-:Y:S01]  /*21400*/  STL [R1+0x7a0], R11 ;  /* 0x0007a00b01007387 */ /* 0x0003e20000100800 */
[----:B------:R-:W-:-:S01]  /*21410*/  FADD R5, R25, R5 ;  /* 0x0000000519057221 */ /* 0x000fc20000000000 */
[----:B------:R-:W-:-:S02]  /*21420*/  FADD R4, R26, R4 ;  /* 0x000000041a047221 */ /* 0x000fc40000000000 */
[----:B-1----:R0:W5:Y:S04]  /*21430*/  LDL.LU R11, [R1+0x834] ;  /* 0x00083400010b7983 */ /* 0x0021680000300800 */
[----:B------:R1:W-:Y:S01]  /*21440*/  STL [R1+0x7a4], R10 ;  /* 0x0007a40a01007387 */ /* 0x0003e20000100800 */
[----:B------:R-:W-:-:S03]  /*21450*/  FADD R3, R27, R3 ;  /* 0x000000031b037221 */ /* 0x000fc60000000000 */
        /* <DEDUP_REMOVED lines=24> */
[----:B------:R0:W-:Y:S01]  /*215e0*/  STL [R1+0x7cc], R18 ;  /* 0x0007cc1201007387 */ /* 0x0001e20000100800 */
[----:B-1----:R-:W-:-:S07]  /*215f0*/  IMAD.U32 R15, RZ, RZ, UR5 ;  /* 0x00000005ff0f7e24 */ /* 0x002fce000f8e00ff */
.L_x_24:
[----:B------:R-:W-:Y:S05]  /*21600*/  @!P1 BRA `(.L_x_25) ;  /* 0x0000000000049947 */ /* 0x000fea0003800000 */
[----:B------:R-:W-:Y:S01]  /*21610*/  BPT.TRAP 0x1 ;  /* 0x000000040000795c */ /* 0x000fe20000300000 */
.L_x_25:
[----:B0-----:R-:W2:Y:S01]  /*21620*/  LDL R18, [R1+0x7f0] ;  /* 0x0007f00001127983 */ /* 0x001ea20000100800 */
[----:B-----5:R-:W-:Y:S02]  /*21630*/  R2UR UR7, R14 ;  /* 0x000000000e0772ca */ /* 0x020fe400000e0000 */
[----:B------:R-:W-:-:S13]  /*21640*/  R2UR UR5, R17 ;  /* 0x00000000110572ca */ /* 0x000fda00000e0000 */
[----:B------:R-:W-:-:S04]  /*21650*/  ULEA UR5, UR5, UR7, 0x3 ;  /* 0x0000000705057291 */ /* 0x000fc8000f8e183f */
[----:B------:R-:W-:-:S04]  /*21660*/  UIADD3 UR5, UR5, 0x10, URZ ;  /* 0x0000001005057890 */ /* 0x000fc8000fffe03f */
[----:B------:R-:W-:-:S09]  /*21670*/  UPRMT UR5, URZ, 0x654, UR5 ;  /* 0x000006543f057896 */ /* 0x000fd20008000005 */
[----:B------:R-:W-:Y:S01]  /*21680*/  SYNCS.ARRIVE.TRANS64.RED.A1T0 RZ, [UR5], RZ ;  /* 0x000000ffffff79a7 */ /* 0x000fe20008100405 */
[----:B--2---:R-:W-:-:S13]  /*21690*/  R2UR UR6, R18 ;  /* 0x00000000120672ca */ /* 0x004fda00000e0000 */
[----:B------:R-:W-:-:S06]  /*216a0*/  UISETP.GT.U32.AND UP0, UPT, UR6, 0x1, UPT ;  /* 0x000000010600788c */ /* 0x000fcc000bf04070 */
[----:B------:R-:W-:-:S13]  /*216b0*/  PLOP3.LUT P0, PT, PT, PT, UP0, 0x80, 0x0 ;  /* 0x000000000000781c */ /* 0x000fda0003f0f008 */
[----:B------:R-:W-:Y:S05]  /*216c0*/  @P0 BRA `(.L_x_26) ;  /* 0x0000000000040947 */ /* 0x000fea0003800000 */
[----:B------:R-:W-:Y:S01]  /*216d0*/  BPT.TRAP 0x1 ;  /* 0x000000040000795c */ /* 0x000fe20000300000 */
.L_x_26:
[----:B------:R-:W2:Y:S01]  /*216e0*/  LDL.LU R18, [R1+0x7d4] ;  /* 0x0007d40001127983 */ /* 0x000ea20000300800 */
[----:B------:R-:W-:Y:S02]  /*216f0*/  R2UR UR5, R13 ;  /* 0x000000000d0572ca */ /* 0x000fe400000e0000 */
[----:B------:R-:W-:Y:S02]  /*21700*/  R2UR UR6, R17 ;  /* 0x00000000110672ca */ /* 0x000fe400000e0000 */
[----:B------:R-:W-:-:S09]  /*21710*/  R2UR UR8, R16 ;  /* 0x00000000100872ca */ /* 0x000fd200000e0000 */
[----:B------:R-:W-:Y:S02]  /*21720*/  UIADD3 UR5, UR5, 0x1, URZ ;  /* 0x0000000105057890 */ /* 0x000fe4000fffe03f */
[----:B------:R-:W-:Y:S02]  /*21730*/  UIADD3 UR6, UR6, 0x1, URZ ;  /* 0x0000000106067890 */ /* 0x000fe4000fffe03f */
[----:B------:R-:W-:Y:S02]  /*21740*/  UISETP.NE.AND UP0, UPT, UR5, 0x2, UPT ;  /* 0x000000020500788c */ /* 0x000fe4000bf05270 */
[----:B------:R-:W-:-:S04]  /*21750*/  UISETP.NE.AND UP1, UPT, UR6, 0x2, UPT ;  /* 0x000000020600788c */ /* 0x000fc8000bf25270 */
[----:B------:R-:W-:-:S06]  /*21760*/  USEL UR6, UR6, URZ, UP1 ;  /* 0x0000003f06067287 */ /* 0x000fcc0008800000 */
[----:B------:R-:W-:Y:S01]  /*21770*/  IMAD.U32 R17, RZ, RZ, UR6 ;  /* 0x00000006ff117e24 */ /* 0x000fe2000f8e00ff */
[----:B--2---:R-:W-:-:S13]  /*21780*/  R2UR UR9, R18 ;  /* 0x00000000120972ca */ /* 0x004fda00000e0000 */
[----:B------:R-:W-:Y:S02]  /*21790*/  UIADD3 UR7, UR9, -0x1, URZ ;  /* 0xffffffff09077890 */ /* 0x000fe4000fffe03f */
[----:B------:R-:W-:Y:S02]  /*217a0*/  UISETP.GT.AND UP2, UPT, UR9, 0x1, UPT ;  /* 0x000000010900788c */ /* 0x000fe4000bf44270 */
[----:B------:R-:W-:Y:S02]  /*217b0*/  USEL UR9, UR5, URZ, UP0 ;  /* 0x0000003f05097287 */ /* 0x000fe40008000000 */
[----:B------:R-:W-:Y:S01]  /*217c0*/  IMAD.U32 R18, RZ, RZ, UR7 ;  /* 0x00000007ff127e24 */ /* 0x000fe2000f8e00ff */
[----:B------:R-:W-:Y:S01]  /*217d0*/  USEL UR5, URZ, 0x1, UP0 ;  /* 0x000000013f057887 */ /* 0x000fe20008000000 */
[----:B------:R-:W-:Y:S02]  /*217e0*/  PLOP3.LUT P0, PT, PT, PT, UP2, 0x80, 0x0 ;  /* 0x000000000000781c */ /* 0x000fe40003f0f028 */
[----:B------:R-:W-:Y:S01]  /*217f0*/  IMAD.U32 R13, RZ, RZ, UR9 ;  /* 0x00000009ff0d7e24 */ /* 0x000fe2000f8e00ff */
[----:B------:R1:W-:Y:S01]  /*21800*/  STL [R1+0x7d4], R18 ;  /* 0x0007d41201007387 */ /* 0x0003e20000100800 */
[----:B------:R-:W-:-:S03]  /*21810*/  ULOP3.LUT UR8, UR8, UR5, URZ, 0x3c, !UPT ;  /* 0x0000000508087292 */ /* 0x000fc6000f8e3c3f */
[----:B------:R-:W-:-:S03]  /*21820*/  UMOV UR5, 0x1 ;  /* 0x0000000100057882 */ /* 0x000fc60000000000 */
[----:B------:R-:W-:-:S03]  /*21830*/  IMAD.U32 R16, RZ, RZ, UR8 ;  /* 0x00000008ff107e24 */ /* 0x000fc6000f8e00ff */
[----:B-1----:R-:W-:Y:S05]  /*21840*/  @P0 BRA `(.L_x_27) ;  /* 0xffffff0800a80947 */ /* 0x002fea000383ffff */
.L_x_19:
[----:B------:R-:W-:-:S13]  /*21850*/  R2UR UR4, R15 ;  /* 0x000000000f0472ca */ /* 0x000fda00000e0000 */
[----:B------:R-:W-:-:S04]  /*21860*/  UISETP.NE.AND UP0, UPT, UR4, URZ, UPT ;  /* 0x0000003f0400728c */ /* 0x000fc8000bf05270 */
[----:B------:R-:W-:-:S06]  /*21870*/  USEL UR4, URZ, 0x1, !UP0 ;  /* 0x000000013f047887 */ /* 0x000fcc000c000000 */
[----:B------:R-:W-:-:S13]  /*21880*/  ISETP.NE.AND P0, PT, RZ, UR4, PT ;  /* 0x00000004ff007c0c */ /* 0x000fda000bf05270 */
[----:B------:R-:W-:Y:S05]  /*21890*/  @!P0 BRA `(.L_x_28) ;  /* 0x0000005000b08947 */ /* 0x000fea0003800000 */
[----:B------:R-:W2:Y:S04]  /*218a0*/  LDL.LU R15, [R1+0x220] ;  /* 0x00022000010f7983 */ /* 0x000ea80000300800 */
[----:B------:R-:W3:Y:S04]  /*218b0*/  LDL.LU R13, [R1+0x224] ;  /* 0x00022400010d7983 */ /* 0x000ee80000300800 */
[----:B------:R-:W4:Y:S04]  /*218c0*/  LDL.LU R16, [R1+0x228] ;  /* 0x0002280001107983 */ /* 0x000f280000300800 */
[----:B------:R-:W4:Y:S04]  /*218d0*/  LDL.LU R17, [R1+0x22c] ;  /* 0x00022c0001117983 */ /* 0x000f280000300800 */
[----:B------:R-:W4:Y:S04]  /*218e0*/  LDL.LU R18, [R1+0x260] ;  /* 0x0002600001127983 */ /* 0x000f280000300800 */
[----:B------:R1:W-:Y:S04]  /*218f0*/  STL [R1+0x8ec], R68 ;  /* 0x0008ec4401007387 */ /* 0x0003e80000100800 */
[----:B-1----:R-:W4:Y:S04]  /*21900*/  LDL.LU R68, [R1+0x25c] ;  /* 0x00025c0001447983 */ /* 0x002f280000300800 */
        /* <DEDUP_REMOVED lines=57> */
[----:B--2---:R-:W-:-:S03]  /*21ca0*/  FADD R235, R15, R235 ;  /* 0x000000eb0feb7221 */ /* 0x004fc60000000000 */
[----:B------:R-:W-:Y:S01]  /*21cb0*/  STL [R1+0x820], R6 ;  /* 0x0008200601007387 */ /* 0x000fe20000100800 */
[----:B---3--:R-:W-:-:S03]  /*21cc0*/  FADD R236, R13, R236 ;  /* 0x000000ec0dec7221 */ /* 0x008fc60000000000 */
[----:B------:R-:W-:Y:S01]  /*21cd0*/  STL [R1+0x81c], R5 ;  /* 0x00081c0501007387 */ /* 0x000fe20000100800 */
[----:B----4-:R-:W-:-:S03]  /*21ce0*/  FADD R237, R16, R237 ;  /* 0x000000ed10ed7221 */ /* 0x010fc60000000000 */
[----:B------:R-:W-:Y:S04]  /*21cf0*/  STL [R1+0x818], R4 ;  /* 0x0008180401007387 */ /* 0x000fe80000100800 */
[----:B------:R-:W-:Y:S01]  /*21d00*/  STL [R1+0x814], R3 ;  /* 0x0008140301007387 */ /* 0x000fe20000100800 */
[----:B------:R-:W-:-:S03]  /*21d10*/  FADD R18, R17, R18 ;  /* 0x0000001211127221 */ /* 0x000fc60000000000 */
[----:B------:R-:W-:Y:S04]  /*21d20*/  STL [R1+0x810], R2 ;  /* 0x0008100201007387 */ /* 0x000fe80000100800 */
[----:B------:R0:W-:Y:S01]  /*21d30*/  STL [R1+0x80c], R0 ;  /* 0x00080c0001007387 */ /* 0x0001e20000100800 */
[----:B------:R-:W-:-:S03]  /*21d40*/  FADD R234, R68, R234 ;  /* 0x000000ea44ea7221 */ /* 0x000fc60000000000 */
[----:B0-----:R-:W2:Y:S04]  /*21d50*/  LDL.LU R0, [R1+0x230] ;  /* 0x0002300001007983 */ /* 0x001ea80000300800 */
[----:B------:R-:W2:Y:S04]  /*21d60*/  LDL.LU R2, [R1+0x264] ;  /* 0x0002640001027983 */ /* 0x000ea80000300800 */
[----:B------:R-:W3:Y:S01]  /*21d70*/  LDL.LU R3, [R1+0x234] ;  /* 0x0002340001037983 */ /* 0x000ee20000300800 */
[----:B------:R-:W-:-:S03]  /*21d80*/  FADD R233, R69, R233 ;  /* 0x000000e945e97221 */ /* 0x000fc60000000000 */
[----:B------:R0:W-:Y:S04]  /*21d90*/  STL [R1+0x260], R18 ;  /* 0x0002601201007387 */ /* 0x0001e80000100800 */
[----:B------:R-:W3:Y:S04]  /*21da0*/  LDL.LU R4, [R1+0x268] ;  /* 0x0002680001047983 */ /* 0x000ee80000300800 */
[----:B------:R-:W4:Y:S04]  /*21db0*/  LDL.LU R5, [R1+0x238] ;  /* 0x0002380001057983 */ /* 0x000f280000300800 */
[----:B------:R-:W4:Y:S01]  /*21dc0*/  LDL.LU R6, [R1+0x26c] ;  /* 0x00026c0001067983 */ /* 0x000f220000300800 */
[----:B------:R-:W-:-:S03]  /*21dd0*/  FADD R232, R70, R232 ;  /* 0x000000e846e87221 */ /* 0x000fc60000000000 */
[----:B------:R-:W4:Y:S04]  /*21de0*/  LDL.LU R7, [R1+0x23c] ;  /* 0x00023c0001077983 */ /* 0x000f280000300800 */
[----:B------:R-:W4:Y:S04]  /*21df0*/  LDL.LU R8, [R1+0x270] ;  /* 0x0002700001087983 */ /* 0x000f280000300800 */
[----:B------:R-:W4:Y:S01]  /*21e00*/  LDL.LU R9, [R1+0x200] ;  /* 0x0002000001097983 */ /* 0x000f220000300800 */
[----:B------:R-:W-:-:S03]  /*21e10*/  FADD R23, R71, R23 ;  /* 0x0000001747177221 */ /* 0x000fc60000000000 */
[----:B------:R-:W4:Y:S04]  /*21e20*/  LDL.LU R10, [R1+0x274] ;  /* 0x00027400010a7983 */ /* 0x000f280000300800 */
[----:B------:R-:W4:Y:S04]  /*21e30*/  LDL.LU R11, [R1+0x204] ;  /* 0x00020400010b7983 */ /* 0x000f280000300800 */
        /* <DEDUP_REMOVED lines=54> */
[----:B0-----:R-:W4:Y:S01]  /*221a0*/  LDL.LU R18, [R1+0x2dc] ;  /* 0x0002dc0001127983 */ /* 0x001f220000300800 */
[----:B--2---:R-:W-:-:S05]  /*221b0*/  FADD R2, R0, R2 ;  /* 0x0000000200027221 */ /* 0x004fca0000000000 */
[----:B------:R0:W-:Y:S01]  /*221c0*/  STL [R1+0x264], R2 ;  /* 0x0002640201007387 */ /* 0x0001e20000100800 */
[----:B---3--:R-:W-:Y:S01]  /*221d0*/  FADD R4, R3, R4 ;  /* 0x0000000403047221 */ /* 0x008fe20000000000 */
[----:B----4-:R-:W-:-:S04]  /*221e0*/  FADD R6, R5, R6 ;  /* 0x0000000605067221 */ /* 0x010fc80000000000 */
        /* <DEDUP_REMOVED lines=50> */
[----:B------:R4:W-:Y:S04]  /*22510*/  STL [R1+0x2cc], R71 ;  /* 0x0002cc4701007387 */ /* 0x0009e80000100800 */
[----:B------:R4:W-:Y:S01]  /*22520*/  STL [R1+0x2d0], R69 ;  /* 0x0002d04501007387 */ /* 0x0009e20000100800 */
[----:B------:R-:W-:-:S03]  /*22530*/  FADD R15, R68, R15 ;  /* 0x0000000f440f7221 */ /* 0x000fc60000000000 */
[----:B------:R-:W4:Y:S04]  /*22540*/  LDL.LU R0, [R1+0x1ac] ;  /* 0x0001ac0001007983 */ /* 0x000f280000300800 */
[----:B------:R4:W-:Y:S01]  /*22550*/  STL [R1+0x2d4], R15 ;  /* 0x0002d40f01007387 */ /* 0x0009e20000100800 */
[----:B------:R-:W-:-:S03]  /*22560*/  FADD R16, R13, R16 ;  /* 0x000000100d107221 */ /* 0x000fc60000000000 */
[----:B0-----:R-:W4:Y:S04]  /*22570*/  LDL.LU R2, [R1+0x2e0] ;  /* 0x0002e00001027983 */ /* 0x001f280000300800 */
[----:B------:R0:W-:Y:S01]  /*22580*/  STL [R1+0x2d8], R16 ;  /* 0x0002d81001007387 */ /* 0x0001e20000100800 */
[----:B------:R-:W-:-:S03]  /*22590*/  FADD R18, R17, R18 ;  /* 0x0000001211127221 */ /* 0x000fc60000000000 */
[----:B------:R-:W4:Y:S04]  /*225a0*/  LDL.LU R3, [R1+0x1b0] ;  /* 0x0001b00001037983 */ /* 0x000f280000300800 */
[----:B------:R0:W-:Y:S04]  /*225b0*/  STL [R1+0x2dc], R18 ;  /* 0x0002dc1201007387 */ /* 0x0001e80000100800 */
[----:B-1----:R-:W4:Y:S04]  /*225c0*/  LDL.LU R4, [R1+0x2e4] ;  /* 0x0002e40001047983 */ /* 0x002f280000300800 */
[----:B------:R-:W4:Y:S04]  /*225d0*/  LDL.LU R5, [R1+0x1b4] ;  /* 0x0001b40001057983 */ /* 0x000f280000300800 */
[----:B--2---:R-:W2:Y:S04]  /*225e0*/  LDL.LU R6, [R1+0x2e8] ;  /* 0x0002e80001067983 */ /* 0x004ea80000300800 */
[----:B------:R-:W2:Y:S04]  /*225f0*/  LDL.LU R7, [R1+0x1b8] ;  /* 0x0001b80001077983 */ /* 0x000ea80000300800 */
[----:B---3--:R-:W3:Y:S04]  /*22600*/  LDL.LU R8, [R1+0x2ec] ;  /* 0x0002ec0001087983 */ /* 0x008ee80000300800 */
[----:B------:R-:W3:Y:S04]  /*22610*/  LDL.LU R9, [R1+0x1bc] ;  /* 0x0001bc0001097983 */ /* 0x000ee80000300800 */
        /* <DEDUP_REMOVED lines=51> */
[----:B------:R-:W4:Y:S04]  /*22950*/  LDL.LU R17, [R1+0x124] ;  /* 0x0001240001117983 */ /* 0x000f280000300800 */
[----:B------:R-:W4:Y:S01]  /*22960*/  LDL.LU R18, [R1+0x358] ;  /* 0x0003580001127983 */ /* 0x000f220000300800 */
[----:B------:R-:W-:-:S05]  /*22970*/  FADD R2, R0, R2 ;  /* 0x0000000200027221 */ /* 0x000fca0000000000 */
[----:B------:R0:W-:Y:S01]  /*22980*/  STL [R1+0x2e0], R2 ;  /* 0x0002e00201007387 */ /* 0x0001e20000100800 */
[----:B------:R-:W-:Y:S01]  /*22990*/  FADD R4, R3, R4 ;  /* 0x0000000403047221 */ /* 0x000fe20000000000 */
[----:B--2---:R-:W-:-:S04]  /*229a0*/  FADD R6, R5, R6 ;  /* 0x0000000605067221 */ /* 0x004fc80000000000 */
        /* <DEDUP_REMOVED lines=121> */
[----:B------:R-:W-:Y:S01]  /*23140*/  STL [R1+0x35c], R2 ;  /* 0x00035c0201007387 */ /* 0x000fe20000100800 */
[----:B------:R-:W-:Y:S01]  /*23150*/  FADD R4, R3, R4 ;  /* 0x0000000403047221 */ /* 0x000fe20000000000 */
[----:B--2---:R-:W-:-:S04]  /*23160*/  FADD R6, R5, R6 ;  /* 0x0000000605067221 */ /* 0x004fc80000000000 */
[----:B------:R-:W-:Y:S01]  /*23170*/  STL [R1+0x360], R4 ;  /* 0x0003600401007387 */ /* 0x000fe20000100800 */
[----:B---3--:R-:W-:-:S03]  /*23180*/  FADD R8, R7, R8 ;  /* 0x0000000807087221 */ /* 0x008fc60000000000 */
[----:B------:R-:W-:Y:S01]  /*23190*/  STL [R1+0x364], R6 ;  /* 0x0003640601007387 */ /* 0x000fe20000100800 */
[----:B----4-:R-:W-:-:S03]  /*231a0*/  FADD R10, R9, R10 ;  /* 0x0000000a090a7221 */ /* 0x010fc60000000000 */
        /* <DEDUP_REMOVED lines=46> */
[----:B------:R-:W-:Y:S04]  /*23490*/  STL [R1+0x3c4], R71 ;  /* 0x0003c44701007387 */ /* 0x000fe80000100800 */
[----:B------:R0:W-:Y:S01]  /*234a0*/  STL [R1+0x3c8], R69 ;  /* 0x0003c84501007387 */ /* 0x0001e20000100800 */
[----:B------:R-:W-:-:S03]  /*234b0*/  FADD R15, R68, R15 ;  /* 0x0000000f440f7221 */ /* 0x000fc60000000000 */
[----:B------:R-:W2:Y:S01]  /*234c0*/  LDL.LU R68, [R1+0xa4] ;  /* 0x0000a40001447983 */ /* 0x000ea20000300800 */
[----:B------:R-:W-:-:S03]  /*234d0*/  FADD R16, R13, R16 ;  /* 0x000000100d107221 */ /* 0x000fc60000000000 */
[----:B------:R1:W-:Y:S04]  /*234e0*/  STL [R1+0x3cc], R15 ;  /* 0x0003cc0f01007387 */ /* 0x0003e80000100800 */
[----:B0-----:R-:W2:Y:S01]  /*234f0*/  LDL.LU R69, [R1+0x3d8] ;  /* 0x0003d80001457983 */ /* 0x001ea20000300800 */
[----:B------:R-:W-:-:S03]  /*23500*/  FADD R18, R17, R18 ;  /* 0x0000001211127221 */ /* 0x000fc60000000000 */
[----:B------:R0:W-:Y:S04]  /*23510*/  STL [R1+0x3d0], R16 ;  /* 0x0003d01001007387 */ /* 0x0001e80000100800 */
[----:B------:R-:W3:Y:S04]  /*23520*/  LDL.LU R70, [R1+0xa8] ;  /* 0x0000a80001467983 */ /* 0x000ee80000300800 */
        /* <DEDUP_REMOVED lines=55> */
[----:B-1----:R-:W3:Y:S04]  /*238a0*/  LDL.LU R15, [R1+0x448] ;  /* 0x00044800010f7983 */ /* 0x002ee80000300800 */
[----:B------:R-:W3:Y:S04]  /*238b0*/  LDL.LU R13, [R1+0x58] ;  /* 0x00005800010d7983 */ /* 0x000ee80000300800 */
[----:B0-----:R-:W3:Y:S04]  /*238c0*/  LDL.LU R16, [R1+0x44c] ;  /* 0x00044c0001107983 */ /* 0x001ee80000300800 */
[----:B------:R-:W3:Y:S04]  /*238d0*/  LDL.LU R17, [R1+0x5c] ;  /* 0x00005c0001117983 */ /* 0x000ee80000300800 */
[----:B----4-:R-:W4:Y:S01]  /*238e0*/  LDL.LU R18, [R1+0x450] ;  /* 0x0004500001127983 */ /* 0x010f220000300800 */
[----:B--2---:R-:W-:-:S03]  /*238f0*/  FADD R69, R68, R69 ;  /* 0x0000004544457221 */ /* 0x004fc60000000000 */
[----:B------:R-:W2:Y:S04]  /*23900*/  LDL.LU R68, [R1+0x8ec] ;  /* 0x0008ec0001447983 */ /* 0x000ea80000300800 */
[----:B------:R0:W-:Y:S01]  /*23910*/  STL [R1+0x3d8], R69 ;  /* 0x0003d84501007387 */ /* 0x0001e20000100800 */
[----:B---3--:R-:W-:-:S03]  /*23920*/  FADD R71, R70, R71 ;  /* 0x0000004746477221 */ /* 0x008fc60000000000 */
[----:B0-----:R-:W3:Y:S04]  /*23930*/  LDL.LU R69, [R1+0x8e8] ;  /* 0x0008e80001457983 */ /* 0x001ee80000300800 */
[----:B------:R-:W3:Y:S01]  /*23940*/  LDL.LU R70, [R1+0x8e4] ;  /* 0x0008e40001467983 */ /* 0x000ee20000300800 */
[----:B------:R-:W-:-:S03]  /*23950*/  FADD R57, R56, R57 ;  /* 0x0000003938397221 */ /* 0x000fc60000000000 */
[----:B------:R0:W-:Y:S01]  /*23960*/  STL [R1+0x3dc], R71 ;  /* 0x0003dc4701007387 */ /* 0x0001e20000100800 */
[----:B------:R-:W-:-:S03]  /*23970*/  FADD R59, R58, R59 ;  /* 0x0000003b3a3b7221 */ /* 0x000fc60000000000 */
[----:B0-----:R-:W3:Y:S04]  /*23980*/  LDL.LU R71, [R1+0x8e0] ;  /* 0x0008e00001477983 */ /* 0x001ee80000300800 */
[----:B------:R-:W3:Y:S01]  /*23990*/  LDL.LU R56, [R1+0x8dc] ;  /* 0x0008dc0001387983 */ /* 0x000ee20000300800 */
[----:B------:R-:W-:-:S03]  /*239a0*/  FADD R61, R60, R61 ;  /* 0x0000003d3c3d7221 */ /* 0x000fc60000000000 */
[----:B------:R0:W-:Y:S01]  /*239b0*/  STL [R1+0x3e0], R57 ;  /* 0x0003e03901007387 */ /* 0x0001e20000100800 */
[----:B------:R-:W-:-:S03]  /*239c0*/  FADD R63, R62, R63 ;  /* 0x0000003f3e3f7221 */ /* 0x000fc60000000000 */
[----:B0-----:R-:W3:Y:S04]  /*239d0*/  LDL.LU R57, [R1+0x8d8] ;  /* 0x0008d80001397983 */ /* 0x001ee80000300800 */
[----:B------:R-:W3:Y:S04]  /*239e0*/  LDL.LU R58, [R1+0x8d4] ;  /* 0x0008d400013a7983 */ /* 0x000ee80000300800 */
[----:B------:R0:W-:Y:S01]  /*239f0*/  STL [R1+0x3e4], R59 ;  /* 0x0003e43b01007387 */ /* 0x0001e20000100800 */
[----:B------:R-:W-:Y:S01]  /*23a00*/  FADD R49, R48, R49 ;  /* 0x0000003130317221 */ /* 0x000fe20000000000 */
[----:B------:R-:W-:-:S02]  /*23a10*/  FADD R51, R50, R51 ;  /* 0x0000003332337221 */ /* 0x000fc40000000000 */
[----:B0-----:R-:W3:Y:S04]  /*23a20*/  LDL.LU R59, [R1+0x8d0] ;  /* 0x0008d000013b7983 */ /* 0x001ee80000300800 */
[----:B------:R-:W3:Y:S04]  /*23a30*/  LDL.LU R60, [R1+0x8cc] ;  /* 0x0008cc00013c7983 */ /* 0x000ee80000300800 */
[----:B------:R0:W-:Y:S01]  /*23a40*/  STL [R1+0x3e8], R61 ;  /* 0x0003e83d01007387 */ /* 0x0001e20000100800 */
[----:B------:R-:W-:-:S03]  /*23a50*/  FADD R53, R52, R53 ;  /* 0x0000003534357221 */ /* 0x000fc60000000000 */
        /* <DEDUP_REMOVED lines=28> */
[----:B------:R-:W-:Y:S01]  /*23c20*/  FADD R5, R4, R5 ;  /* 0x0000000504057221 */ /* 0x000fe20000000000 */
[----:B------:R-:W-:Y:S01]  /*23c30*/  FADD R7, R6, R7 ;  /* 0x0000000706077221 */ /* 0x000fe20000000000 */
[----:B------:R-:W-:Y:S01]  /*23c40*/  FADD R9, R8, R9 ;  /* 0x0000000908097221 */ /* 0x000fe20000000000 */
        /* <DEDUP_REMOVED lines=14> */
[----:B------:R-:W-:Y:S04]  /*23d30*/  STL [R1+0x410], R0 ;  /* 0x0004100001007387 */ /* 0x000fe80000100800 */
[----:B------:R-:W-:Y:S04]  /*23d40*/  STL [R1+0x414], R3 ;  /* 0x0004140301007387 */ /* 0x000fe80000100800 */
[----:B------:R-:W-:Y:S01]  /*23d50*/  STL [R1+0x418], R5 ;  /* 0x0004180501007387 */ /* 0x000fe20000100800 */
[----:B------:R-:W-:-:S03]  /*23d60*/  FADD R38, R39, R38 ;  /* 0x0000002627267221 */ /* 0x000fc60000000000 */
[----:B------:R-:W-:Y:S01]  /*23d70*/  STL [R1+0x41c], R7 ;  /* 0x00041c0701007387 */ /* 0x000fe20000100800 */
[----:B------:R-:W-:-:S03]  /*23d80*/  FADD R36, R37, R36 ;  /* 0x0000002425247221 */ /* 0x000fc60000000000 */
[----:B------:R0:W-:Y:S01]  /*23d90*/  STL [R1+0x420], R9 ;  /* 0x0004200901007387 */ /* 0x0001e20000100800 */
[----:B------:R-:W-:-:S03]  /*23da0*/  FADD R34, R35, R34 ;  /* 0x0000002223227221 */ /* 0x000fc60000000000 */
[----:B------:R-:W-:Y:S04]  /*23db0*/  STL [R1+0x424], R11 ;  /* 0x0004240b01007387 */ /* 0x000fe80000100800 */
[----:B------:R-:W-:Y:S01]  /*23dc0*/  STL [R1+0x428], R14 ;  /* 0x0004280e01007387 */ /* 0x000fe20000100800 */
[----:B------:R-:W-:-:S03]  /*23dd0*/  FADD R15, R33, R15 ;  /* 0x0000000f210f7221 */ /* 0x000fc60000000000 */
[----:B------:R-:W-:Y:S04]  /*23de0*/  STL [R1+0x42c], R30 ;  /* 0x00042c1e01007387 */ /* 0x000fe80000100800 */
[----:B------:R-:W-:Y:S01]  /*23df0*/  STL [R1+0x430], R28 ;  /* 0x0004301c01007387 */ /* 0x000fe20000100800 */
[----:B------:R-:W-:-:S03]  /*23e00*/  FADD R16, R13, R16 ;  /* 0x000000100d107221 */ /* 0x000fc60000000000 */
[----:B------:R-:W-:Y:S04]  /*23e10*/  STL [R1+0x434], R26 ;  /* 0x0004341a01007387 */ /* 0x000fe80000100800 */
[----:B------:R-:W-:Y:S01]  /*23e20*/  STL [R1+0x438], R24 ;  /* 0x0004381801007387 */ /* 0x000fe20000100800 */
[----:B----4-:R-:W-:-:S03]  /*23e30*/  FADD R18, R17, R18 ;  /* 0x0000001211127221 */ /* 0x010fc60000000000 */
[----:B------:R-:W-:Y:S04]  /*23e40*/  STL [R1+0x43c], R38 ;  /* 0x00043c2601007387 */ /* 0x000fe80000100800 */
[----:B------:R-:W-:Y:S04]  /*23e50*/  STL [R1+0x440], R36 ;  /* 0x0004402401007387 */ /* 0x000fe80000100800 */
[----:B------:R1:W-:Y:S04]  /*23e60*/  STL [R1+0x444], R34 ;  /* 0x0004442201007387 */ /* 0x0003e80000100800 */
[----:B------:R-:W4:Y:S04]  /*23e70*/  LDL.LU R33, [R1+0x20] ;  /* 0x0000200001217983 */ /* 0x000f280000300800 */
[----:B------:R2:W-:Y:S04]  /*23e80*/  STL [R1+0x448], R15 ;  /* 0x0004480f01007387 */ /* 0x0005e80000100800 */
[----:B0-----:R-:W4:Y:S04]  /*23e90*/  LDL.LU R9, [R1+0x454] ;  /* 0x0004540001097983 */ /* 0x001f280000300800 */
[----:B------:R0:W-:Y:S04]  /*23ea0*/  STL [R1+0x44c], R16 ;  /* 0x00044c1001007387 */ /* 0x0001e80000100800 */
[----:B-1----:R-:W3:Y:S04]  /*23eb0*/  LDL.LU R34, [R1+0x24] ;  /* 0x0000240001227983 */ /* 0x002ee80000300800 */
        /* <DEDUP_REMOVED lines=9> */
[----:B--2---:R-:W2:Y:S04]  /*23f50*/  LDL.LU R15, [R1+0x468] ;  /* 0x00046800010f7983 */ /* 0x004ea80000300800 */
[----:B------:R-:W2:Y:S04]  /*23f60*/  LDL.LU R13, [R1+0x38] ;  /* 0x00003800010d7983 */ /* 0x000ea80000300800 */
[----:B0-----:R-:W2:Y:S04]  /*23f70*/  LDL.LU R16, [R1+0x46c] ;  /* 0x00046c0001107983 */ /* 0x001ea80000300800 */
[----:B------:R-:W2:Y:S04]  /*23f80*/  LDL.LU R35, [R1+0x3c] ;  /* 0x00003c0001237983 */ /* 0x000ea80000300800 */
[----:B------:R-:W2:Y:S04]  /*23f90*/  LDL.LU R17, [R1+0x470] ;  /* 0x0004700001117983 */ /* 0x000ea80000300800 */
[----:B------:R-:W2:Y:S04]  /*23fa0*/  LDL.LU R36, [R1] ;  /* 0x0000000001247983 */ /* 0x000ea80000300800 */
[----:B-1----:R-:W2:Y:S04]  /*23fb0*/  LDL.LU R18, [R1+0x474] ;  /* 0x0004740001127983 */ /* 0x002ea80000300800 */
[----:B------:R-:W2:Y:S04]  /*23fc0*/  LDL.LU R37, [R1+0x4] ;  /* 0x0000040001257983 */ /* 0x000ea80000300800 */
        /* <DEDUP_REMOVED lines=14> */
[----:B----4-:R-:W-:-:S03]  /*240b0*/  FADD R9, R33, R9 ;  /* 0x0000000921097221 */ /* 0x010fc60000000000 */
[----:B------:R-:W4:Y:S04]  /*240c0*/  LDL.LU R33, [R1+0x878] ;  /* 0x0008780001217983 */ /* 0x000f280000300800 */
[----:B------:R0:W-:Y:S01]  /*240d0*/  STL [R1+0x454], R9 ;  /* 0x0004540901007387 */ /* 0x0001e20000100800 */
[----:B---3--:R-:W-:-:S03]  /*240e0*/  FADD R8, R34, R8 ;  /* 0x0000000822087221 */ /* 0x008fc60000000000 */
[----:B0-----:R-:W3:Y:S04]  /*240f0*/  LDL.LU R9, [R1+0x498] ;  /* 0x0004980001097983 */ /* 0x001ee80000300800 */
[----:B------:R-:W4:Y:S01]  /*24100*/  LDL.LU R34, [R1+0x874] ;  /* 0x0008740001227983 */ /* 0x000f220000300800 */
[----:B------:R-:W-:-:S03]  /*24110*/  FADD R7, R0, R7 ;  /* 0x0000000700077221 */ /* 0x000fc60000000000 */
[----:B------:R0:W-:Y:S01]  /*24120*/  STL [R1+0x458], R8 ;  /* 0x0004580801007387 */ /* 0x0001e20000100800 */
[----:B------:R-:W-:-:S03]  /*24130*/  FADD R6, R2, R6 ;  /* 0x0000000602067221 */ /* 0x000fc60000000000 */
[----:B0-----:R-:W4:Y:S04]  /*24140*/  LDL.LU R8, [R1+0x49c] ;  /* 0x00049c0001087983 */ /* 0x001f280000300800 */
[----:B------:R0:W-:Y:S01]  /*24150*/  STL [R1+0x45c], R7 ;  /* 0x00045c0701007387 */ /* 0x0001e20000100800 */
[----:B------:R-:W-:-:S03]  /*24160*/  FADD R5, R3, R5 ;  /* 0x0000000503057221 */ /* 0x000fc60000000000 */
[----:B0-----:R-:W4:Y:S04]  /*24170*/  LDL.LU R7, [R1+0x4a0] ;  /* 0x0004a00001077983 */ /* 0x001f280000300800 */
[----:B------:R0:W-:Y:S01]  /*24180*/  STL [R1+0x460], R6 ;  /* 0x0004600601007387 */ /* 0x0001e20000100800 */
[----:B--2---:R-:W-:-:S03]  /*24190*/  FADD R15, R4, R15 ;  /* 0x0000000f040f7221 */ /* 0x004fc60000000000 */
[----:B0-----:R-:W2:Y:S04]  /*241a0*/  LDL.LU R6, [R1+0x4a4] ;  /* 0x0004a40001067983 */ /* 0x001ea80000300800 */
[----:B------:R0:W-:Y:S04]  /*241b0*/  STL [R1+0x464], R5 ;  /* 0x0004640501007387 */ /* 0x0001e80000100800 */
[----:B0-----:R-:W2:Y:S04]  /*241c0*/  LDL.LU R5, [R1+0x4a8] ;  /* 0x0004a80001057983 */ /* 0x001ea80000300800 */
[----:B------:R-:W2:Y:S01]  /*241d0*/  LDL.LU R4, [R1+0x4ac] ;  /* 0x0004ac0001047983 */ /* 0x000ea20000300800 */
[----:B------:R-:W-:-:S03]  /*241e0*/  FADD R16, R13, R16 ;  /* 0x000000100d107221 */ /* 0x000fc60000000000 */
[----:B------:R-:W2:Y:S01]  /*241f0*/  LDL.LU R3, [R1+0x4b0] ;  /* 0x0004b00001037983 */ /* 0x000ea20000300800 */
[----:B------:R-:W-:-:S03]  /*24200*/  FADD R17, R35, R17 ;  /* 0x0000001123117221 */ /* 0x000fc60000000000 */
[----:B------:R0:W-:Y:S04]  /*24210*/  STL [R1+0x468], R15 ;  /* 0x0004680f01007387 */ /* 0x0001e80000100800 */
[----:B------:R-:W2:Y:S04]  /*24220*/  LDL.LU R0, [R1+0x4d0] ;  /* 0x0004d00001007983 */ /* 0x000ea80000300800 */
[----:B------:R-:W2:Y:S01]  /*24230*/  LDL.LU R2, [R1+0x4d4] ;  /* 0x0004d40001027983 */ /* 0x000ea20000300800 */
[----:B------:R-:W-:-:S03]  /*24240*/  FADD R18, R36, R18 ;  /* 0x0000001224127221 */ /* 0x000fc60000000000 */
[----:B------:R1:W-:Y:S04]  /*24250*/  STL [R1+0x46c], R16 ;  /* 0x00046c1001007387 */ /* 0x0003e80000100800 */
[----:B0-----:R-:W2:Y:S04]  /*24260*/  LDL.LU R15, [R1+0x4d8] ;  /* 0x0004d800010f7983 */ /* 0x001ea80000300800 */
[----:B------:R-:W2:Y:S01]  /*24270*/  LDL.LU R13, [R1+0x4dc] ;  /* 0x0004dc00010d7983 */ /* 0x000ea20000300800 */
[----:B------:R-:W-:-:S03]  /*24280*/  FADD R38, R37, R38 ;  /* 0x0000002625267221 */ /* 0x000fc60000000000 */
[----:B-1----:R-:W2:Y:S04]  /*24290*/  LDL.LU R16, [R1+0x4e0] ;  /* 0x0004e00001107983 */ /* 0x002ea80000300800 */
[----:B------:R-:W2:Y:S04]  /*242a0*/  LDL.LU R35, [R1+0x870] ;  /* 0x0008700001237983 */ /* 0x000ea80000300800 */
[----:B------:R0:W-:Y:S01]  /*242b0*/  STL [R1+0x470], R17 ;  /* 0x0004701101007387 */ /* 0x0001e20000100800 */
[----:B------:R-:W-:Y:S01]  /*242c0*/  FADD R24, R39, R24 ;  /* 0x0000001827187221 */ /* 0x000fe20000000000 */
[----:B------:R-:W-:-:S02]  /*242d0*/  FADD R26, R25, R26 ;  /* 0x0000001a191a7221 */ /* 0x000fc40000000000 */
[----:B0-----:R-:W2:Y:S04]  /*242e0*/  LDL.LU R17, [R1+0x4e4] ;  /* 0x0004e40001117983 */ /* 0x001ea80000300800 */
[----:B------:R-:W2:Y:S04]  /*242f0*/  LDL.LU R36, [R1+0x86c] ;  /* 0x00086c0001247983 */ /* 0x000ea80000300800 */
[----:B------:R0:W-:Y:S01]  /*24300*/  STL [R1+0x474], R18 ;  /* 0x0004741201007387 */ /* 0x0001e20000100800 */
[----:B------:R-:W-:-:S03]  /*24310*/  FADD R28, R27, R28 ;  /* 0x0000001c1b1c7221 */ /* 0x000fc60000000000 */
        /* <DEDUP_REMOVED lines=11> */
[----:B------:R-:W-:Y:S01]  /*243d0*/  FADD R11, R12, R11 ;  /* 0x0000000b0c0b7221 */ /* 0x000fe20000000000 */
[----:B------:R-:W-:-:S02]  /*243e0*/  FADD R10, R224, R10 ;  /* 0x0000000ae00a7221 */ /* 0x000fc40000000000 */
[----:B0-----:R-:W2:Y:S04]  /*243f0*/  LDL.LU R26, [R1+0x854] ;  /* 0x00085400011a7983 */ /* 0x001ea80000300800 */
[----:B------:R-:W2:Y:S04]  /*24400*/  LDL.LU R27, [R1+0x850] ;  /* 0x00085000011b7983 */ /* 0x000ea80000300800 */
[----:B------:R0:W-:Y:S04]  /*24410*/  STL [R1+0x484], R28 ;  /* 0x0004841c01007387 */ /* 0x0001e80000100800 */
[----:B0-----:R-:W2:Y:S04]  /*24420*/  LDL.LU R28, [R1+0x84c] ;  /* 0x00084c00011c7983 */ /* 0x001ea80000300800 */
[----:B------:R-:W2:Y:S04]  /*24430*/  LDL.LU R29, [R1+0x848] ;  /* 0x00084800011d7983 */ /* 0x000ea80000300800 */
[----:B------:R0:W-:Y:S04]  /*24440*/  STL [R1+0x488], R30 ;  /* 0x0004881e01007387 */ /* 0x0001e80000100800 */
[----:B0-----:R-:W2:Y:S04]  /*24450*/  LDL.LU R30, [R1+0x844] ;  /* 0x00084400011e7983 */ /* 0x001ea80000300800 */
[----:B------:R-:W2:Y:S04]  /*24460*/  LDL.LU R31, [R1+0x840] ;  /* 0x00084000011f7983 */ /* 0x000ea80000300800 */
[----:B------:R0:W-:Y:S04]  /*24470*/  STL [R1+0x48c], R14 ;  /* 0x00048c0e01007387 */ /* 0x0001e80000100800 */
[----:B0-----:R1:W5:Y:S04]  /*24480*/  LDL.LU R14, [R1+0x83c] ;  /* 0x00083c00010e7983 */ /* 0x0013680000300800 */
[----:B------:R1:W5:Y:S04]  /*24490*/  LDL.LU R12, [R1+0x838] ;  /* 0x00083800010c7983 */ /* 0x0003680000300800 */
[----:B------:R0:W-:Y:S04]  /*244a0*/  STL [R1+0x490], R11 ;  /* 0x0004900b01007387 */ /* 0x0001e80000100800 */
[----:B0-----:R1:W5:Y:S04]  /*244b0*/  LDL.LU R11, [R1+0x834] ;  /* 0x00083400010b7983 */ /* 0x0013680000300800 */
[----:B------:R0:W-:Y:S04]  /*244c0*/  STL [R1+0x494], R10 ;  /* 0x0004940a01007387 */ /* 0x0001e80000100800 */
[----:B0-----:R1:W5:Y:S04]  /*244d0*/  LDL.LU R10, [R1+0x830] ;  /* 0x00083000010a7983 */ /* 0x0013680000300800 */
[----:B------:R-:W2:Y:S01]  /*244e0*/  LDL.LU R224, [R1+0x4cc] ;  /* 0x0004cc0001e07983 */ /* 0x000ea20000300800 */
[----:B---3--:R-:W-:-:S05]  /*244f0*/  FADD R9, R225, R9 ;  /* 0x00000009e1097221 */ /* 0x008fca0000000000 */
[----:B------:R0:W-:Y:S04]  /*24500*/  STL [R1+0x498], R9 ;  /* 0x0004980901007387 */ /* 0x0001e80000100800 */
[----:B0-----:R1:W5:Y:S01]  /*24510*/  LDL.LU R9, [R1+0x82c] ;  /* 0x00082c0001097983 */ /* 0x0013620000300800 */
[----:B----4-:R-:W-:-:S03]  /*24520*/  FADD R8, R226, R8 ;  /* 0x00000008e2087221 */ /* 0x010fc60000000000 */
[----:B------:R-:W3:Y:S04]  /*24530*/  LDL.LU R225, [R1+0x4c8] ;  /* 0x0004c80001e17983 */ /* 0x000ee80000300800 */
[----:B------:R0:W-:Y:S01]  /*24540*/  STL [R1+0x49c], R8 ;  /* 0x00049c0801007387 */ /* 0x0001e20000100800 */
[----:B------:R-:W-:-:S03]  /*24550*/  FADD R7, R227, R7 ;  /* 0x00000007e3077221 */ /* 0x000fc60000000000 */
[----:B0-----:R1:W5:Y:S04]  /*24560*/  LDL.LU R8, [R1+0x828] ;  /* 0x0008280001087983 */ /* 0x0013680000300800 */
[----:B------:R-:W4:Y:S04]  /*24570*/  LDL.LU R226, [R1+0x4c4] ;  /* 0x0004c40001e27983 */ /* 0x000f280000300800 */
[----:B------:R0:W-:Y:S01]  /*24580*/  STL [R1+0x4a0], R7 ;  /* 0x0004a00701007387 */ /* 0x0001e20000100800 */
[----:B--2---:R-:W-:-:S03]  /*24590*/  FADD R6, R228, R6 ;  /* 0x00000006e4067221 */ /* 0x004fc60000000000 */
[----:B0-----:R1:W5:Y:S04]  /*245a0*/  LDL.LU R7, [R1+0x824] ;  /* 0x0008240001077983 */ /* 0x0013680000300800 */
[----:B------:R-:W2:Y:S01]  /*245b0*/  LDL.LU R227, [R1+0x4c0] ;  /* 0x0004c00001e37983 */ /* 0x000ea20000300800 */
[----:B------:R-:W-:-:S03]  /*245c0*/  FADD R5, R229, R5 ;  /* 0x00000005e5057221 */ /* 0x000fc60000000000 */
[----:B------:R0:W-:Y:S01]  /*245d0*/  STL [R1+0x4a4], R6 ;  /* 0x0004a40601007387 */ /* 0x0001e20000100800 */
[----:B------:R-:W-:-:S03]  /*245e0*/  FADD R4, R230, R4 ;  /* 0x00000004e6047221 */ /* 0x000fc60000000000 */
[----:B0-----:R1:W5:Y:S04]  /*245f0*/  LDL.LU R6, [R1+0x820] ;  /* 0x0008200001067983 */ /* 0x0013680000300800 */
[----:B------:R-:W2:Y:S04]  /*24600*/  LDL.LU R228, [R1+0x4bc] ;  /* 0x0004bc0001e47983 */ /* 0x000ea80000300800 */
[----:B------:R0:W-:Y:S04]  /*24610*/  STL [R1+0x4a8], R5 ;  /* 0x0004a80501007387 */ /* 0x0001e80000100800 */
[----:B0-----:R1:W5:Y:S04]  /*24620*/  LDL.LU R5, [R1+0x81c] ;  /* 0x00081c0001057983 */ /* 0x0013680000300800 */
[----:B------:R-:W2:Y:S04]  /*24630*/  LDL.LU R229, [R1+0x4b8] ;  /* 0x0004b80001e57983 */ /* 0x000ea80000300800 */
[----:B------:R0:W-:Y:S04]  /*24640*/  STL [R1+0x4ac], R4 ;  /* 0x0004ac0401007387 */ /* 0x0001e80000100800 */
[----:B0-----:R1:W5:Y:S04]  /*24650*/  LDL.LU R4, [R1+0x818] ;  /* 0x0008180001047983 */ /* 0x0013680000300800 */
[----:B------:R-:W2:Y:S01]  /*24660*/  LDL.LU R230, [R1+0x4b4] ;  /* 0x0004b40001e67983 */ /* 0x000ea20000300800 */
[----:B------:R-:W-:Y:S01]  /*24670*/  FADD R3, R231, R3 ;  /* 0x00000003e7037221 */ /* 0x000fe20000000000 */
[----:B------:R-:W-:-:S04]  /*24680*/  FADD R0, R223, R0 ;  /* 0x00000000df007221 */ /* 0x000fc80000000000 */
[----:B------:R0:W-:Y:S01]  /*24690*/  STL [R1+0x4b0], R3 ;  /* 0x0004b00301007387 */ /* 0x0001e20000100800 */
[----:B------:R-:W-:Y:S01]  /*246a0*/  FADD R2, R208, R2 ;  /* 0x00000002d0027221 */ /* 0x000fe20000000000 */
[----:B------:R-:W-:Y:S01]  /*246b0*/  FADD R15, R209, R15 ;  /* 0x0000000fd10f7221 */ /* 0x000fe20000000000 */
[----:B------:R-:W-:Y:S01]  /*246c0*/  FADD R13, R210, R13 ;  /* 0x0000000dd20d7221 */ /* 0x000fe20000000000 */
[----:B0-----:R1:W5:Y:S01]  /*246d0*/  LDL.LU R3, [R1+0x814] ;  /* 0x0008140001037983 */ /* 0x0013620000300800 */
[----:B------:R-:W-:Y:S01]  /*246e0*/  FADD R224, R222, R224 ;  /* 0x000000e0dee07221 */ /* 0x000fe20000000000 */
[----:B---3--:R-:W-:Y:S01]  /*246f0*/  FADD R225, R221, R225 ;  /* 0x000000e1dde17221 */ /* 0x008fe20000000000 */
[----:B----4-:R-:W-:Y:S01]  /*24700*/  FADD R226, R220, R226 ;  /* 0x000000e2dce27221 */ /* 0x010fe20000000000 */
[----:B--2---:R-:W-:Y:S01]  /*24710*/  FADD R227, R219, R227 ;  /* 0x000000e3dbe37221 */ /* 0x004fe20000000000 */
[----:B------:R-:W-:Y:S01]  /*24720*/  FADD R228, R218, R228 ;  /* 0x000000e4dae47221 */ /* 0x000fe20000000000 */
        /* <DEDUP_REMOVED lines=11> */
[----:B0-----:R-:W2:Y:S04]  /*247e0*/  LDL.LU R2, [R1+0x4ec] ;  /* 0x0004ec0001027983 */ /* 0x001ea80000300800 */
[----:B------:R0:W-:Y:S04]  /*247f0*/  STL [R1+0x4d8], R15 ;  /* 0x0004d80f01007387 */ /* 0x0001e80000100800 */
[----:B------:R3:W-:Y:S04]  /*24800*/  STL [R1+0x4dc], R13 ;  /* 0x0004dc0d01007387 */ /* 0x0007e80000100800 */
[----:B------:R-:W4:Y:S01]  /*24810*/  LDL.LU R0, [R1+0x4f0] ;  /* 0x0004f00001007983 */ /* 0x000f220000300800 */
[----:B------:R-:W-:Y:S01]  /*24820*/  FADD R16, R211, R16 ;  /* 0x00000010d3107221 */ /* 0x000fe20000000000 */
[----:B------:R-:W-:Y:S01]  /*24830*/  FADD R17, R212, R17 ;  /* 0x00000011d4117221 */ /* 0x000fe20000000000 */
[----:B------:R-:W-:-:S03]  /*24840*/  FADD R18, R213, R18 ;  /* 0x00000012d5127221 */ /* 0x000fc60000000000 */
[----:B------:R1:W-:Y:S04]  /*24850*/  STL [R1+0x4e0], R16 ;  /* 0x0004e01001007387 */ /* 0x0003e80000100800 */
[----:B------:R-:W4:Y:S04]  /*24860*/  LDL.LU R213, [R1+0x4fc] ;  /* 0x0004fc0001d57983 */ /* 0x000f280000300800 */
[----:B------:R1:W-:Y:S04]  /*24870*/  STL [R1+0x4e4], R17 ;  /* 0x0004e41101007387 */ /* 0x0003e80000100800 */
[----:B------:R-:W4:Y:S04]  /*24880*/  LDL.LU R212, [R1+0x500] ;  /* 0x0005000001d47983 */ /* 0x000f280000300800 */
[----:B------:R-:W4:Y:S04]  /*24890*/  LDL.LU R211, [R1+0x504] ;  /* 0x0005040001d37983 */ /* 0x000f280000300800 */
        /* <DEDUP_REMOVED lines=21> */
[----:B---3--:R-:W3:Y:S04]  /*249f0*/  LDL.LU R13, [R1+0x558] ;  /* 0x00055800010d7983 */ /* 0x008ee80000300800 */
[----:B-1----:R-:W3:Y:S04]  /*24a00*/  LDL.LU R16, [R1+0x55c] ;  /* 0x00055c0001107983 */ /* 0x002ee80000300800 */
[----:B------:R-:W3:Y:S04]  /*24a10*/  LDL.LU R17, [R1+0x560] ;  /* 0x0005600001117983 */ /* 0x000ee80000300800 */
[----:B------:R-:W3:Y:S01]  /*24a20*/  LDL.LU R18, [R1+0x564] ;  /* 0x0005640001127983 */ /* 0x000ee20000300800 */
[----:B--2---:R-:W-:-:S05]  /*24a30*/  FADD R2, R214, R2 ;  /* 0x00000002d6027221 */ /* 0x004fca0000000000 */
[----:B------:R0:W-:Y:S01]  /*24a40*/  STL [R1+0x4ec], R2 ;  /* 0x0004ec0201007387 */ /* 0x0001e20000100800 */
[----:B----4-:R-:W-:-:S03]  /*24a50*/  FADD R0, R215, R0 ;  /* 0x00000000d7007221 */ /* 0x010fc60000000000 */
[----:B0-----:R1:W5:Y:S04]  /*24a60*/  LDL.LU R2, [R1+0x810] ;  /* 0x0008100001027983 */ /* 0x0013680000300800 */
[----:B------:R-:W2:Y:S04]  /*24a70*/  LDL.LU R214, [R1+0x4f8] ;  /* 0x0004f80001d67983 */ /* 0x000ea80000300800 */
[----:B------:R0:W-:Y:S04]  /*24a80*/  STL [R1+0x4f0], R0 ;  /* 0x0004f00001007387 */ /* 0x0001e80000100800 */
[----:B0-----:R1:W5:Y:S04]  /*24a90*/  LDL.LU R0, [R1+0x80c] ;  /* 0x00080c0001007983 */ /* 0x0013680000300800 */
[----:B------:R-:W4:Y:S01]  /*24aa0*/  LDL.LU R215, [R1+0x4f4] ;  /* 0x0004f40001d77983 */ /* 0x000f220000300800 */
[----:B------:R-:W-:Y:S01]  /*24ab0*/  FADD R213, R202, R213 ;  /* 0x000000d5cad57221 */ /* 0x000fe20000000000 */
        /* <DEDUP_REMOVED lines=22> */
[----:B---3--:R-:W-:Y:S01]  /*24c20*/  FADD R13, R177, R13 ;  /* 0x0000000db10d7221 */ /* 0x008fe20000000000 */
[----:B------:R-:W-:Y:S01]  /*24c30*/  FADD R16, R178, R16 ;  /* 0x00000010b2107221 */ /* 0x000fe20000000000 */
[----:B------:R-:W-:Y:S01]  /*24c40*/  FADD R17, R179, R17 ;  /* 0x00000011b3117221 */ /* 0x000fe20000000000 */
[----:B------:R-:W-:Y:S01]  /*24c50*/  FADD R18, R180, R18 ;  /* 0x00000012b4127221 */ /* 0x000fe20000000000 */
[----:B--2---:R-:W-:Y:S01]  /*24c60*/  FADD R214, R201, R214 ;  /* 0x000000d6c9d67221 */ /* 0x004fe20000000000 */
[----:B----4-:R-:W-:-:S05]  /*24c70*/  FADD R215, R200, R215 ;  /* 0x000000d7c8d77221 */ /* 0x010fca0000000000 */
        /* <DEDUP_REMOVED lines=26> */
[----:B------:R-:W4:Y:S04]  /*24e20*/  LDL.LU R201, [R1+0x568] ;  /* 0x0005680001c97983 */ /* 0x000f280000300800 */
[----:B------:R1:W-:Y:S04]  /*24e30*/  STL [R1+0x55c], R16 ;  /* 0x00055c1001007387 */ /* 0x0003e80000100800 */
[----:B------:R-:W4:Y:S04]  /*24e40*/  LDL.LU R200, [R1+0x56c] ;  /* 0x00056c0001c87983 */ /* 0x000f280000300800 */
[----:B------:R1:W-:Y:S04]  /*24e50*/  STL [R1+0x560], R17 ;  /* 0x0005601101007387 */ /* 0x0003e80000100800 */
[----:B0-----:R-:W4:Y:S04]  /*24e60*/  LDL.LU R215, [R1+0x570] ;  /* 0x0005700001d77983 */ /* 0x001f280000300800 */
[----:B------:R0:W-:Y:S04]  /*24e70*/  STL [R1+0x564], R18 ;  /* 0x0005641201007387 */ /* 0x0001e80000100800 */
[----:B--2---:R-:W2:Y:S04]  /*24e80*/  LDL.LU R214, [R1+0x574] ;  /* 0x0005740001d67983 */ /* 0x004ea80000300800 */
[----:B---3--:R-:W3:Y:S04]  /*24e90*/  LDL.LU R213, [R1+0x578] ;  /* 0x0005780001d57983 */ /* 0x008ee80000300800 */
[----:B----4-:R-:W4:Y:S04]  /*24ea0*/  LDL.LU R212, [R1+0x57c] ;  /* 0x00057c0001d47983 */ /* 0x010f280000300800 */
        /* <DEDUP_REMOVED lines=25> */
[----:B------:R-:W-:Y:S01]  /*25040*/  FADD R201, R181, R201 ;  /* 0x000000c9b5c97221 */ /* 0x000fe20000000000 */
[----:B------:R-:W-:-:S04]  /*25050*/  FADD R200, R182, R200 ;  /* 0x000000c8b6c87221 */ /* 0x000fc80000000000 */
[----:B------:R0:W-:Y:S01]  /*25060*/  STL [R1+0x568], R201 ;  /* 0x000568c901007387 */ /* 0x0001e20000100800 */
[----:B------:R-:W-:-:S03]  /*25070*/  FADD R215, R183, R215 ;  /* 0x000000d7b7d77221 */ /* 0x000fc60000000000 */
        /* <DEDUP_REMOVED lines=89> */
[----:B------:R-:W-:Y:S01]  /*25610*/  FADD R201, R148, R201 ;  /* 0x000000c994c97221 */ /* 0x000fe20000000000 */
        /* <DEDUP_REMOVED lines=335> */
[----:B------:R-:W-:Y:S01]  /*26b10*/  FADD R17, R30, R17 ;  /* 0x000000111e117221 */ /* 0x000fe20000000000 */
[----:B------:R-:W-:-:S05]  /*26b20*/  FADD R18, R18, R31 ;  /* 0x0000001f12127221 */ /* 0x000fca0000000000 */
[----:B------:R1:W-:Y:S04]  /*26b30*/  STL [R1+0x7d0], R18 ;  /* 0x0007d01201007387 */ /* 0x0003e80000100800 */
[----:B------:R1:W-:Y:S04]  /*26b40*/  STL [R1+0x7c8], R16 ;  /* 0x0007c81001007387 */ /* 0x0003e80000100800 */
[----:B------:R1:W-:Y:S02]  /*26b50*/  STL [R1+0x7cc], R17 ;  /* 0x0007cc1101007387 */ /* 0x0003e40000100800 */
.L_x_28:
[----:B-1----:R-:W1:Y:S02]  /*26b60*/  LDC R13, c[0x0][0x28c] ;  /* 0x0000a300ff0d7b82 */ /* 0x002e640000000800 */
[----:B-1----:R-:W-:-:S13]  /*26b70*/  ISETP.GE.AND P0, PT, R13, 0x1, PT ;  /* 0x000000010d00780c */ /* 0x002fda0003f06270 */
[----:B------:R-:W-:Y:S05]  /*26b80*/  @!P0 BRA `(.L_x_29) ;  /* 0x0000000000648947 */ /* 0x000fea0003800000 */
[----:B------:R-:W2:Y:S02]  /*26b90*/  LDL R15, [R1+0x7ec] ;  /* 0x0007ec00010f7983 */ /* 0x000ea40000100800 */
[----:B--2---:R-:W-:-:S13]  /*26ba0*/  R2UR UR4, R15 ;  /* 0x000000000f0472ca */ /* 0x004fda00000e0000 */
[----:B------:R-:W-:-:S06]  /*26bb0*/  UISETP.NE.AND UP0, UPT, UR4, 0x3, UPT ;  /* 0x000000030400788c */ /* 0x000fcc000bf05270 */
[----:B------:R-:W-:-:S13]  /*26bc0*/  PLOP3.LUT P0, PT, PT, PT, UP0, 0x80, 0x0 ;  /* 0x000000000000781c */ /* 0x000fda0003f0f008 */
[----:B------:R-:W-:Y:S05]  /*26bd0*/  @!P0 BRA `(.L_x_30) ;  /* 0x0000000000048947 */ /* 0x000fea0003800000 */
[----:B------:R-:W-:Y:S01]  /*26be0*/  BPT.TRAP 0x1 ;  /* 0x000000040000795c */ /* 0x000fe20000300000 */
.L_x_30:
[----:B------:R-:W2:Y:S04]  /*26bf0*/  LDL R16, [R1+0x808] ;  /* 0x0008080001107983 */ /* 0x000ea80000100800 */
[----:B------:R-:W3:Y:S04]  /*26c00*/  LDL R15, [R1+0x7fc] ;  /* 0x0007fc00010f7983 */ /* 0x000ee80000100800 */
[----:B------:R-:W4:Y:S01]  /*26c10*/  LDL R13, [R1+0x7f0] ;  /* 0x0007f000010d7983 */ /* 0x000f220000100800 */
[----:B-----5:R-:W-:Y:S02]  /*26c20*/  R2UR UR6, R14 ;  /* 0x000000000e0672ca */ /* 0x020fe400000e0000 */
[----:B--2---:R-:W-:-:S02]  /*26c30*/  R2UR UR8, R16 ;  /* 0x00000000100872ca */ /* 0x004fc400000e0000 */
[----:B---3--:R-:W-:Y:S02]  /*26c40*/  R2UR UR7, R15 ;  /* 0x000000000f0772ca */ /* 0x008fe400000e0000 */
[----:B----4-:R-:W-:-:S09]  /*26c50*/  R2UR UR5, R13 ;  /* 0x000000000d0572ca */ /* 0x010fd200000e0000 */
[----:B------:R-:W-:-:S04]  /*26c60*/  UISETP.LT.AND UP0, UPT, UR8, 0x1, UPT ;  /* 0x000000010800788c */ /* 0x000fc8000bf01270 */
[----:B------:R-:W-:-:S04]  /*26c70*/  USEL UR4, UR8, 0x1, UP0 ;  /* 0x0000000108047887 */ /* 0x000fc80008000000 */
[----:B------:R-:W-:Y:S02]  /*26c80*/  UIADD3 UR4, UR7, UR8, -UR4 ;  /* 0x0000000807047290 */ /* 0x000fe4000fffe804 */
[----:B------:R-:W-:Y:S02]  /*26c90*/  UISETP.GT.U32.AND UP0, UPT, UR5, 0x1, UPT ;  /* 0x000000010500788c */ /* 0x000fe4000bf04070 */
[----:B------:R-:W-:-:S04]  /*26ca0*/  USHF.L.U32 UR4, UR4, 0x3, URZ ;  /* 0x0000000304047899 */ /* 0x000fc8000800063f */
[----:B------:R-:W-:Y:S01]  /*26cb0*/  ULOP3.LUT UR4, UR4, 0x8, URZ, 0xc0, !UPT ;  /* 0x0000000804047892 */ /* 0x000fe2000f8ec03f */
[----:B------:R-:W-:-:S03]  /*26cc0*/  PLOP3.LUT P0, PT, PT, PT, UP0, 0x80, 0x0 ;  /* 0x000000000000781c */ /* 0x000fc60003f0f008 */
[----:B------:R-:W-:-:S04]  /*26cd0*/  UIADD3 UR4, UR6, 0x10, UR4 ;  /* 0x0000001006047890 */ /* 0x000fc8000fffe004 */
[----:B------:R-:W-:-:S09]  /*26ce0*/  UPRMT UR4, URZ, 0x654, UR4 ;  /* 0x000006543f047896 */ /* 0x000fd20008000004 */
[----:B------:R-:W-:Y:S01]  /*26cf0*/  SYNCS.ARRIVE.TRANS64.RED.A1T0 RZ, [UR4], RZ ;  /* 0x000000ffffff79a7 */ /* 0x000fe20008100404 */
[----:B------:R-:W-:Y:S05]  /*26d00*/  @P0 BRA `(.L_x_29) ;  /* 0x0000000000040947 */ /* 0x000fea0003800000 */
[----:B------:R-:W-:Y:S01]  /*26d10*/  BPT.TRAP 0x1 ;  /* 0x000000040000795c */ /* 0x000fe20000300000 */
.L_x_29:
[----:B------:R-:W2:Y:S01]  /*26d20*/  LDL.LU R16, [R1+0x7e8] ;  /* 0x0007e80001107983 */ /* 0x000ea20000300800 */
[----:B------:R-:W1:Y:S01]  /*26d30*/  LDC R17, c[0x0][0x288] ;  /* 0x0000a200ff117b82 */ /* 0x000e620000000800 */
[----:B------:R-:W-:Y:S01]  /*26d40*/  ULDC UR4, c[0x0][0x284] ;  /* 0x0000a10000047ab9 */ /* 0x000fe20000000800 */
[----:B------:R-:W-:Y:S01]  /*26d50*/  ULDC.64 UR8, c[0x0][0x5d0] ;  /* 0x0001740000087ab9 */ /* 0x000fe20000000a00 */
[----:B------:R-:W3:Y:S04]  /*26d60*/  LDL.LU R24, [R1+0x7e4] ;  /* 0x0007e40001187983 */ /* 0x000ee80000300800 */
[----:B------:R-:W4:Y:S01]  /*26d70*/  LDL R25, [R1+0x7e0] ;  /* 0x0007e00001197983 */ /* 0x000f220000100800 */
[----:B------:R-:W0:Y:S02]  /*26d80*/  S2R R27, SR_TID.X ;  /* 0x00000000001b7919 */ /* 0x000e240000002100 */
[----:B0----5:R-:W-:-:S02]  /*26d90*/  SHF.R.U32.HI R14, RZ, 0x7, R27 ;  /* 0x00000007ff0e7819 */ /* 0x021fc4000001161b */
[----:B------:R-:W-:Y:S02]  /*26da0*/  SHF.R.U32.HI R15, RZ, 0x2, R27 ;  /* 0x00000002ff0f7819 */ /* 0x000fe4000001161b */
[----:B------:R-:W-:Y:S02]  /*26db0*/  LOP3.LUT R18, R27, 0x60, RZ, 0xc0, !PT ;  /* 0x000000601b127812 */ /* 0x000fe400078ec0ff */
[----:B------:R-:W-:Y:S02]  /*26dc0*/  LOP3.LUT R14, R14, 0x1, RZ, 0xc0, !PT ;  /* 0x000000010e0e7812 */ /* 0x000fe400078ec0ff */
[----:B------:R-:W-:Y:S02]  /*26dd0*/  LOP3.LUT R15, R15, 0x7, RZ, 0xc0, !PT ;  /* 0x000000070f0f7812 */ /* 0x000fe400078ec0ff */
[----:B------:R-:W-:Y:S01]  /*26de0*/  SHF.R.U32.HI R18, RZ, 0x1, R18 ;  /* 0x00000001ff127819 */ /* 0x000fe20000011612 */
[----:B------:R-:W-:Y:S01]  /*26df0*/  IMAD.SHL.U32 R26, R14, 0x40, RZ ;  /* 0x000000400e1a7824 */ /* 0x000fe200078e00ff */
[----:B------:R-:W-:-:S02]  /*26e00*/  LOP3.LUT R28, R27, 0x3, RZ, 0xc0, !PT ;  /* 0x000000031b1c7812 */ /* 0x000fc400078ec0ff */
[--C-:B------:R-:W-:Y:S02]  /*26e10*/  IADD3 R13, RZ, -R18, -R15.reuse ;  /* 0x80000012ff0d7210 */ /* 0x100fe40007ffe80f */
[----:B------:R-:W-:Y:S01]  /*26e20*/  LOP3.LUT R26, R26, 0x40, R15, 0xe2, !PT ;  /* 0x000000401a1a7812 */ /* 0x000fe200078ee20f */
[----:B-1----:R-:W-:Y:S02]  /*26e30*/  IMAD R28, R28, -0x2, R17 ;  /* 0xfffffffe1c1c7824 */ /* 0x002fe400078e0211 */
[----:B------:R-:W-:Y:S02]  /*26e40*/  IMAD R13, R14, -0x40, R13 ;  /* 0xffffffc00e0d7824 */ /* 0x000fe400078e020d */
[----:B--2---:R-:W-:Y:S01]  /*26e50*/  IMAD R16, R16, 0xf0, RZ ;  /* 0x000000f010107824 */ /* 0x004fe200078e02ff */
[----:B----4-:R-:W-:Y:S01]  /*26e60*/  R2UR UR5, R25 ;  /* 0x00000000190572ca */ /* 0x010fe200000e0000 */
[----:B---3--:R-:W-:-:S03]  /*26e70*/  IMAD.WIDE R56, R24, 0x180, RZ ;  /* 0x0000018018387825 */ /* 0x008fc600078e02ff */
[----:B------:R-:W-:Y:S01]  /*26e80*/  ISETP.GE.AND P0, PT, R16, R17, PT ;  /* 0x000000111000720c */ /* 0x000fe20003f06270 */
[----:B------:R-:W-:Y:S01]  /*26e90*/  IMAD.SHL.U32 R17, R27, 0x2, RZ ;  /* 0x000000021b117824 */ /* 0x000fe200078e00ff */
[----:B------:R-:W-:Y:S01]  /*26ea0*/  LOP3.LUT R26, R56, R26, R18, 0xfe, !PT ;  /* 0x0000001a381a7212 */ /* 0x000fe200078efe12 */
[----:B------:R-:W-:Y:S02]  /*26eb0*/  IMAD R14, R24, 0x180, RZ ;  /* 0x00000180180e7824 */ /* 0x000fe400078e02ff */
[----:B------:R-:W-:Y:S02]  /*26ec0*/  IMAD.MOV.U32 R18, RZ, RZ, -0x1 ;  /* 0xffffffffff127424 */ /* 0x000fe400078e00ff */
[----:B------:R-:W-:Y:S01]  /*26ed0*/  IMAD.IADD R28, R28, 0x1, -R16 ;  /* 0x000000011c1c7824 */ /* 0x000fe200078e0a10 */
[----:B------:R-:W-:Y:S01]  /*26ee0*/  LOP3.LUT R16, R16, 0x6, R17, 0xf8, !PT ;  /* 0x0000000610107812 */ /* 0x000fe200078ef811 */
[----:B------:R-:W-:Y:S01]  /*26ef0*/  USHF.R.S32.HI UR6, URZ, 0x1f, UR5 ;  /* 0x0000001f3f067899 */ /* 0x000fe20008011405 */
[C---:B------:R-:W-:Y:S01]  /*26f00*/  IADD3 R13, -R14.reuse, UR4, R13 ;  /* 0x000000040e0d7c10 */ /* 0x040fe2000fffe10d */
[----:B------:R0:W-:Y:S01]  /*26f10*/  STL [R1+0x7c], R18 ;  /* 0x00007c1201007387 */ /* 0x0001e20000100800 */
[----:B------:R-:W-:Y:S01]  /*26f20*/  ISETP.GE.OR P0, PT, R14, UR4, P0 ;  /* 0x000000040e007c0c */ /* 0x000fe20008706670 */
[----:B------:R-:W-:Y:S01]  /*26f30*/  UIMAD UR4, UR6, UR8, URZ ;  /* 0x00000008060472a4 */ /* 0x000fe2000f8e023f */
[----:B------:R-:W-:Y:S01]  /*26f40*/  SHF.R.S32.HI R17, RZ, 0x1f, R16 ;  /* 0x0000001fff117819 */ /* 0x000fe20000011410 */
[----:B------:R-:W-:-:S02]  /*26f50*/  IMAD.U32 R14, RZ, RZ, UR8 ;  /* 0x00000008ff0e7e24 */ /* 0x000fc4000f8e00ff */
[----:B------:R-:W-:Y:S02]  /*26f60*/  UIMAD UR4, UR5, UR9, UR4 ;  /* 0x00000009050472a4 */ /* 0x000fe4000f8e0204 */
[----:B------:R-:W-:-:S04]  /*26f70*/  IMAD.WIDE.U32 R14, R14, UR5, R16 ;  /* 0x000000050e0e7c25 */ /* 0x000fc8000f8e0010 */
[----:B------:R-:W-:Y:S01]  /*26f80*/  VIADD R15, R15, UR4 ;  /* 0x000000040f0f7c36 */ /* 0x000fe20008000000 */
[----:B------:R-:W-:Y:S02]  /*26f90*/  ULDC.64 UR4, c[0x0][0x5c8] ;  /* 0x0001720000047ab9 */ /* 0x000fe40000000a00 */
[----:B------:R-:W-:Y:S02]  /*26fa0*/  IMAD R29, R57, UR4, RZ ;  /* 0x00000004391d7c24 */ /* 0x000fe4000f8e02ff */
[----:B------:R-:W-:-:S04]  /*26fb0*/  IMAD.WIDE.U32 R14, R26, UR4, R14 ;  /* 0x000000041a0e7c25 */ /* 0x000fc8000f8e000e */
[----:B------:R-:W-:Y:S01]  /*26fc0*/  IMAD R29, R26, UR5, R29 ;  /* 0x000000051a1d7c24 */ /* 0x000fe2000f8e021d */
[----:B0-----:R-:W-:Y:S06]  /*26fd0*/  @P0 BRA `(.L_x_31) ;  /* 0x00000274000c0947 */ /* 0x001fec0003800000 */
[----:B------:R-:W2:Y:S01]  /*26fe0*/  LDL R24, [R1+0x804] ;  /* 0x0008040001187983 */ /* 0x000ea20000100800 */
[----:B------:R-:W-:Y:S01]  /*26ff0*/  BSSY B0, `(.L_x_31) ;  /* 0x0002741000007945 */ /* 0x000fe20003800000 */
[----:B------:R-:W-:Y:S01]  /*27000*/  IMAD.IADD R29, R15, 0x1, R29 ;  /* 0x000000010f1d7824 */ /* 0x000fe200078e021d */
[----:B--2---:R-:W-:-:S13]  /*27010*/  R2UR UR4, R24 ;  /* 0x00000000180472ca */ /* 0x004fda00000e0000 */
[----:B------:R-:W-:-:S13]  /*27020*/  FSETP.NEU.AND P0, PT, RZ, UR4, PT ;  /* 0x00000004ff007c0b */ /* 0x000fda000bf0d000 */
[----:B------:R-:W-:Y:S05]  /*27030*/  @!P0 BRA `(.L_x_32) ;  /* 0x0000017c00488947 */ /* 0x000fea0003800000 */
[----:B------:R-:W-:Y:S01]  /*27040*/  ISETP.GE.AND P4, PT, R13, 0x9, PT ;  /* 0x000000090d00780c */ /* 0x000fe20003f86270 */
[----:B------:R-:W-:Y:S01]  /*27050*/  ULDC.64 UR4, c[0x0][0x5b8] ;  /* 0x00016e0000047ab9 */ /* 0x000fe20000000a00 */
[----:B------:R-:W-:Y:S01]  /*27060*/  R2UR UR7, R25 ;  /* 0x00000000190772ca */ /* 0x000fe200000e0000 */
[----:B------:R-:W2:Y:S01]  /*27070*/  LDL.LU R49, [R1+0x260] ;  /* 0x0002600001317983 */ /* 0x000ea20000300800 */
[C---:B------:R-:W-:Y:S02]  /*27080*/  ISETP.LT.OR P2, PT, R28.reuse, 0x1, !P4 ;  /* 0x000000011c00780c */ /* 0x040fe40006741670 */
[C---:B------:R-:W-:Y:S02]  /*27090*/  ISETP.LT.OR P0, PT, R28.reuse, 0x2, !P4 ;  /* 0x000000021c00780c */ /* 0x040fe40006701670 */
[----:B------:R-:W-:Y:S02]  /*270a0*/  ISETP.LT.OR P1, PT, R28, 0x9, !P4 ;  /* 0x000000091c00780c */ /* 0x000fe40006721670 */
[----:B------:R-:W-:Y:S01]  /*270b0*/  R2UR UR10, R24 ;  /* 0x00000000180a72ca */ /* 0x000fe200000e0000 */
[----:B------:R-:W-:Y:S01]  /*270c0*/  IMAD.U32 R18, RZ, RZ, UR4 ;  /* 0x00000004ff127e24 */ /* 0x000fe2000f8e00ff */
[----:B------:R-:W-:Y:S01]  /*270d0*/  LOP3.LUT R30, R30, 0xfffeffff, RZ, 0xc0, !PT ;  /* 0xfffeffff1e1e7812 */ /* 0x000fe200078ec0ff */
[----:B------:R-:W-:Y:S01]  /*270e0*/  ULDC.64 UR8, c[0x0][0x208] ;  /* 0x0000820000087ab9 */ /* 0x000fe20000000a00 */
[----:B------:R-:W-:Y:S01]  /*270f0*/  LOP3.LUT R0, R0, 0xfffffffb, RZ, 0xc0, !PT ;  /* 0xfffffffb00007812 */ /* 0x000fe200078ec0ff */
[----:B------:R-:W3:Y:S02]  /*27100*/  LDL.LU R48, [R1+0x264] ;  /* 0x0002640001307983 */ /* 0x000ee40000300800 */
[----:B------:R-:W0:Y:S08]  /*27110*/  @!P2 LDC.64 R34, c[0x0][0x5c0] ;  /* 0x00017000ff22ab82 */ /* 0x000e300000000a00 */
[----:B------:R-:W1:Y:S08]  /*27120*/  @!P0 LDC.64 R32, c[0x0][0x5c0] ;  /* 0x00017000ff208b82 */ /* 0x000e700000000a00 */
[----:B------:R-:W4:Y:S01]  /*27130*/  @!P1 LDC.64 R24, c[0x0][0x5c0] ;  /* 0x00017000ff189b82 */ /* 0x000f220000000a00 */
[----:B------:R-:W-:Y:S01]  /*27140*/  UIMAD UR4, UR6, UR4, URZ ;  /* 0x00000004060472a4 */ /* 0x000fe2000f8e023f */
[----:B------:R-:W-:Y:S01]  /*27150*/  @P1 LOP3.LUT R30, R30, 0x10000, RZ, 0xfc, !PT ;  /* 0x000100001e1e1812 */ /* 0x000fe200078efcff */
[----:B------:R-:W-:Y:S01]  /*27160*/  IMAD.WIDE.U32 R16, R18, UR7, R16 ;  /* 0x0000000712107c25 */ /* 0x000fe2000f8e0010 */
[----:B------:R-:W5:Y:S01]  /*27170*/  LDL.LU R53, [R1+0x268] ;  /* 0x0002680001357983 */ /* 0x000f620000300800 */
[--C-:B0-----:R-:W-:Y:S01]  /*27180*/  @!P2 IADD3 R34, P3, P5, R14, R34, R3.reuse ;  /* 0x000000220e22a210 */ /* 0x101fe20007d7e003 */
[----:B------:R-:W-:Y:S01]  /*27190*/  UIMAD UR4, UR7, UR5, UR4 ;  /* 0x00000005070472a4 */ /* 0x000fe2000f8e0204 */
[----:B------:R-:W-:Y:S01]  /*271a0*/  LOP3.LUT R30, R30, 0xffffbfff, RZ, 0xc0, !PT ;  /* 0xffffbfff1e1e7812 */ /* 0x000fe200078ec0ff */
[----:B------:R-:W5:Y:S01]  /*271b0*/  LDL.LU R52, [R1+0x26c] ;  /* 0x00026c0001347983 */ /* 0x000f620000300800 */
[----:B------:R-:W-:Y:S01]  /*271c0*/  @!P2 IADD3.X R35, R29, R35, R2, P3, P5 ;  /* 0x000000231d23a210 */ /* 0x000fe20001fea402 */
[----:B------:R-:W-:Y:S01]  /*271d0*/  ULDC.64 UR6, c[0x0][0x5a8] ;  /* 0x00016a0000067ab9 */ /* 0x000fe20000000a00 */
[----:B------:R-:W-:Y:S01]  /*271e0*/  @P4 LOP3.LUT R30, R30, 0x4000, RZ, 0xfc, !PT ;  /* 0x000040001e1e4812 */ /* 0x000fe200078efcff */
[----:B------:R-:W5:Y:S01]  /*271f0*/  LDL.LU R54, [R1+0x270] ;  /* 0x0002700001367983 */ /* 0x000f620000300800 */
[----:B-1----:R-:W-:-:S02]  /*27200*/  @!P0 IADD3 R38, P3, P5, R14, R32, R3 ;  /* 0x000000200e268210 */ /* 0x002fc40007d7e003 */
[----:B------:R-:W-:Y:S01]  /*27210*/  LOP3.LUT R30, R30, 0xffff7fff, RZ, 0xc0, !PT ;  /* 0xffff7fff1e1e7812 */ /* 0x000fe200078ec0ff */
[----:B------:R-:W5:Y:S01]  /*27220*/  LDL.LU R55, [R1+0x274] ;  /* 0x0002740001377983 */ /* 0x000f620000300800 */
[----:B------:R-:W-:Y:S02]  /*27230*/  @!P0 IADD3.X R39, R29, R33, R2, P3, P5 ;  /* 0x000000211d278210 */ /* 0x000fe40001fea402 */
[----:B----4-:R-:W-:-:S04]  /*27240*/  @!P1 IADD3 R42, P3, P5, R14, R24, R3 ;  /* 0x000000180e2a9210 */ /* 0x010fc80007d7e003 */
[----:B------:R-:W-:Y:S02]  /*27250*/  @!P1 IADD3.X R43, R29, R25, R2, P3, P5 ;  /* 0x000000191d2b9210 */ /* 0x000fe40001fea402 */
[----:B------:R-:W-:-:S13]  /*27260*/  ISETP.LT.OR P5, PT, R28, 0xa, !P4 ;  /* 0x0000000a1c00780c */ /* 0x000fda00067a1670 */
[----:B------:R-:W0:Y:S01]  /*27270*/  @!P5 LDC.64 R24, c[0x0][0x5c0] ;  /* 0x00017000ff18db82 */ /* 0x000e220000000a00 */
[----:B------:R-:W-:Y:S01]  /*27280*/  VIADD R33, R17, UR4 ;  /* 0x0000000411217c36 */ /* 0x000fe20008000000 */
[----:B------:R-:W-:Y:S01]  /*27290*/  ULDC.64 UR4, c[0x0][0x5b0] ;  /* 0x00016c0000047ab9 */ /* 0x000fe20000000a00 */
[----:B------:R-:W-:Y:S02]  /*272a0*/  IMAD.MOV.U32 R32, RZ, RZ, R16 ;  /* 0x000000ffff207224 */ /* 0x000fe400078e0010 */
[----:B------:R-:W-:Y:S02]  /*272b0*/  IMAD R18, R57, UR4, RZ ;  /* 0x0000000439127c24 */ /* 0x000fe4000f8e02ff */
[----:B------:R-:W-:Y:S01]  /*272c0*/  IMAD.WIDE.U32 R16, R26, UR4, R32 ;  /* 0x000000041a107c25 */ /* 0x000fe2000f8e0020 */
[----:B------:R-:W-:-:S03]  /*272d0*/  @P5 LOP3.LUT R30, R30, 0x8000, RZ, 0xfc, !PT ;  /* 0x000080001e1e5812 */ /* 0x000fc600078efcff */
[----:B------:R-:W-:Y:S01]  /*272e0*/  IMAD R18, R26, UR5, R18 ;  /* 0x000000051a127c24 */ /* 0x000fe2000f8e0212 */
[----:B0-----:R-:W-:-:S04]  /*272f0*/  @!P5 IADD3 R44, P3, P6, R14, R24, R3 ;  /* 0x000000180e2cd210 */ /* 0x001fc80007e7e003 */
[----:B------:R-:W-:Y:S02]  /*27300*/  @!P5 IADD3.X R45, R29, R25, R2, P3, P6 ;  /* 0x000000191d2dd210 */ /* 0x000fe40001fec402 */
[----:B------:R-:W-:Y:S02]  /*27310*/  IADD3 R16, P3, R16, UR6, RZ ;  /* 0x0000000610107c10 */ /* 0x000fe4000ff7e0ff */
[----:B------:R-:W-:Y:S02]  /*27320*/  ISETP.GE.AND P5, PT, R13, 0x1, PT ;  /* 0x000000010d00780c */ /* 0x000fe40003fa6270 */
[--C-:B------:R-:W-:Y:S02]  /*27330*/  IADD3.X R17, R17, UR7, R18.reuse, P3, !PT ;  /* 0x0000000711117c10 */ /* 0x100fe40009ffe412 */
[----:B------:R-:W-:Y:S02]  /*27340*/  ISETP.LT.OR P3, PT, R28, 0x1, !P5 ;  /* 0x000000011c00780c */ /* 0x000fe40006f61670 */
[----:B------:R-:W-:-:S11]  /*27350*/  PRMT R18, RZ, 0x7610, R18 ;  /* 0x00007610ff127816 */ /* 0x000fd60000000012 */
[----:B------:R-:W4:Y:S02]  /*27360*/  @!P3 LDG.E.U8 R18, desc[UR8][R16.64] ;  /* 0x000000081012b981 */ /* 0x000f24000c1e1100 */
[----:B----4-:R-:W-:-:S04]  /*27370*/  LOP3.LUT R18, R18, 0xff, RZ, 0xc0, !PT ;  /* 0x000000ff12127812 */ /* 0x010fc800078ec0ff */
[----:B------:R-:W-:-:S05]  /*27380*/  F2FP.F16.E4M3.UNPACK_B R18, R18 ;  /* 0x00000012ff12723e */ /* 0x000fca00020006ff */
[----:B------:R-:W-:-:S05]  /*27390*/  HADD2.F32 R18, -RZ, R18.H0_H0 ;  /* 0x20000012ff127230 */ /* 0x000fca0000004100 */
[----:B------:R-:W-:-:S04]  /*273a0*/  FMUL R18, R18, UR10 ;  /* 0x0000000a12127c20 */ /* 0x000fc80008400000 */
[----:B------:R-:W-:Y:S02]  /*273b0*/  FFMA R24, R19, UR61, R18 ;  /* 0x0000003d13187c23 */ /* 0x000fe40008000012 */
[----:B------:R-:W0:Y:S03]  /*273c0*/  @!P3 LDC.64 R18, c[0x0][0x5c0] ;  /* 0x00017000ff12bb82 */ /* 0x000e260000000a00 */
[----:B------:R-:W-:Y:S02]  /*273d0*/  F2FP.SATFINITE.E4M3.F32.PACK_AB_MERGE_C R24, RZ, R24, RZ ;  /* 0x00000018ff18723e */ /* 0x000fe400048070ff */
[----:B0-----:R-:W-:-:S05]  /*273e0*/  @!P3 IADD3 R18, P6, R14, R18, RZ ;  /* 0x000000120e12b210 */ /* 0x001fca0007fde0ff */
[----:B------:R-:W-:-:S05]  /*273f0*/  @!P3 IMAD.X R19, R29, 0x1, R19, P6 ;  /* 0x000000011d13b824 */ /* 0x000fca00030e0613 */
[----:B------:R0:W-:Y:S01]  /*27400*/  @!P3 STG.E.U8 desc[UR8][R18.64], R24 ;  /* 0x000000181200b986 */ /* 0x0001e2000c101108 */
[----:B------:R-:W-:Y:S02]  /*27410*/  ISETP.LT.OR P3, PT, R28, 0x2, !P5 ;  /* 0x000000021c00780c */ /* 0x000fe40006f61670 */
[----:B0-----:R-:W-:-:S11]  /*27420*/  PRMT R24, RZ, 0x7610, R24 ;  /* 0x00007610ff187816 */ /* 0x001fd60000000018 */
[----:B------:R-:W0:Y:S01]  /*27430*/  @!P3 LDC.64 R18, c[0x0][0x5c0] ;  /* 0x00017000ff12bb82 */ /* 0x000e220000000a00 */
[----:B------:R-:W4:Y:S01]  /*27440*/  @!P3 LDG.E.U8 R24, desc[UR8][R16.64+0x1] ;  /* 0x000001081018b981 */ /* 0x000f22000c1e1100 */
[----:B0-----:R-:W-:-:S05]  /*27450*/  @!P3 IADD3 R18, P6, R14, R18, RZ ;  /* 0x000000120e12b210 */ /* 0x001fca0007fde0ff */
[----:B------:R-:W-:Y:S01]  /*27460*/  @!P3 IMAD.X R19, R29, 0x1, R19, P6 ;  /* 0x000000011d13b824 */ /* 0x000fe200030e0613 */
[----:B----4-:R-:W-:-:S04]  /*27470*/  LOP3.LUT R24, R24, 0xff, RZ, 0xc0, !PT ;  /* 0x000000ff18187812 */ /* 0x010fc800078ec0ff */
[----:B------:R-:W-:-:S05]  /*27480*/  F2FP.F16.E4M3.UNPACK_B R24, R24 ;  /* 0x00000018ff18723e */ /* 0x000fca00020006ff */
[----:B------:R-:W-:-:S05]  /*27490*/  HADD2.F32 R24, -RZ, R24.H0_H0 ;  /* 0x20000018ff187230 */ /* 0x000fca0000004100 */
[----:B------:R-:W-:-:S04]  /*274a0*/  FMUL R24, R24, UR10 ;  /* 0x0000000a18187c20 */ /* 0x000fc80008400000 */
[----:B------:R-:W-:-:S05]  /*274b0*/  FFMA R20, R20, UR61, R24 ;  /* 0x0000003d14147c23 */ /* 0x000fca0008000018 */
[----:B------:R-:W-:-:S05]  /*274c0*/  F2FP.SATFINITE.E4M3.F32.PACK_AB_MERGE_C R20, RZ, R20, RZ ;  /* 0x00000014ff14723e */ /* 0x000fca00048070ff */
[----:B------:R0:W-:Y:S02]  /*274d0*/  @!P3 STG.E.U8 desc[UR8][R18.64+0x1], R20 ;  /* 0x000001141200b986 */ /* 0x0001e4000c101108 */
[----:B0-----:R-:W-:-:S05]  /*274e0*/  IADD3 R18, P3, R26, 0x8, RZ ;  /* 0x000000081a127810 */ /* 0x001fca0007f7e0ff */
[----:B------:R-:W-:-:S04]  /*274f0*/  IMAD.X R20, RZ, RZ, R57, P3 ;  /* 0x000000ffff147224 */ /* 0x000fc800018e0639 */
[----:B------:R-:W-:-:S04]  /*27500*/  IMAD R20, R20, UR4, RZ ;  /* 0x0000000414147c24 */ /* 0x000fc8000f8e02ff */
[C---:B------:R-:W-:Y:S02]  /*27510*/  IMAD R20, R18.reuse, UR5, R20 ;  /* 0x0000000512147c24 */ /* 0x040fe4000f8e0214 */
[----:B------:R-:W-:-:S03]  /*27520*/  IMAD.WIDE.U32 R18, R18, UR4, R32 ;  /* 0x0000000412127c25 */ /* 0x000fc6000f8e0020 */
[----:B------:R-:W-:-:S04]  /*27530*/  IADD3 R18, P3, R18, UR6, RZ ;  /* 0x0000000612127c10 */ /* 0x000fc8000ff7e0ff */
[--C-:B------:R-:W-:Y:S02]  /*27540*/  IADD3.X R19, R19, UR7, R20.reuse, P3, !PT ;  /* 0x0000000713137c10 */ /* 0x100fe40009ffe414 */
[----:B------:R-:W-:-:S06]  /*27550*/  PRMT R20, RZ, 0x7610, R20 ;  /* 0x00007610ff147816 */ /* 0x000fcc0000000014 */
[----:B------:R-:W4:Y:S01]  /*27560*/  @!P2 LDG.E.U8 R20, desc[UR8][R18.64] ;  /* 0x000000081214a981 */ /* 0x000f22000c1e1100 */
[----:B------:R-:W-:-:S04]  /*27570*/  ISETP.GE.AND P4, PT, R13, 0x81, PT ;  /* 0x000000810d00780c */ /* 0x000fc80003f86270 */
[----:B------:R-:W-:Y:S02]  /*27580*/  ISETP.LT.OR P3, PT, R28, 0x1, !P4 ;  /* 0x000000011c00780c */ /* 0x000fe40006761670 */
[----:B----4-:R-:W-:-:S04]  /*27590*/  LOP3.LUT R20, R20, 0xff, RZ, 0xc0, !PT ;  /* 0x000000ff14147812 */ /* 0x010fc800078ec0ff */
[----:B------:R-:W-:-:S05]  /*275a0*/  F2FP.F16.E4M3.UNPACK_B R20, R20 ;  /* 0x00000014ff14723e */ /* 0x000fca00020006ff */
[----:B------:R-:W-:-:S05]  /*275b0*/  HADD2.F32 R20, -RZ, R20.H0_H0 ;  /* 0x20000014ff147230 */ /* 0x000fca0000004100 */
[----:B------:R-:W-:-:S04]  /*275c0*/  FMUL R20, R20, UR10 ;  /* 0x0000000a14147c20 */ /* 0x000fc80008400000 */
[----:B------:R-:W-:Y:S02]  /*275d0*/  FFMA R24, R21, UR61, R20 ;  /* 0x0000003d15187c23 */ /* 0x000fe40008000014 */
[----:B------:R-:W0:Y:S03]  /*275e0*/  @!P3 LDC.64 R20, c[0x0][0x5c0] ;  /* 0x00017000ff14bb82 */ /* 0x000e260000000a00 */
[----:B------:R-:W-:-:S05]  /*275f0*/  F2FP.SATFINITE.E4M3.F32.PACK_AB_MERGE_C R24, RZ, R24, RZ ;  /* 0x00000018ff18723e */ /* 0x000fca00048070ff */
[----:B------:R1:W-:Y:S01]  /*27600*/  @!P2 STG.E.U8 desc[UR8][R34.64], R24 ;  /* 0x000000182200a986 */ /* 0x0003e2000c101108 */
[----:B------:R-:W-:Y:S02]  /*27610*/  ISETP.LT.OR P2, PT, R28, 0x2, !P4 ;  /* 0x000000021c00780c */ /* 0x000fe40006741670 */
[----:B0-----:R-:W-:-:S04]  /*27620*/  @!P3 IADD3 R36, P1, P6, R14, R20, R9 ;  /* 0x000000140e24b210 */ /* 0x001fc80007e3e009 */
[----:B------:R-:W-:-:S07]  /*27630*/  @!P3 IADD3.X R37, R29, R21, R8, P1, P6 ;  /* 0x000000151d25b210 */ /* 0x000fce0000fec408 */
[----:B------:R-:W1:Y:S02]  /*27640*/  @!P2 LDC.64 R20, c[0x0][0x5c0] ;  /* 0x00017000ff14ab82 */ /* 0x000e640000000a00 */
[----:B-1----:R-:W-:Y:S02]  /*27650*/  @!P2 IADD3 R24, P1, P6, R14, R20, R9 ;  /* 0x000000140e18a210 */ /* 0x002fe40007e3e009 */
[----:B------:R-:W-:-:S06]  /*27660*/  PRMT R20, RZ, 0x7610, R20 ;  /* 0x00007610ff147816 */ /* 0x000fcc0000000014 */
[----:B------:R-:W4:Y:S01]  /*27670*/  @!P0 LDG.E.U8 R20, desc[UR8][R18.64+0x1] ;  /* 0x0000010812148981 */ /* 0x000f22000c1e1100 */
[----:B------:R-:W-:Y:S02]  /*27680*/  @!P2 IADD3.X R25, R29, R21, R8, P1, P6 ;  /* 0x000000151d19a210 */ /* 0x000fe40000fec408 */
        /* <DEDUP_REMOVED lines=9> */
[----:B0-----:R-:W-:-:S04]  /*27720*/  @!P1 IADD3 R40, P0, P6, R14, R20, R9 ;  /* 0x000000140e289210 */ /* 0x001fc80007e1e009 */
[----:B------:R-:W-:Y:S02]  /*27730*/  @!P1 IADD3.X R41, R29, R21, R8, P0, P6 ;  /* 0x000000151d299210 */ /* 0x000fe400007ec408 */
[----:B------:R-:W-:Y:S02]  /*27740*/  ISETP.LT.OR P0, PT, R28, 0x9, !P5 ;  /* 0x000000091c00780c */ /* 0x000fe40006f01670 */
[----:B------:R-:W-:-:S11]  /*27750*/  PRMT R20, RZ, 0x7610, R20 ;  /* 0x00007610ff147816 */ /* 0x000fd60000000014 */
[----:B------:R-:W4:Y:S01]  /*27760*/  @!P0 LDG.E.U8 R20, desc[UR8][R16.64+0x8] ;  /* 0x0000080810148981 */ /* 0x000f22000c1e1100 */
[----:B-1----:R-:W-:Y:S02]  /*27770*/  PRMT R22, RZ, 0x7610, R22 ;  /* 0x00007610ff167816 */ /* 0x002fe40000000016 */
        /* <DEDUP_REMOVED lines=10> */
[----:B------:R-:W-:-:S13]  /*27820*/  ISETP.LT.OR P0, PT, R28, 0xa, !P5 ;  /* 0x0000000a1c00780c */ /* 0x000fda0006f01670 */
[----:B------:R-:W4:Y:S01]  /*27830*/  @!P0 LDG.E.U8 R22, desc[UR8][R16.64+0x9] ;  /* 0x0000090810168981 */ /* 0x000f22000c1e1100 */
[----:B0-----:R-:W0:Y:S02]  /*27840*/  @!P0 LDC.64 R20, c[0x0][0x5c0] ;  /* 0x00017000ff148b82 */ /* 0x001e240000000a00 */
[----:B0-----:R-:W-:-:S05]  /*27850*/  @!P0 IADD3 R20, P6, R14, R20, RZ ;  /* 0x000000140e148210 */ /* 0x001fca0007fde0ff */
[----:B------:R-:W-:Y:S01]  /*27860*/  @!P0 IMAD.X R21, R29, 0x1, R21, P6 ;  /* 0x000000011d158824 */ /* 0x000fe200030e0615 */
[----:B------:R-:W-:Y:S02]  /*27870*/  @P1 LOP3.LUT R0, R0, 0x4, RZ, 0xfc, !PT ;  /* 0x0000000400001812 */ /* 0x000fe400078efcff */
[----:B------:R-:W-:Y:S02]  /*27880*/  LOP3.LUT P1, RZ, R30, 0x10000, RZ, 0xc0, !PT ;  /* 0x000100001eff7812 */ /* 0x000fe4000782c0ff */
[----:B----4-:R-:W-:-:S04]  /*27890*/  LOP3.LUT R22, R22, 0xff, RZ, 0xc0, !PT ;  /* 0x000000ff16167812 */ /* 0x010fc800078ec0ff */
[----:B------:R-:W-:-:S05]  /*278a0*/  F2FP.F16.E4M3.UNPACK_B R22, R22 ;  /* 0x00000016ff16723e */ /* 0x000fca00020006ff */
[----:B------:R-:W-:-:S05]  /*278b0*/  HADD2.F32 R22, -RZ, R22.H0_H0 ;  /* 0x20000016ff167230 */ /* 0x000fca0000004100 */
[----:B------:R-:W-:-:S04]  /*278c0*/  FMUL R22, R22, UR10 ;  /* 0x0000000a16167c20 */ /* 0x000fc80008400000 */
[----:B------:R-:W-:-:S05]  /*278d0*/  FFMA R232, R232, UR61, R22 ;  /* 0x0000003de8e87c23 */ /* 0x000fca0008000016 */
[----:B------:R-:W-:-:S05]  /*278e0*/  F2FP.SATFINITE.E4M3.F32.PACK_AB_MERGE_C R232, RZ, R232, RZ ;  /* 0x000000e8ffe8723e */ /* 0x000fca00048070ff */
[----:B------:R0:W-:Y:S01]  /*278f0*/  @!P0 STG.E.U8 desc[UR8][R20.64+0x9], R232 ;  /* 0x000009e814008986 */ /* 0x0001e2000c101108 */
[----:B------:R-:W-:-:S13]  /*27900*/  ISETP.LT.OR P0, PT, R28, 0xa, !P4 ;  /* 0x0000000a1c00780c */ /* 0x000fda0006701670 */
[----:B0-----:R-:W0:Y:S02]  /*27910*/  @!P0 LDC.64 R20, c[0x0][0x5c0] ;  /* 0x00017000ff148b82 */ /* 0x001e240000000a00 */
[----:B0-----:R-:W-:Y:S02]  /*27920*/  @!P0 IADD3 R38, P4, P6, R14, R20, R9 ;  /* 0x000000140e268210 */ /* 0x001fe40007e9e009 */
[----:B------:R-:W-:-:S06]  /*27930*/  PRMT R20, RZ, 0x7610, R20 ;  /* 0x00007610ff147816 */ /* 0x000fcc0000000014 */
[----:B------:R-:W4:Y:S01]  /*27940*/  @!P1 LDG.E.U8 R20, desc[UR8][R18.64+0x8] ;  /* 0x0000080812149981 */ /* 0x000f22000c1e1100 */
[----:B------:R-:W-:Y:S02]  /*27950*/  LOP3.LUT R30, R30, 0xffffdfff, RZ, 0xc0, !PT ;  /* 0xffffdfff1e1e7812 */ /* 0x000fe400078ec0ff */
[----:B------:R-:W-:Y:S02]  /*27960*/  @!P0 IADD3.X R39, R29, R21, R8, P4, P6 ;  /* 0x000000151d278210 */ /* 0x000fe400027ec408 */
[----:B------:R-:W-:Y:S02]  /*27970*/  @P0 LOP3.LUT R30, R30, 0x2000, RZ, 0xfc, !PT ;  /* 0x000020001e1e0812 */ /* 0x000fe400078efcff */
[----:B------:R-:W-:-:S04]  /*27980*/  ISETP.GE.AND P0, PT, R13, 0x101, PT ;  /* 0x000001010d00780c */ /* 0x000fc80003f06270 */
[----:B------:R-:W-:Y:S02]  /*27990*/  ISETP.LT.OR P5, PT, R28, 0x1, !P0 ;  /* 0x000000011c00780c */ /* 0x000fe400047a1670 */
[----:B------:R-:W-:-:S11]  /*279a0*/  LOP3.LUT R0, R0, 0xfffffff7, RZ, 0xc0, !PT ;  /* 0xfffffff700007812 */ /* 0x000fd600078ec0ff */
[----:B------:R-:W-:Y:S02]  /*279b0*/  @P5 LOP3.LUT R0, R0, 0x8, RZ, 0xfc, !PT ;  /* 0x0000000800005812 */ /* 0x000fe400078efcff */
[----:B----4-:R-:W-:-:S04]  /*279c0*/  LOP3.LUT R20, R20, 0xff, RZ, 0xc0, !PT ;  /* 0x000000ff14147812 */ /* 0x010fc800078ec0ff */
[----:B------:R-:W-:-:S05]  /*279d0*/  F2FP.F16.E4M3.UNPACK_B R20, R20 ;  /* 0x00000014ff14723e */ /* 0x000fca00020006ff */
[----:B------:R-:W-:-:S05]  /*279e0*/  HADD2.F32 R20, -RZ, R20.H0_H0 ;  /* 0x20000014ff147230 */ /* 0x000fca0000004100 */
[----:B------:R-:W-:-:S04]  /*279f0*/  FMUL R20, R20, UR10 ;  /* 0x0000000a14147c20 */ /* 0x000fc80008400000 */
[----:B------:R-:W-:Y:S02]  /*27a00*/  FFMA R233, R233, UR61, R20 ;  /* 0x0000003de9e97c23 */ /* 0x000fe40008000014 */
[----:B------:R-:W0:Y:S02]  /*27a10*/  @!P5 LDC.64 R20, c[0x0][0x5c0] ;  /* 0x00017000ff14db82 */ /* 0x000e240000000a00 */
[----:B0-----:R-:W-:-:S04]  /*27a20*/  @!P5 IADD3 R46, P4, P6, R14, R20, R11 ;  /* 0x000000140e2ed210 */ /* 0x001fc80007e9e00b */
[----:B------:R-:W-:Y:S02]  /*27a30*/  @!P5 IADD3.X R47, R29, R21, R10, P4, P6 ;  /* 0x000000151d2fd210 */ /* 0x000fe400027ec40a */
[----:B------:R-:W-:-:S13]  /*27a40*/  ISETP.LT.OR P4, PT, R28, 0x2, !P0 ;  /* 0x000000021c00780c */ /* 0x000fda0004781670 */
[----:B------:R-:W0:Y:S01]  /*27a50*/  @!P4 LDC.64 R20, c[0x0][0x5c0] ;  /* 0x00017000ff14cb82 */ /* 0x000e220000000a00 */
[----:B------:R-:W-:Y:S02]  /*27a60*/  LOP3.LUT P5, RZ, R30, 0x8000, RZ, 0xc0, !PT ;  /* 0x000080001eff7812 */ /* 0x000fe400078ac0ff */
[----:B------:R-:W-:-:S05]  /*27a70*/  F2FP.SATFINITE.E4M3.F32.PACK_AB_MERGE_C R233, RZ, R233, RZ ;  /* 0x000000e9ffe9723e */ /* 0x000fca00048070ff */
[----:B------:R0:W-:Y:S02]  /*27a80*/  @!P1 STG.E.U8 desc[UR8][R42.64+0x8], R233 ;  /* 0x000008e92a009986 */ /* 0x0001e4000c101108 */
[----:B0-----:R-:W-:Y:S02]  /*27a90*/  @!P4 IADD3 R42, P1, P6, R14, R20, R11 ;  /* 0x000000140e2ac210 */ /* 0x001fe40007e3e00b */
[----:B------:R-:W-:-:S06]  /*27aa0*/  PRMT R20, RZ, 0x7610, R20 ;  /* 0x00007610ff147816 */ /* 0x000fcc0000000014 */
[----:B------:R-:W4:Y:S01]  /*27ab0*/  @!P5 LDG.E.U8 R20, desc[UR8][R18.64+0x9] ;  /* 0x000009081214d981 */ /* 0x000f22000c1e1100 */
[----:B------:R-:W-:Y:S02]  /*27ac0*/  @!P4 IADD3.X R43, R29, R21, R10, P1, P6 ;  /* 0x000000151d2bc210 */ /* 0x000fe40000fec40a */
[----:B----4-:R-:W-:-:S04]  /*27ad0*/  LOP3.LUT R20, R20, 0xff, RZ, 0xc0, !PT ;  /* 0x000000ff14147812 */ /* 0x010fc800078ec0ff */
[----:B------:R-:W-:-:S05]  /*27ae0*/  F2FP.F16.E4M3.UNPACK_B R20, R20 ;  /* 0x00000014ff14723e */ /* 0x000fca00020006ff */
[----:B------:R-:W-:-:S05]  /*27af0*/  HADD2.F32 R20, -RZ, R20.H0_H0 ;  /* 0x20000014ff147230 */ /* 0x000fca0000004100 */
[----:B------:R-:W-:-:S04]  /*27b00*/  FMUL R20, R20, UR10 ;  /* 0x0000000a14147c20 */ /* 0x000fc80008400000 */
[----:B------:R-:W-:Y:S01]  /*27b10*/  FFMA R234, R234, UR61, R20 ;  /* 0x0000003deaea7c23 */ /* 0x000fe20008000014 */
[----:B------:R-:W-:-:S05]  /*27b20*/  IADD3 R20, P1, R26, 0x80, RZ ;  /* 0x000000801a147810 */ /* 0x000fca0007f3e0ff */
[----:B------:R-:W-:-:S04]  /*27b30*/  IMAD.X R22, RZ, RZ, R57, P1 ;  /* 0x000000ffff167224 */ /* 0x000fc800008e0639 */
[----:B------:R-:W-:-:S04]  /*27b40*/  IMAD R22, R22, UR4, RZ ;  /* 0x0000000416167c24 */ /* 0x000fc8000f8e02ff */
[C---:B------:R-:W-:Y:S02]  /*27b50*/  IMAD R22, R20.reuse, UR5, R22 ;  /* 0x0000000514167c24 */ /* 0x040fe4000f8e0216 */
[----:B------:R-:W-:-:S03]  /*27b60*/  IMAD.WIDE.U32 R20, R20, UR4, R32 ;  /* 0x0000000414147c25 */ /* 0x000fc6000f8e0020 */
[----:B------:R-:W-:Y:S02]  /*27b70*/  IADD3 R20, P1, R20, UR6, RZ ;  /* 0x0000000614147c10 */ /* 0x000fe4000ff3e0ff */
[----:B------:R-:W-:Y:S02]  /*27b80*/  F2FP.SATFINITE.E4M3.F32.PACK_AB_MERGE_C R234, RZ, R234, RZ ;  /* 0x000000eaffea723e */ /* 0x000fe400048070ff */
[--C-:B------:R-:W-:Y:S02]  /*27b90*/  IADD3.X R21, R21, UR7, R22.reuse, P1, !PT ;  /* 0x0000000715157c10 */ /* 0x100fe40008ffe416 */
[----:B------:R-:W-:Y:S01]  /*27ba0*/  PRMT R22, RZ, 0x7610, R22 ;  /* 0x00007610ff167816 */ /* 0x000fe20000000016 */
[----:B------:R0:W-:Y:S05]  /*27bb0*/  @!P5 STG.E.U8 desc[UR8][R44.64+0x9], R234 ;  /* 0x000009ea2c00d986 */ /* 0x0001ea000c101108 */
[----:B------:R-:W4:Y:S01]  /*27bc0*/  @!P3 LDG.E.U8 R22, desc[UR8][R20.64] ;  /* 0x000000081416b981 */ /* 0x000f22000c1e1100 */
[----:B------:R-:W-:-:S02]  /*27bd0*/  ISETP.LT.OR P6, PT, R28, 0x9, !P0 ;  /* 0x000000091c00780c */ /* 0x000fc400047c1670 */
[----:B----4-:R-:W-:-:S04]  /*27be0*/  LOP3.LUT R22, R22, 0xff, RZ, 0xc0, !PT ;  /* 0x000000ff16167812 */ /* 0x010fc800078ec0ff */
[----:B------:R-:W-:-:S05]  /*27bf0*/  F2FP.F16.E4M3.UNPACK_B R22, R22 ;  /* 0x00000016ff16723e */ /* 0x000fca00020006ff */
[----:B------:R-:W-:-:S05]  /*27c00*/  HADD2.F32 R22, -RZ, R22.H0_H0 ;  /* 0x20000016ff167230 */ /* 0x000fca0000004100 */
[----:B------:R-:W-:-:S04]  /*27c10*/  FMUL R22, R22, UR10 ;  /* 0x0000000a16167c20 */ /* 0x000fc80008400000 */
[----:B------:R-:W-:Y:S02]  /*27c20*/  FFMA R235, R235, UR61, R22 ;  /* 0x0000003debeb7c23 */ /* 0x000fe40008000016 */
[----:B------:R-:W0:Y:S03]  /*27c30*/  @!P6 LDC.64 R22, c[0x0][0x5c0] ;  /* 0x00017000ff16eb82 */ /* 0x000e260000000a00 */
[----:B------:R-:W-:-:S05]  /*27c40*/  F2FP.SATFINITE.E4M3.F32.PACK_AB_MERGE_C R235, RZ, R235, RZ ;  /* 0x000000ebffeb723e */ /* 0x000fca00048070ff */
[----:B------:R-:W-:Y:S01]  /*27c50*/  @!P3 STG.E.U8 desc[UR8][R36.64], R235 ;  /* 0x000000eb2400b986 */ /* 0x000fe2000c101108 */
[----:B0-----:R-:W-:Y:S02]  /*27c60*/  @!P6 IADD3 R44, P1, P5, R14, R22, R11 ;  /* 0x000000160e2ce210 */ /* 0x001fe40007d3e00b */
[----:B------:R-:W-:-:S06]  /*27c70*/  PRMT R22, RZ, 0x7610, R22 ;  /* 0x00007610ff167816 */ /* 0x000fcc0000000016 */
[----:B------:R-:W4:Y:S01]  /*27c80*/  @!P2 LDG.E.U8 R22, desc[UR8][R20.64+0x1] ;  /* 0x000001081416a981 */ /* 0x000f22000c1e1100 */
[----:B------:R-:W-:Y:S02]  /*27c90*/  @!P6 IADD3.X R45, R29, R23, R10, P1, P5 ;  /* 0x000000171d2de210 */ /* 0x000fe40000fea40a */
[----:B------:R-:W-:-:S04]  /*27ca0*/  ISETP.GE.AND P1, PT, R13, 0x89, PT ;  /* 0x000000890d00780c */ /* 0x000fc80003f26270 */
[----:B------:R-:W-:Y:S02]  /*27cb0*/  ISETP.LT.OR P3, PT, R28, 0x1, !P1 ;  /* 0x000000011c00780c */ /* 0x000fe40004f61670 */
[----:B------:R-:W-:-:S04]  /*27cc0*/  LOP3.LUT R0, R0, 0xfffffffd, RZ, 0xc0, !PT ;  /* 0xfffffffd00007812 */ /* 0x000fc800078ec0ff */
[----:B------:R-:W-:-:S04]  /*27cd0*/  @P4 LOP3.LUT R0, R0, 0x2, RZ, 0xfc, !PT ;  /* 0x0000000200004812 */ /* 0x000fc800078efcff */
[----:B------:R-:W-:-:S04]  /*27ce0*/  LOP3.LUT R0, R0, 0xffffffef, RZ, 0xc0, !PT ;  /* 0xffffffef00007812 */ /* 0x000fc800078ec0ff */
[----:B------:R-:W-:Y:S02]  /*27cf0*/  @P6 LOP3.LUT R0, R0, 0x10, RZ, 0xfc, !PT ;  /* 0x0000001000006812 */ /* 0x000fe400078efcff */
[----:B------:R-:W-:Y:S02]  /*27d00*/  @!P3 IADD3 R27, P5, P6, R3, R14, R9 ;  /* 0x0000000e031bb210 */ /* 0x000fe40007ebe009 */
[----:B----4-:R-:W-:-:S04]  /*27d10*/  LOP3.LUT R22, R22, 0xff, RZ, 0xc0, !PT ;  /* 0x000000ff16167812 */ /* 0x010fc800078ec0ff */
[----:B------:R-:W-:-:S05]  /*27d20*/  F2FP.F16.E4M3.UNPACK_B R22, R22 ;  /* 0x00000016ff16723e */ /* 0x000fca00020006ff */
[----:B------:R-:W-:-:S05]  /*27d30*/  HADD2.F32 R22, -RZ, R22.H0_H0 ;  /* 0x20000016ff167230 */ /* 0x000fca0000004100 */
[----:B------:R-:W-:-:S04]  /*27d40*/  FMUL R22, R22, UR10 ;  /* 0x0000000a16167c20 */ /* 0x000fc80008400000 */
[----:B------:R-:W-:-:S05]  /*27d50*/  FFMA R236, R236, UR61, R22 ;  /* 0x0000003decec7c23 */ /* 0x000fca0008000016 */
[----:B------:R-:W-:-:S05]  /*27d60*/  F2FP.SATFINITE.E4M3.F32.PACK_AB_MERGE_C R236, RZ, R236, RZ ;  /* 0x000000ecffec723e */ /* 0x000fca00048070ff */
[----:B------:R0:W-:Y:S01]  /*27d70*/  @!P2 STG.E.U8 desc[UR8][R24.64+0x1], R236 ;  /* 0x000001ec1800a986 */ /* 0x0001e2000c101108 */
[----:B------:R-:W-:-:S05]  /*27d80*/  IADD3 R22, P2, R26, 0x88, RZ ;  /* 0x000000881a167810 */ /* 0x000fca0007f5e0ff */
[----:B0-----:R-:W-:-:S04]  /*27d90*/  IMAD.X R24, RZ, RZ, R57, P2 ;  /* 0x000000ffff187224 */ /* 0x001fc800010e0639 */
[----:B------:R-:W-:-:S04]  /*27da0*/  IMAD R24, R24, UR4, RZ ;  /* 0x0000000418187c24 */ /* 0x000fc8000f8e02ff */
[C---:B------:R-:W-:Y:S02]  /*27db0*/  IMAD R24, R22.reuse, UR5, R24 ;  /* 0x0000000516187c24 */ /* 0x040fe4000f8e0218 */
[----:B------:R-:W-:-:S03]  /*27dc0*/  IMAD.WIDE.U32 R22, R22, UR4, R32 ;  /* 0x0000000416167c25 */ /* 0x000fc6000f8e0020 */
[----:B------:R-:W-:-:S04]  /*27dd0*/  IADD3 R22, P2, R22, UR6, RZ ;  /* 0x0000000616167c10 */ /* 0x000fc8000ff5e0ff */
[----:B------:R-:W-:Y:S02]  /*27de0*/  IADD3.X R23, R23, UR7, R24, P2, !PT ;  /* 0x0000000717177c10 */ /* 0x000fe400097fe418 */
[----:B------:R-:W0:Y:S02]  /*27df0*/  @!P3 LDC.64 R24, c[0x0][0x5c0] ;  /* 0x00017000ff18bb82 */ /* 0x000e240000000a00 */
[----:B0-----:R-:W-:Y:S02]  /*27e00*/  @!P3 IADD3 R24, P2, R27, R24, RZ ;  /* 0x000000181b18b210 */ /* 0x001fe40007f5e0ff */
[----:B------:R-:W-:-:S06]  /*27e10*/  PRMT R27, RZ, 0x7610, R27 ;  /* 0x00007610ff1b7816 */ /* 0x000fcc000000001b */
[----:B------:R-:W4:Y:S01]  /*27e20*/  @!P3 LDG.E.U8 R27, desc[UR8][R22.64] ;  /* 0x00000008161bb981 */ /* 0x000f22000c1e1100 */
[----:B------:R-:W-:-:S05]  /*27e30*/  @!P3 IADD3.X R31, R2, R29, R8, P5, P6 ;  /* 0x0000001d021fb210 */ /* 0x000fca0002fec408 */
[----:B------:R-:W-:Y:S01]  /*27e40*/  @!P3 IMAD.X R25, R31, 0x1, R25, P2 ;  /* 0x000000011f19b824 */ /* 0x000fe200010e0619 */
[----:B------:R-:W-:-:S13]  /*27e50*/  ISETP.LT.OR P2, PT, R28, 0x2, !P1 ;  /* 0x000000021c00780c */ /* 0x000fda0004f41670 */
[----:B------:R-:W0:Y:S01]  /*27e60*/  @!P2 LDC.64 R34, c[0x0][0x5c0] ;  /* 0x00017000ff22ab82 */ /* 0x000e220000000a00 */
        /* <DEDUP_REMOVED lines=8> */
[----:B-1----:R-:W1:Y:S01]  /*27ef0*/  @!P3 LDC.64 R24, c[0x0][0x5c0] ;  /* 0x00017000ff18bb82 */ /* 0x002e620000000a00 */
[----:B------:R-:W-:-:S04]  /*27f00*/  @!P2 IADD3 R27, P5, P6, R3, R14, R9 ;  /* 0x0000000e031ba210 */ /* 0x000fc80007ebe009 */
[----:B------:R-:W-:Y:S02]  /*27f10*/  @!P2 IADD3.X R31, R2, R29, R8, P5, P6 ;  /* 0x0000001d021fa210 */ /* 0x000fe40002fec408 */
[----:B-1----:R-:W-:Y:S02]  /*27f20*/  @!P3 IADD3 R36, P5, P6, R14, R24, R11 ;  /* 0x000000180e24b210 */ /* 0x002fe40007ebe00b */
[----:B------:R-:W-:-:S06]  /*27f30*/  PRMT R24, RZ, 0x7610, R24 ;  /* 0x00007610ff187816 */ /* 0x000fcc0000000018 */
[----:B------:R-:W4:Y:S01]  /*27f40*/  @!P2 LDG.E.U8 R24, desc[UR8][R22.64+0x1] ;  /* 0x000001081618a981 */ /* 0x000f22000c1e1100 */
[C---:B------:R-:W-:Y:S02]  /*27f50*/  LOP3.LUT P4, RZ, R30.reuse, 0x4000, RZ, 0xc0, !PT ;  /* 0x000040001eff7812 */ /* 0x040fe4000788c0ff */
[----:B------:R-:W-:Y:S02]  /*27f60*/  LOP3.LUT R30, R30, 0xfffffbff, RZ, 0xc0, !PT ;  /* 0xfffffbff1e1e7812 */ /* 0x000fe400078ec0ff */
[----:B------:R-:W-:Y:S02]  /*27f70*/  @!P3 IADD3.X R37, R29, R25, R10, P5, P6 ;  /* 0x000000191d25b210 */ /* 0x000fe40002fec40a */
[----:B------:R-:W-:Y:S02]  /*27f80*/  @P3 LOP3.LUT R30, R30, 0x400, RZ, 0xfc, !PT ;  /* 0x000004001e1e3812 */ /* 0x000fe400078efcff */
[----:B------:R-:W-:Y:S02]  /*27f90*/  ISETP.LT.OR P3, PT, R28, 0x11, !P4 ;  /* 0x000000111c00780c */ /* 0x000fe40006761670 */
[----:B0-----:R-:W-:-:S05]  /*27fa0*/  @!P2 IADD3 R34, P0, R27, R34, RZ ;  /* 0x000000221b22a210 */ /* 0x001fca0007f1e0ff */
[----:B------:R-:W-:Y:S01]  /*27fb0*/  @!P2 IMAD.X R35, R31, 0x1, R35, P0 ;  /* 0x000000011f23a824 */ /* 0x000fe200000e0623 */
[----:B------:R-:W-:Y:S02]  /*27fc0*/  LOP3.LUT P6, RZ, R0, 0x4, RZ, 0xc0, !PT ;  /* 0x0000000400ff7812 */ /* 0x000fe400078cc0ff */
[----:B----4-:R-:W-:-:S04]  /*27fd0*/  LOP3.LUT R24, R24, 0xff, RZ, 0xc0, !PT ;  /* 0x000000ff18187812 */ /* 0x010fc800078ec0ff */
[----:B------:R-:W-:-:S05]  /*27fe0*/  F2FP.F16.E4M3.UNPACK_B R24, R24 ;  /* 0x00000018ff18723e */ /* 0x000fca00020006ff */
[----:B------:R-:W-:-:S05]  /*27ff0*/  HADD2.F32 R24, -RZ, R24.H0_H0 ;  /* 0x20000018ff187230 */ /* 0x000fca0000004100 */
[----:B------:R-:W-:-:S04]  /*28000*/  FMUL R24, R24, UR10 ;  /* 0x0000000a18187c20 */ /* 0x000fc80008400000 */
[----:B--2---:R-:W-:-:S05]  /*28010*/  FFMA R24, R49, UR61, R24 ;  /* 0x0000003d31187c23 */ /* 0x004fca0008000018 */
[----:B------:R-:W-:-:S05]  /*28020*/  F2FP.SATFINITE.E4M3.F32.PACK_AB_MERGE_C R24, RZ, R24, RZ ;  /* 0x00000018ff18723e */ /* 0x000fca00048070ff */
[----:B------:R0:W-:Y:S02]  /*28030*/  @!P2 STG.E.U8 desc[UR8][R34.64+0x1], R24 ;  /* 0x000001182200a986 */ /* 0x0001e4000c101108 */
[----:B0-----:R-:W0:Y:S02]  /*28040*/  @!P3 LDC.64 R24, c[0x0][0x5c0] ;  /* 0x00017000ff18bb82 */ /* 0x001e240000000a00 */
[----:B0-----:R-:W-:Y:S02]  /*28050*/  @!P3 IADD3 R50, P2, P5, R14, R24, R3 ;  /* 0x000000180e32b210 */ /* 0x001fe40007d5e003 */
[----:B------:R-:W-:-:S06]  /*28060*/  PRMT R24, RZ, 0x7610, R24 ;  /* 0x00007610ff187816 */ /* 0x000fcc0000000018 */
[----:B------:R-:W2:Y:S01]  /*28070*/  @!P6 LDG.E.U8 R24, desc[UR8][R20.64+0x8] ;  /* 0x000008081418e981 */ /* 0x000ea2000c1e1100 */
[----:B------:R-:W-:Y:S02]  /*28080*/  @!P3 IADD3.X R51, R29, R25, R2, P2, P5 ;  /* 0x000000191d33b210 */ /* 0x000fe400017ea402 */
[----:B------:R-:W-:Y:S02]  /*28090*/  ISETP.LT.OR P3, PT, R28, 0x12, !P4 ;  /* 0x000000121c00780c */ /* 0x000fe40006761670 */
[----:B------:R-:W-:Y:S02]  /*280a0*/  LOP3.LUT P0, RZ, R30, 0x2000, RZ, 0xc0, !PT ;  /* 0x000020001eff7812 */ /* 0x000fe4000780c0ff */
[----:B--2---:R-:W-:-:S04]  /*280b0*/  LOP3.LUT R24, R24, 0xff, RZ, 0xc0, !PT ;  /* 0x000000ff18187812 */ /* 0x004fc800078ec0ff */
[----:B------:R-:W-:-:S05]  /*280c0*/  F2FP.F16.E4M3.UNPACK_B R24, R24 ;  /* 0x00000018ff18723e */ /* 0x000fca00020006ff */
[----:B------:R-:W-:-:S05]  /*280d0*/  HADD2.F32 R24, -RZ, R24.H0_H0 ;  /* 0x20000018ff187230 */ /* 0x000fca0000004100 */
[----:B------:R-:W-:-:S04]  /*280e0*/  FMUL R24, R24, UR10 ;  /* 0x0000000a18187c20 */ /* 0x000fc80008400000 */
[----:B---3--:R-:W-:Y:S02]  /*280f0*/  FFMA R27, R48, UR61, R24 ;  /* 0x0000003d301b7c23 */ /* 0x008fe40008000018 */
[----:B------:R-:W0:Y:S02]  /*28100*/  @!P3 LDC.64 R24, c[0x0][0x5c0] ;  /* 0x00017000ff18bb82 */ /* 0x000e240000000a00 */
[----:B0-----:R-:W-:-:S04]  /*28110*/  @!P3 IADD3 R48, P2, P5, R14, R24, R3 ;  /* 0x000000180e30b210 */ /* 0x001fc80007d5e003 */
[----:B------:R-:W-:Y:S02]  /*28120*/  @!P3 IADD3.X R49, R29, R25, R2, P2, P5 ;  /* 0x000000191d31b210 */ /* 0x000fe400017ea402 */
[----:B------:R-:W-:-:S13]  /*28130*/  ISETP.LT.OR P3, PT, R28, 0x19, !P4 ;  /* 0x000000191c00780c */ /* 0x000fda0006761670 */
[----:B------:R-:W0:Y:S01]  /*28140*/  @!P3 LDC.64 R24, c[0x0][0x5c0] ;  /* 0x00017000ff18bb82 */ /* 0x000e220000000a00 */
[----:B------:R-:W-:-:S05]  /*28150*/  F2FP.SATFINITE.E4M3.F32.PACK_AB_MERGE_C R27, RZ, R27, RZ ;  /* 0x0000001bff1b723e */ /* 0x000fca00048070ff */
[----:B------:R-:W-:Y:S01]  /*28160*/  @!P6 STG.E.U8 desc[UR8][R40.64+0x8], R27 ;  /* 0x0000081b2800e986 */ /* 0x000fe2000c101108 */
[----:B0-----:R-:W-:Y:S02]  /*28170*/  @!P3 IADD3 R60, P2, P5, R14, R24, R3 ;  /* 0x000000180e3cb210 */ /* 0x001fe40007d5e003 */
[----:B------:R-:W-:-:S06]  /*28180*/  PRMT R24, RZ, 0x7610, R24 ;  /* 0x00007610ff187816 */ /* 0x000fcc0000000018 */
[----:B------:R-:W2:Y:S01]  /*28190*/  @!P0 LDG.E.U8 R24, desc[UR8][R20.64+0x9] ;  /* 0x0000090814188981 */ /* 0x000ea2000c1e1100 */
[----:B------:R-:W-:Y:S02]  /*281a0*/  @!P3 IADD3.X R61, R29, R25, R2, P2, P5 ;  /* 0x000000191d3db210 */ /* 0x000fe400017ea402 */
[----:B------:R-:W-:Y:S02]  /*281b0*/  ISETP.LT.OR P2, PT, R28, 0x9, !P1 ;  /* 0x000000091c00780c */ /* 0x000fe40004f41670 */
[----:B--2---:R-:W-:-:S04]  /*281c0*/  LOP3.LUT R24, R24, 0xff, RZ, 0xc0, !PT ;  /* 0x000000ff18187812 */ /* 0x004fc800078ec0ff */
[----:B------:R-:W-:-:S05]  /*281d0*/  F2FP.F16.E4M3.UNPACK_B R24, R24 ;  /* 0x00000018ff18723e */ /* 0x000fca00020006ff */
[----:B------:R-:W-:-:S05]  /*281e0*/  HADD2.F32 R24, -RZ, R24.H0_H0 ;  /* 0x20000018ff187230 */ /* 0x000fca0000004100 */
[----:B------:R-:W-:-:S04]  /*281f0*/  FMUL R24, R24, UR10 ;  /* 0x0000000a18187c20 */ /* 0x000fc80008400000 */
[----:B-----5:R-:W-:-:S05]  /*28200*/  FFMA R24, R53, UR61, R24 ;  /* 0x0000003d35187c23 */ /* 0x020fca0008000018 */
[----:B------:R-:W-:-:S05]  /*28210*/  F2FP.SATFINITE.E4M3.F32.PACK_AB_MERGE_C R24, RZ, R24, RZ ;  /* 0x00000018ff18723e */ /* 0x000fca00048070ff */
[----:B------:R0:W-:Y:S02]  /*28220*/  @!P0 STG.E.U8 desc[UR8][R38.64+0x9], R24 ;  /* 0x0000091826008986 */ /* 0x0001e4000c101108 */
[----:B0-----:R-:W0:Y:S01]  /*28230*/  @!P2 LDC.64 R24, c[0x0][0x5c0] ;  /* 0x00017000ff18ab82 */ /* 0x001e220000000a00 */
[----:B------:R-:W-:-:S04]  /*28240*/  @!P2 IADD3 R27, P0, P5, R3, R14, R9 ;  /* 0x0000000e031ba210 */ /* 0x000fc80007d1e009 */
[----:B------:R-:W-:Y:S02]  /*28250*/  @!P2 IADD3.X R31, R2, R29, R8, P0, P5 ;  /* 0x0000001d021fa210 */ /* 0x000fe400007ea408 */
[----:B0-----:R-:W-:Y:S02]  /*28260*/  @!P2 IADD3 R24, P0, R27, R24, RZ ;  /* 0x000000181b18a210 */ /* 0x001fe40007f1e0ff */
[----:B------:R-:W-:-:S06]  /*28270*/  PRMT R27, RZ, 0x7610, R27 ;  /* 0x00007610ff1b7816 */ /* 0x000fcc000000001b */
[----:B------:R-:W2:Y:S01]  /*28280*/  @!P2 LDG.E.U8 R27, desc[UR8][R22.64+0x8] ;  /* 0x00000808161ba981 */ /* 0x000ea2000c1e1100 */
[C---:B------:R-:W-:Y:S01]  /*28290*/  ISETP.LT.OR P3, PT, R28.reuse, 0x1a, !P4 ;  /* 0x0000001a1c00780c */ /* 0x040fe20006761670 */
[----:B------:R-:W-:Y:S01]  /*282a0*/  @!P2 IMAD.X R25, R31, 0x1, R25, P0 ;  /* 0x000000011f19a824 */ /* 0x000fe200000e0619 */
[----:B------:R-:W-:-:S13]  /*282b0*/  ISETP.LT.OR P0, PT, R28, 0xa, !P1 ;  /* 0x0000000a1c00780c */ /* 0x000fda0004f01670 */
[----:B------:R-:W-:Y:S01]  /*282c0*/  @!P0 IADD3 R31, P5, P6, R3, R14, R9 ;  /* 0x0000000e031f8210 */ /* 0x000fe20007ebe009 */
[----:B------:R-:W0:Y:S03]  /*282d0*/  @!P0 LDC.64 R34, c[0x0][0x5c0] ;  /* 0x00017000ff228b82 */ /* 0x000e260000000a00 */
[----:B------:R-:W-:Y:S02]  /*282e0*/  @!P0 IADD3.X R38, R2, R29, R8, P5, P6 ;  /* 0x0000001d02268210 */ /* 0x000fe40002fec408 */
[----:B--2---:R-:W-:-:S04]  /*282f0*/  LOP3.LUT R27, R27, 0xff, RZ, 0xc0, !PT ;  /* 0x000000ff1b1b7812 */ /* 0x004fc800078ec0ff */
[----:B------:R-:W-:-:S05]  /*28300*/  F2FP.F16.E4M3.UNPACK_B R27, R27 ;  /* 0x0000001bff1b723e */ /* 0x000fca00020006ff */
[----:B------:R-:W-:-:S05]  /*28310*/  HADD2.F32 R27, -RZ, R27.H0_H0 ;  /* 0x2000001bff1b7230 */ /* 0x000fca0000004100 */
[----:B------:R-:W-:-:S04]  /*28320*/  FMUL R27, R27, UR10 ;  /* 0x0000000a1b1b7c20 */ /* 0x000fc80008400000 */
[----:B------:R-:W-:-:S05]  /*28330*/  FFMA R27, R52, UR61, R27 ;  /* 0x0000003d341b7c23 */ /* 0x000fca000800001b */
[----:B------:R-:W-:-:S05]  /*28340*/  F2FP.SATFINITE.E4M3.F32.PACK_AB_MERGE_C R27, RZ, R27, RZ ;  /* 0x0000001bff1b723e */ /* 0x000fca00048070ff */
[----:B------:R1:W-:Y:S02]  /*28350*/  @!P2 STG.E.U8 desc[UR8][R24.64+0x8], R27 ;  /* 0x0000081b1800a986 */ /* 0x0003e4000c101108 */
[----:B-1----:R-:W1:Y:S02]  /*28360*/  @!P3 LDC.64 R24, c[0x0][0x5c0] ;  /* 0x00017000ff18bb82 */ /* 0x002e640000000a00 */
[----:B-1----:R-:W-:Y:S02]  /*28370*/  @!P3 IADD3 R52, P5, P6, R14, R24, R3 ;  /* 0x000000180e34b210 */ /* 0x002fe40007ebe003 */
[----:B------:R-:W-:-:S06]  /*28380*/  PRMT R24, RZ, 0x7610, R24 ;  /* 0x00007610ff187816 */ /* 0x000fcc0000000018 */
[----:B------:R-:W2:Y:S01]  /*28390*/  @!P0 LDG.E.U8 R24, desc[UR8][R22.64+0x9] ;  /* 0x0000090816188981 */ /* 0x000ea2000c1e1100 */
[----:B0-----:R-:W-:-:S05]  /*283a0*/  @!P0 IADD3 R34, P2, R31, R34, RZ ;  /* 0x000000221f228210 */ /* 0x001fca0007f5e0ff */
[----:B------:R-:W-:Y:S01]  /*283b0*/  @!P0 IMAD.X R35, R38, 0x1, R35, P2 ;  /* 0x0000000126238824 */ /* 0x000fe200010e0623 */
[----:B------:R-:W-:Y:S02]  /*283c0*/  @!P3 IADD3.X R53, R29, R25, R2, P5, P6 ;  /* 0x000000191d35b210 */ /* 0x000fe40002fec402 */
[----:B------:R-:W-:Y:S02]  /*283d0*/  LOP3.LUT P6, RZ, R0, 0x8, RZ, 0xc0, !PT ;  /* 0x0000000800ff7812 */ /* 0x000fe400078cc0ff */
[----:B--2---:R-:W-:-:S04]  /*283e0*/  LOP3.LUT R24, R24, 0xff, RZ, 0xc0, !PT ;  /* 0x000000ff18187812 */ /* 0x004fc800078ec0ff */
[----:B------:R-:W-:-:S05]  /*283f0*/  F2FP.F16.E4M3.UNPACK_B R24, R24 ;  /* 0x00000018ff18723e */ /* 0x000fca00020006ff */
[----:B------:R-:W-:-:S05]  /*28400*/  HADD2.F32 R24, -RZ, R24.H0_H0 ;  /* 0x20000018ff187230 */ /* 0x000fca0000004100 */
[----:B------:R-:W-:-:S04]  /*28410*/  FMUL R24, R24, UR10 ;  /* 0x0000000a18187c20 */ /* 0x000fc80008400000 */
[----:B------:R-:W-:Y:S01]  /*28420*/  FFMA R24, R54, UR61, R24 ;  /* 0x0000003d36187c23 */ /* 0x000fe20008000018 */
[----:B------:R-:W-:Y:S01]  /*28430*/  LOP3.LUT R30, R30, 0xffffff7f, RZ, 0xc0, !PT ;  /* 0xffffff7f1e1e7812 */ /* 0x000fe200078ec0ff */
[----:B------:R-:W2:Y:S03]  /*28440*/  LDL.LU R54, [R1+0x278] ;  /* 0x0002780001367983 */ /* 0x000ea60000300800 */
[----:B------:R-:W-:Y:S01]  /*28450*/  F2FP.SATFINITE.E4M3.F32.PACK_AB_MERGE_C R24, RZ, R24, RZ ;  /* 0x00000018ff18723e */ /* 0x000fe200048070ff */
[----:B------:R-:W3:Y:S04]  /*28460*/  LDL.LU R58, [R1+0x27c] ;  /* 0x00027c00013a7983 */ /* 0x000ee80000300800 */
[----:B------:R0:W-:Y:S01]  /*28470*/  @!P0 STG.E.U8 desc[UR8][R34.64+0x9], R24 ;  /* 0x0000091822008986 */ /* 0x0001e2000c101108 */
[----:B------:R-:W-:-:S02]  /*28480*/  @P1 LOP3.LUT R30, R30, 0x80, RZ, 0xfc, !PT ;  /* 0x000000801e1e1812 */ /* 0x000fc400078efcff */
[----:B------:R-:W-:Y:S01]  /*28490*/  ISETP.GE.AND P3, PT, R13, 0x81, PT ;  /* 0x000000810d00780c */ /* 0x000fe20003f66270 */
[----:B------:R-:W4:Y:S01]  /*284a0*/  LDL.LU R59, [R1+0x280] ;  /* 0x00028000013b7983 */ /* 0x000f220000300800 */
        /* <DEDUP_REMOVED lines=8> */
[----:B------:R-:W5:Y:S01]  /*28530*/  @!P6 LDG.E.U8 R27, desc[UR8][R24.64] ;  /* 0x00000008181be981 */ /* 0x000f62000c1e1100 */
[----:B------:R-:W-:-:S04]  /*28540*/  LOP3.LUT R30, R30, 0xfffff7ff, RZ, 0xc0, !PT ;  /* 0xfffff7ff1e1e7812 */ /* 0x000fc800078ec0ff */
[----:B------:R-:W-:Y:S02]  /*28550*/  @P4 LOP3.LUT R30, R30, 0x800, RZ, 0xfc, !PT ;  /* 0x000008001e1e4812 */ /* 0x000fe400078efcff */
[----:B------:R-:W-:Y:S02]  /*28560*/  LOP3.LUT P4, RZ, R0, 0x2, RZ, 0xc0, !PT ;  /* 0x0000000200ff7812 */ /* 0x000fe4000788c0ff */
[----:B------:R-:W-:-:S13]  /*28570*/  ISETP.LT.OR P1, PT, R28, 0x11, !P3 ;  /* 0x000000111c00780c */ /* 0x000fda0005f21670 */
[----:B------:R-:W0:Y:S02]  /*28580*/  @!P1 LDC.64 R34, c[0x0][0x5c0] ;  /* 0x00017000ff229b82 */ /* 0x000e240000000a00 */
[----:B0-----:R-:W-:-:S04]  /*28590*/  @!P1 IADD3 R40, P0, P2, R14, R34, R9 ;  /* 0x000000220e289210 */ /* 0x001fc80007a1e009 */
[----:B------:R-:W-:Y:S02]  /*285a0*/  @!P1 IADD3.X R41, R29, R35, R8, P0, P2 ;  /* 0x000000231d299210 */ /* 0x000fe400007e4408 */
[----:B------:R-:W-:Y:S02]  /*285b0*/  ISETP.LT.OR P2, PT, R28, 0x12, !P3 ;  /* 0x000000121c00780c */ /* 0x000fe40005f41670 */
[----:B-----5:R-:W-:-:S11]  /*285c0*/  LOP3.LUT R27, R27, 0xff, RZ, 0xc0, !PT ;  /* 0x000000ff1b1b7812 */ /* 0x020fd600078ec0ff */
[----:B------:R-:W0:Y:S01]  /*285d0*/  @!P2 LDC.64 R34, c[0x0][0x5c0] ;  /* 0x00017000ff22ab82 */ /* 0x000e220000000a00 */
[----:B------:R-:W-:-:S05]  /*285e0*/  F2FP.F16.E4M3.UNPACK_B R27, R27 ;  /* 0x0000001bff1b723e */ /* 0x000fca00020006ff */
[----:B------:R-:W-:-:S05]  /*285f0*/  HADD2.F32 R27, -RZ, R27.H0_H0 ;  /* 0x2000001bff1b7230 */ /* 0x000fca0000004100 */
[----:B------:R-:W-:-:S04]  /*28600*/  FMUL R27, R27, UR10 ;  /* 0x0000000a1b1b7c20 */ /* 0x000fc80008400000 */
[----:B------:R-:W-:-:S05]  /*28610*/  FFMA R27, R55, UR61, R27 ;  /* 0x0000003d371b7c23 */ /* 0x000fca000800001b */
[----:B------:R-:W-:-:S05]  /*28620*/  F2FP.SATFINITE.E4M3.F32.PACK_AB_MERGE_C R27, RZ, R27, RZ ;  /* 0x0000001bff1b723e */ /* 0x000fca00048070ff */
[----:B------:R1:W-:Y:S02]  /*28630*/  @!P6 STG.E.U8 desc[UR8][R46.64], R27 ;  /* 0x0000001b2e00e986 */ /* 0x0003e4000c101108 */
[----:B-1----:R-:W-:-:S06]  /*28640*/  PRMT R27, RZ, 0x7610, R27 ;  /* 0x00007610ff1b7816 */ /* 0x002fcc000000001b */
[----:B------:R-:W5:Y:S01]  /*28650*/  @!P4 LDG.E.U8 R27, desc[UR8][R24.64+0x1] ;  /* 0x00000108181bc981 */ /* 0x000f62000c1e1100 */
[----:B------:R-:W-:-:S04]  /*28660*/  LOP3.LUT R30, R30, 0xfffffeff, RZ, 0xc0, !PT ;  /* 0xfffffeff1e1e7812 */ /* 0x000fc800078ec0ff */
[----:B------:R-:W-:Y:S02]  /*28670*/  @P1 LOP3.LUT R30, R30, 0x100, RZ, 0xfc, !PT ;  /* 0x000001001e1e1812 */ /* 0x000fe400078efcff */
[----:B------:R-:W-:Y:S02]  /*28680*/  ISETP.LT.OR P1, PT, R28, 0x19, !P3 ;  /* 0x000000191c00780c */ /* 0x000fe40005f21670 */
[----:B0-----:R-:W-:-:S04]  /*28690*/  @!P2 IADD3 R38, P0, P5, R14, R34, R9 ;  /* 0x000000220e26a210 */ /* 0x001fc80007d1e009 */
[----:B------:R-:W-:-:S07]  /*286a0*/  @!P2 IADD3.X R39, R29, R35, R8, P0, P5 ;  /* 0x000000231d27a210 */ /* 0x000fce00007ea408 */
[----:B------:R-:W0:Y:S01]  /*286b0*/  @!P1 LDC.64 R34, c[0x0][0x5c0] ;  /* 0x00017000ff229b82 */ /* 0x000e220000000a00 */
[----:B------:R-:W-:-:S04]  /*286c0*/  LOP3.LUT R0, R0, 0xfffffdff, RZ, 0xc0, !PT ;  /* 0xfffffdff00007812 */ /* 0x000fc800078ec0ff */
[----:B------:R-:W-:Y:S02]  /*286d0*/  @P1 LOP3.LUT R0, R0, 0x200, RZ, 0xfc, !PT ;  /* 0x0000020000001812 */ /* 0x000fe400078efcff */
[----:B0-----:R-:W-:-:S04]  /*286e0*/  @!P1 IADD3 R46, P0, P5, R14, R34, R9 ;  /* 0x000000220e2e9210 */ /* 0x001fc80007d1e009 */
[----:B------:R-:W-:Y:S02]  /*286f0*/  @!P1 IADD3.X R47, R29, R35, R8, P0, P5 ;  /* 0x000000231d2f9210 */ /* 0x000fe400007ea408 */
[----:B------:R-:W-:-:S13]  /*28700*/  ISETP.LT.OR P1, PT, R28, 0x1a, !P3 ;  /* 0x0000001a1c00780c */ /* 0x000fda0005f21670 */
[----:B------:R-:W0:Y:S01]  /*28710*/  @!P1 LDC.64 R34, c[0x0][0x5c0] ;  /* 0x00017000ff229b82 */ /* 0x000e220000000a00 */
[----:B------:R-:W-:-:S04]  /*28720*/  LOP3.LUT R0, R0, 0xfffffff7, RZ, 0xc0, !PT ;  /* 0xfffffff700007812 */ /* 0x000fc800078ec0ff */
[----:B------:R-:W-:Y:S02]  /*28730*/  @P1 LOP3.LUT R0, R0, 0x8, RZ, 0xfc, !PT ;  /* 0x0000000800001812 */ /* 0x000fe400078efcff */
[----:B-----5:R-:W-:-:S04]  /*28740*/  LOP3.LUT R27, R27, 0xff, RZ, 0xc0, !PT ;  /* 0x000000ff1b1b7812 */ /* 0x020fc800078ec0ff */
[----:B------:R-:W-:-:S05]  /*28750*/  F2FP.F16.E4M3.UNPACK_B R27, R27 ;  /* 0x0000001bff1b723e */ /* 0x000fca00020006ff */
[----:B------:R-:W-:-:S05]  /*28760*/  HADD2.F32 R27, -RZ, R27.H0_H0 ;  /* 0x2000001bff1b7230 */ /* 0x000fca0000004100 */
[----:B------:R-:W-:-:S04]  /*28770*/  FMUL R27, R27, UR10 ;  /* 0x0000000a1b1b7c20 */ /* 0x000fc80008400000 */
[----:B--2---:R-:W-:Y:S01]  /*28780*/  FFMA R27, R54, UR61, R27 ;  /* 0x0000003d361b7c23 */ /* 0x004fe2000800001b */
[----:B0-----:R-:W-:-:S04]  /*28790*/  @!P1 IADD3 R54, P0, P5, R14, R34, R9 ;  /* 0x000000220e369210 */ /* 0x001fc80007d1e009 */
[----:B------:R-:W-:Y:S02]  /*287a0*/  F2FP.SATFINITE.E4M3.F32.PACK_AB_MERGE_C R27, RZ, R27, RZ ;  /* 0x0000001bff1b723e */ /* 0x000fe400048070ff */
[----:B------:R-:W-:Y:S02]  /*287b0*/  @!P1 IADD3.X R55, R29, R35, R8, P0, P5 ;  /* 0x000000231d379210 */ /* 0x000fe400007ea408 */
[----:B------:R-:W-:Y:S01]  /*287c0*/  IADD3 R26, P0, R26, 0x108, RZ ;  /* 0x000001081a1a7810 */ /* 0x000fe20007f1e0ff */
[----:B------:R0:W-:Y:S04]  /*287d0*/  @!P4 STG.E.U8 desc[UR8][R42.64+0x1], R27 ;  /* 0x0000011b2a00c986 */ /* 0x0001e8000c101108 */
[----:B0-----:R-:W-:Y:S01]  /*287e0*/  IMAD.X R27, RZ, RZ, R57, P0 ;  /* 0x000000ffff1b7224 */ /* 0x001fe200000e0639 */
[----:B------:R-:W-:-:S04]  /*287f0*/  ISETP.GE.AND P0, PT, R13, 0x109, PT ;  /* 0x000001090d00780c */ /* 0x000fc80003f06270 */
[----:B------:R-:W-:Y:S01]  /*28800*/  ISETP.LT.OR P6, PT, R28, 0x1, !P0 ;  /* 0x000000011c00780c */ /* 0x000fe200047c1670 */
[----:B------:R-:W-:Y:S02]  /*28810*/  IMAD R27, R27, UR4, RZ ;  /* 0x000000041b1b7c24 */ /* 0x000fe4000f8e02ff */
[----:B------:R-:W-:-:S04]  /*28820*/  IMAD.WIDE.U32 R32, R26, UR4, R32 ;  /* 0x000000041a207c25 */ /* 0x000fc8000f8e0020 */
[----:B------:R-:W-:-:S06]  /*28830*/  IMAD R27, R26, UR5, R27 ;  /* 0x000000051a1b7c24 */ /* 0x000fcc000f8e021b */
[----:B------:R-:W-:-:S04]  /*28840*/  @!P6 IADD3 R31, P1, P5, R3, R14, R11 ;  /* 0x0000000e031fe210 */ /* 0x000fc80007d3e00b */
[----:B------:R-:W-:Y:S02]  /*28850*/  @!P6 IADD3.X R34, R2, R29, R10, P1, P5 ;  /* 0x0000001d0222e210 */ /* 0x000fe40000fea40a */
[----:B------:R-:W-:-:S04]  /*28860*/  IADD3 R26, P5, R32, UR6, RZ ;  /* 0x00000006201a7c10 */ /* 0x000fc8000ffbe0ff */
[----:B------:R-:W-:Y:S02]  /*28870*/  IADD3.X R27, R33, UR7, R27, P5, !PT ;  /* 0x00000007211b7c10 */ /* 0x000fe4000affe41b */
[----:B------:R-:W0:Y:S02]  /*28880*/  @!P6 LDC.64 R32, c[0x0][0x5c0] ;  /* 0x00017000ff20eb82 */ /* 0x000e240000000a00 */
[----:B0-----:R-:W-:Y:S02]  /*28890*/  @!P6 IADD3 R32, P5, R31, R32, RZ ;  /* 0x000000201f20e210 */ /* 0x001fe40007fbe0ff */
[----:B------:R-:W-:-:S06]  /*288a0*/  PRMT R31, RZ, 0x7610, R31 ;  /* 0x00007610ff1f7816 */ /* 0x000fcc000000001f */
[----:B------:R-:W2:Y:S01]  /*288b0*/  @!P6 LDG.E.U8 R31, desc[UR8][R26.64] ;  /* 0x000000081a1fe981 */ /* 0x000ea2000c1e1100 */
[----:B------:R-:W-:Y:S01]  /*288c0*/  @!P6 IMAD.X R33, R34, 0x1, R33, P5 ;  /* 0x000000012221e824 */ /* 0x000fe200028e0621 */
[----:B------:R-:W-:Y:S02]  /*288d0*/  ISETP.LT.OR P5, PT, R28, 0x2, !P0 ;  /* 0x000000021c00780c */ /* 0x000fe400047a1670 */
[----:B------:R-:W-:Y:S02]  /*288e0*/  LOP3.LUT R30, R30, 0xfffffdff, RZ, 0xc0, !PT ;  /* 0xfffffdff1e1e7812 */ /* 0x000fe400078ec0ff */
[----:B--2---:R-:W-:-:S09]  /*288f0*/  LOP3.LUT R31, R31, 0xff, RZ, 0xc0, !PT ;  /* 0x000000ff1f1f7812 */ /* 0x004fd200078ec0ff */
[----:B------:R-:W0:Y:S01]  /*28900*/  @!P5 LDC.64 R34, c[0x0][0x5c0] ;  /* 0x00017000ff22db82 */ /* 0x000e220000000a00 */
[----:B------:R-:W-:-:S05]  /*28910*/  F2FP.F16.E4M3.UNPACK_B R31, R31 ;  /* 0x0000001fff1f723e */ /* 0x000fca00020006ff */
[----:B------:R-:W-:-:S05]  /*28920*/  HADD2.F32 R31, -RZ, R31.H0_H0 ;  /* 0x2000001fff1f7230 */ /* 0x000fca0000004100 */
[----:B------:R-:W-:-:S04]  /*28930*/  FMUL R31, R31, UR10 ;  /* 0x0000000a1f1f7c20 */ /* 0x000fc80008400000 */
[----:B---3--:R-:W-:Y:S01]  /*28940*/  FFMA R31, R58, UR61, R31 ;  /* 0x0000003d3a1f7c23 */ /* 0x008fe2000800001f */
[----:B------:R-:W-:Y:S01]  /*28950*/  @P2 LOP3.LUT R30, R30, 0x200, RZ, 0xfc, !PT ;  /* 0x000002001e1e2812 */ /* 0x000fe200078efcff */
[----:B------:R-:W2:Y:S03]  /*28960*/  LDL.LU R58, [R1+0x284] ;  /* 0x00028400013a7983 */ /* 0x000ea60000300800 */
[----:B------:R-:W-:Y:S01]  /*28970*/  F2FP.SATFINITE.E4M3.F32.PACK_AB_MERGE_C R31, RZ, R31, RZ ;  /* 0x0000001fff1f723e */ /* 0x000fe200048070ff */
[----:B------:R-:W3:Y:S04]  /*28980*/  LDL.LU R63, [R1+0x288] ;  /* 0x00028800013f7983 */ /* 0x000ee80000300800 */
[----:B------:R1:W-:Y:S01]  /*28990*/  @!P6 STG.E.U8 desc[UR8][R32.64], R31 ;  /* 0x0000001f2000e986 */ /* 0x0003e2000c101108 */
[----:B------:R-:W-:-:S02]  /*289a0*/  LOP3.LUT P2, RZ, R0, 0x10, RZ, 0xc0, !PT ;  /* 0x0000001000ff7812 */ /* 0x000fc4000784c0ff */
[----:B------:R-:W-:Y:S01]  /*289b0*/  @!P5 IADD3 R42, P1, P3, R3, R14, R11 ;  /* 0x0000000e032ad210 */ /* 0x000fe20007b3e00b */
[----:B------:R-:W5:Y:S01]  /*289c0*/  LDL.LU R62, [R1+0x28c] ;  /* 0x00028c00013e7983 */ /* 0x000f620000300800 */
[----:B-1----:R-:W-:-:S03]  /*289d0*/  PRMT R31, RZ, 0x7610, R31 ;  /* 0x00007610ff1f7816 */ /* 0x002fc6000000001f */
[----:B------:R-:W5:Y:S01]  /*289e0*/  LDL.LU R65, [R1+0x290] ;  /* 0x0002900001417983 */ /* 0x000f620000300800 */
[----:B------:R-:W-:Y:S02]  /*289f0*/  LOP3.LUT R30, R30, 0xffffefff, RZ, 0xc0, !PT ;  /* 0xffffefff1e1e7812 */ /* 0x000fe400078ec0ff */
[----:B------:R-:W-:Y:S01]  /*28a00*/  @!P5 IADD3.X R43, R2, R29, R10, P1, P3 ;  /* 0x0000001d022bd210 */ /* 0x000fe20000fe640a */
[----:B------:R-:W5:Y:S04]  /*28a10*/  LDL.LU R64, [R1+0x294] ;  /* 0x0002940001407983 */ /* 0x000f680000300800 */
[----:B------:R-:W4:Y:S01]  /*28a20*/  @!P5 LDG.E.U8 R31, desc[UR8][R26.64+0x1] ;  /* 0x000001081a1fd981 */ /* 0x000f22000c1e1100 */
[----:B------:R-:W-:Y:S02]  /*28a30*/  ISETP.GE.AND P1, PT, R13, 0x101, PT ;  /* 0x000001010d00780c */ /* 0x000fe40003f26270 */
[----:B------:R-:W-:-:S02]  /*28a40*/  @P2 LOP3.LUT R30, R30, 0x1000, RZ, 0xfc, !PT ;  /* 0x000010001e1e2812 */ /* 0x000fc400078efcff */
[----:B------:R-:W-:-:S13]  /*28a50*/  ISETP.LT.OR P2, PT, R28, 0x11, !P1 ;  /* 0x000000111c00780c */ /* 0x000fda0004f41670 */
[----:B------:R-:W1:Y:S01]  /*28a60*/  @!P2 LDC.64 R32, c[0x0][0x5c0] ;  /* 0x00017000ff20ab82 */ /* 0x000e620000000a00 */
[----:B------:R-:W-:Y:S02]  /*28a70*/  LOP3.LUT R0, R0, 0xfffffbff, RZ, 0xc0, !PT ;  /* 0xfffffbff00007812 */ /* 0x000fe400078ec0ff */
[----:B0-----:R-:W-:Y:S02]  /*28a80*/  @!P5 IADD3 R34, P3, R42, R34, RZ ;  /* 0x000000222a22d210 */ /* 0x001fe40007f7e0ff */
[----:B------:R-:W-:-:S03]  /*28a90*/  @P2 LOP3.LUT R0, R0, 0x400, RZ, 0xfc, !PT ;  /* 0x0000040000002812 */ /* 0x000fc600078efcff */
[----:B------:R-:W-:Y:S01]  /*28aa0*/  @!P5 IMAD.X R35, R43, 0x1, R35, P3 ;  /* 0x000000012b23d824 */ /* 0x000fe200018e0623 */
[----:B-1----:R-:W-:-:S04]  /*28ab0*/  @!P2 IADD3 R56, P4, P6, R14, R32, R11 ;  /* 0x000000200e38a210 */ /* 0x002fc80007e9e00b */
[----:B------:R-:W-:Y:S02]  /*28ac0*/  @!P2 IADD3.X R57, R29, R33, R10, P4, P6 ;  /* 0x000000211d39a210 */ /* 0x000fe400027ec40a */
[----:B------:R-:W-:Y:S02]  /*28ad0*/  LOP3.LUT P2, RZ, R30, 0x1000, RZ, 0xc0, !PT ;  /* 0x000010001eff7812 */ /* 0x000fe4000784c0ff */
[----:B----4-:R-:W-:-:S04]  /*28ae0*/  LOP3.LUT R31, R31, 0xff, RZ, 0xc0, !PT ;  /* 0x000000ff1f1f7812 */ /* 0x010fc800078ec0ff */
[----:B------:R-:W-:-:S05]  /*28af0*/  F2FP.F16.E4M3.UNPACK_B R31, R31 ;  /* 0x0000001fff1f723e */ /* 0x000fca00020006ff */
[----:B------:R-:W-:-:S05]  /*28b00*/  HADD2.F32 R31, -RZ, R31.H0_H0 ;  /* 0x2000001fff1f7230 */ /* 0x000fca0000004100 */
[----:B------:R-:W-:-:S04]  /*28b10*/  FMUL R31, R31, UR10 ;  /* 0x0000000a1f1f7c20 */ /* 0x000fc80008400000 */
[----:B------:R-:W-:-:S05]  /*28b20*/  FFMA R31, R59, UR61, R31 ;  /* 0x0000003d3b1f7c23 */ /* 0x000fca000800001f */
[----:B------:R-:W-:-:S05]  /*28b30*/  F2FP.SATFINITE.E4M3.F32.PACK_AB_MERGE_C R31, RZ, R31, RZ ;  /* 0x0000001fff1f723e */ /* 0x000fca00048070ff */
[----:B------:R0:W-:Y:S02]  /*28b40*/  @!P5 STG.E.U8 desc[UR8][R34.64+0x1], R31 ;  /* 0x0000011f2200d986 */ /* 0x0001e4000c101108 */
[----:B0-----:R-:W-:-:S06]  /*28b50*/  PRMT R31, RZ, 0x7610, R31 ;  /* 0x00007610ff1f7816 */ /* 0x001fcc000000001f */
[----:B------:R-:W4:Y:S01]  /*28b60*/  @!P2 LDG.E.U8 R31, desc[UR8][R24.64+0x8] ;  /* 0x00000808181fa981 */ /* 0x000f22000c1e1100 */
[----:B------:R-:W-:-:S13]  /*28b70*/  ISETP.LT.OR P3, PT, R28, 0x12, !P1 ;  /* 0x000000121c00780c */ /* 0x000fda0004f61670 */
        /* <DEDUP_REMOVED lines=9> */
[----:B----4-:R-:W-:-:S04]  /*28c10*/  LOP3.LUT R31, R31, 0xff, RZ, 0xc0, !PT ;  /* 0x000000ff1f1f7812 */ /* 0x010fc800078ec0ff */
[----:B------:R-:W-:-:S05]  /*28c20*/  F2FP.F16.E4M3.UNPACK_B R31, R31 ;  /* 0x0000001fff1f723e */ /* 0x000fca00020006ff */
[----:B------:R-:W-:-:S05]  /*28c30*/  HADD2.F32 R31, -RZ, R31.H0_H0 ;  /* 0x2000001fff1f7230 */ /* 0x000fca0000004100 */
[----:B------:R-:W-:-:S04]  /*28c40*/  FMUL R31, R31, UR10 ;  /* 0x0000000a1f1f7c20 */ /* 0x000fc80008400000 */
[----:B--2---:R-:W-:Y:S01]  /*28c50*/  FFMA R31, R58, UR61, R31 ;  /* 0x0000003d3a1f7c23 */ /* 0x004fe2000800001f */
[----:B0-----:R-:W-:-:S04]  /*28c60*/  @!P3 IADD3 R58, P5, P6, R14, R32, R11 ;  /* 0x000000200e3ab210 */ /* 0x001fc80007ebe00b */
[----:B------:R-:W-:Y:S02]  /*28c70*/  @!P3 IADD3.X R59, R29, R33, R10, P5, P6 ;  /* 0x000000211d3bb210 */ /* 0x000fe40002fec40a */
[----:B------:R-:W-:Y:S02]  /*28c80*/  LOP3.LUT P3, RZ, R30, 0x400, RZ, 0xc0, !PT ;  /* 0x000004001eff7812 */ /* 0x000fe4000786c0ff */
[----:B------:R-:W-:-:S05]  /*28c90*/  F2FP.SATFINITE.E4M3.F32.PACK_AB_MERGE_C R31, RZ, R31, RZ ;  /* 0x0000001fff1f723e */ /* 0x000fca00048070ff */
[----:B------:R0:W-:Y:S02]  /*28ca0*/  @!P2 STG.E.U8 desc[UR8][R44.64+0x8], R31 ;  /* 0x0000081f2c00a986 */ /* 0x0001e4000c101108 */
[----:B0-----:R-:W-:-:S06]  /*28cb0*/  PRMT R31, RZ, 0x7610, R31 ;  /* 0x00007610ff1f7816 */ /* 0x001fcc000000001f */
[----:B------:R-:W2:Y:S01]  /*28cc0*/  @!P3 LDG.E.U8 R31, desc[UR8][R24.64+0x9] ;  /* 0x00000908181fb981 */ /* 0x000ea2000c1e1100 */
[----:B------:R-:W-:-:S13]  /*28cd0*/  ISETP.LT.OR P1, PT, R28, 0x1a, !P1 ;  /* 0x0000001a1c00780c */ /* 0x000fda0004f21670 */
[----:B------:R-:W0:Y:S02]  /*28ce0*/  @!P1 LDC.64 R32, c[0x0][0x5c0] ;  /* 0x00017000ff209b82 */ /* 0x000e240000000a00 */
[----:B0-----:R-:W-:-:S04]  /*28cf0*/  @!P1 IADD3 R44, P5, P6, R14, R32, R11 ;  /* 0x000000200e2c9210 */ /* 0x001fc80007ebe00b */
[----:B------:R-:W-:Y:S02]  /*28d00*/  @!P1 IADD3.X R45, R29, R33, R10, P5, P6 ;  /* 0x000000211d2d9210 */ /* 0x000fe40002fec40a */
[----:B------:R-:W-:-:S13]  /*28d10*/  ISETP.LT.OR P5, PT, R28, 0x9, !P0 ;  /* 0x000000091c00780c */ /* 0x000fda00047a1670 */
[----:B------:R-:W0:Y:S01]  /*28d20*/  @!P5 LDC.64 R32, c[0x0][0x5c0] ;  /* 0x00017000ff20db82 */ /* 0x000e220000000a00 */
[----:B--2---:R-:W-:-:S04]  /*28d30*/  LOP3.LUT R31, R31, 0xff, RZ, 0xc0, !PT ;  /* 0x000000ff1f1f7812 */ /* 0x004fc800078ec0ff */
[----:B------:R-:W-:-:S05]  /*28d40*/  F2FP.F16.E4M3.UNPACK_B R31, R31 ;  /* 0x0000001fff1f723e */ /* 0x000fca00020006ff */
[----:B------:R-:W-:-:S05]  /*28d50*/  HADD2.F32 R31, -RZ, R31.H0_H0 ;  /* 0x2000001fff1f7230 */ /* 0x000fca0000004100 */
[----:B------:R-:W-:-:S04]  /*28d60*/  FMUL R31, R31, UR10 ;  /* 0x0000000a1f1f7c20 */ /* 0x000fc80008400000 */
[----:B---3--:R-:W-:-:S05]  /*28d70*/  FFMA R31, R63, UR61, R31 ;  /* 0x0000003d3f1f7c23 */ /* 0x008fca000800001f */
[----:B------:R-:W-:-:S05]  /*28d80*/  F2FP.SATFINITE.E4M3.F32.PACK_AB_MERGE_C R31, RZ, R31, RZ ;  /* 0x0000001fff1f723e */ /* 0x000fca00048070ff */
[----:B------:R1:W-:Y:S02]  /*28d90*/  @!P3 STG.E.U8 desc[UR8][R36.64+0x9], R31 ;  /* 0x0000091f2400b986 */ /* 0x0003e4000c101108 */
[----:B-1----:R-:W-:-:S04]  /*28da0*/  @!P5 IADD3 R31, P3, P6, R3, R14, R11 ;  /* 0x0000000e031fd210 */ /* 0x002fc80007e7e00b */
[----:B------:R-:W-:Y:S02]  /*28db0*/  @!P5 IADD3.X R34, R2, R29, R10, P3, P6 ;  /* 0x0000001d0222d210 */ /* 0x000fe40001fec40a */
[----:B0-----:R-:W-:Y:S02]  /*28dc0*/  @!P5 IADD3 R32, P3, R31, R32, RZ ;  /* 0x000000201f20d210 */ /* 0x001fe40007f7e0ff */
[----:B------:R-:W-:-:S06]  /*28dd0*/  PRMT R31, RZ, 0x7610, R31 ;  /* 0x00007610ff1f7816 */ /* 0x000fcc000000001f */
[----:B------:R-:W2:Y:S01]  /*28de0*/  @!P5 LDG.E.U8 R31, desc[UR8][R26.64+0x8] ;  /* 0x000008081a1fd981 */ /* 0x000ea2000c1e1100 */
[----:B------:R-:W-:Y:S01]  /*28df0*/  @!P5 IMAD.X R33, R34, 0x1, R33, P3 ;  /* 0x000000012221d824 */ /* 0x000fe200018e0621 */
[----:B------:R-:W-:Y:S02]  /*28e00*/  ISETP.LT.OR P3, PT, R28, 0xa, !P0 ;  /* 0x0000000a1c00780c */ /* 0x000fe40004761670 */
[----:B------:R-:W-:Y:S02]  /*28e10*/  LOP3.LUT R0, R0, 0xffffffef, RZ, 0xc0, !PT ;  /* 0xffffffef00007812 */ /* 0x000fe400078ec0ff */
[----:B------:R-:W-:Y:S02]  /*28e20*/  LOP3.LUT P4, RZ, R30, 0x800, RZ, 0xc0, !PT ;  /* 0x000008001eff7812 */ /* 0x000fe4000788c0ff */
[----:B------:R-:W-:Y:S02]  /*28e30*/  @P1 LOP3.LUT R0, R0, 0x10, RZ, 0xfc, !PT ;  /* 0x0000001000001812 */ /* 0x000fe400078efcff */
[----:B--2---:R-:W-:-:S05]  /*28e40*/  LOP3.LUT R31, R31, 0xff, RZ, 0xc0, !PT ;  /* 0x000000ff1f1f7812 */ /* 0x004fca00078ec0ff */
[----:B------:R-:W0:Y:S01]  /*28e50*/  @!P3 LDC.64 R34, c[0x0][0x5c0] ;  /* 0x00017000ff22bb82 */ /* 0x000e220000000a00 */
[----:B------:R-:W-:-:S05]  /*28e60*/  F2FP.F16.E4M3.UNPACK_B R31, R31 ;  /* 0x0000001fff1f723e */ /* 0x000fca00020006ff */
[----:B------:R-:W-:-:S05]  /*28e70*/  HADD2.F32 R31, -RZ, R31.H0_H0 ;  /* 0x2000001fff1f7230 */ /* 0x000fca0000004100 */
[----:B------:R-:W-:-:S04]  /*28e80*/  FMUL R31, R31, UR10 ;  /* 0x0000000a1f1f7c20 */ /* 0x000fc80008400000 */
[----:B-----5:R-:W-:-:S05]  /*28e90*/  FFMA R31, R62, UR61, R31 ;  /* 0x0000003d3e1f7c23 */ /* 0x020fca000800001f */
[----:B------:R-:W-:-:S05]  /*28ea0*/  F2FP.SATFINITE.E4M3.F32.PACK_AB_MERGE_C R31, RZ, R31, RZ ;  /* 0x0000001fff1f723e */ /* 0x000fca00048070ff */
[----:B------:R1:W-:Y:S02]  /*28eb0*/  @!P5 STG.E.U8 desc[UR8][R32.64+0x8], R31 ;  /* 0x0000081f2000d986 */ /* 0x0003e4000c101108 */
[----:B-1----:R-:W-:-:S06]  /*28ec0*/  PRMT R31, RZ, 0x7610, R31 ;  /* 0x00007610ff1f7816 */ /* 0x002fcc000000001f */
[----:B------:R-:W2:Y:S01]  /*28ed0*/  @!P3 LDG.E.U8 R31, desc[UR8][R26.64+0x9] ;  /* 0x000009081a1fb981 */ /* 0x000ea2000c1e1100 */
[----:B------:R-:W-:-:S04]  /*28ee0*/  @!P3 IADD3 R36, P1, P6, R3, R14, R11 ;  /* 0x0000000e0324b210 */ /* 0x000fc80007e3e00b */
[----:B------:R-:W-:Y:S02]  /*28ef0*/  @!P3 IADD3.X R37, R2, R29, R10, P1, P6 ;  /* 0x0000001d0225b210 */ /* 0x000fe40000fec40a */
[----:B------:R-:W-:Y:S02]  /*28f00*/  ISETP.LT.OR P1, PT, R28, 0x21, !P4 ;  /* 0x000000211c00780c */ /* 0x000fe40006721670 */
[----:B------:R-:W-:-:S11]  /*28f10*/  LOP3.LUT R30, R30, 0xffffffbf, RZ, 0xc0, !PT ;  /* 0xffffffbf1e1e7812 */ /* 0x000fd600078ec0ff */
[----:B------:R-:W1:Y:S01]  /*28f20*/  @!P1 LDC.64 R32, c[0x0][0x5c0] ;  /* 0x00017000ff209b82 */ /* 0x000e620000000a00 */
[----:B------:R-:W-:Y:S02]  /*28f30*/  @P0 LOP3.LUT R30, R30, 0x40, RZ, 0xfc, !PT ;  /* 0x000000401e1e0812 */ /* 0x000fe400078efcff */
[----:B0-----:R-:W-:-:S05]  /*28f40*/  @!P3 IADD3 R34, P0, R36, R34, RZ ;  /* 0x000000222422b210 */ /* 0x001fca0007f1e0ff */
[----:B------:R-:W-:Y:S01]  /*28f50*/  @!P3 IMAD.X R35, R37, 0x1, R35, P0 ;  /* 0x000000012523b824 */ /* 0x000fe200000e0623 */
[----:B------:R-:W-:Y:S02]  /*28f60*/  ISETP.LT.OR P0, PT, R28, 0x22, !P4 ;  /* 0x000000221c00780c */ /* 0x000fe40006701670 */
[----:B-1----:R-:W-:-:S04]  /*28f70*/  @!P1 IADD3 R62, P5, P6, R14, R32, R3 ;  /* 0x000000200e3e9210 */ /* 0x002fc80007ebe003 */
[----:B------:R-:W-:-:S07]  /*28f80*/  @!P1 IADD3.X R63, R29, R33, R2, P5, P6 ;  /* 0x000000211d3f9210 */ /* 0x000fce0002fec402 */
[----:B------:R-:W0:Y:S01]  /*28f90*/  @!P0 LDC.64 R32, c[0x0][0x5c0] ;  /* 0x00017000ff208b82 */ /* 0x000e220000000a00 */
[----:B------:R-:W-:Y:S02]  /*28fa0*/  ISETP.GE.AND P1, PT, R13, 0x1, PT ;  /* 0x000000010d00780c */ /* 0x000fe40003f26270 */
[----:B--2---:R-:W-:-:S04]  /*28fb0*/  LOP3.LUT R31, R31, 0xff, RZ, 0xc0, !PT ;  /* 0x000000ff1f1f7812 */ /* 0x004fc800078ec0ff */
[----:B------:R-:W-:-:S05]  /*28fc0*/  F2FP.F16.E4M3.UNPACK_B R31, R31 ;  /* 0x0000001fff1f723e */ /* 0x000fca00020006ff */
[----:B------:R-:W-:-:S05]  /*28fd0*/  HADD2.F32 R31, -RZ, R31.H0_H0 ;  /* 0x2000001fff1f7230 */ /* 0x000fca0000004100 */
[----:B------:R-:W-:-:S04]  /*28fe0*/  FMUL R31, R31, UR10 ;  /* 0x0000000a1f1f7c20 */ /* 0x000fc80008400000 */
[----:B------:R-:W-:Y:S02]  /*28ff0*/  FFMA R31, R65, UR61, R31 ;  /* 0x0000003d411f7c23 */ /* 0x000fe4000800001f */
[----:B------:R-:W2:Y:S03]  /*29000*/  LDL.LU R65, [R1+0x298] ;  /* 0x0002980001417983 */ /* 0x000ea60000300800 */
[----:B------:R-:W-:-:S05]  /*29010*/  F2FP.SATFINITE.E4M3.F32.PACK_AB_MERGE_C R31, RZ, R31, RZ ;  /* 0x0000001fff1f723e */ /* 0x000fca00048070ff */
[----:B------:R1:W-:Y:S01]  /*29020*/  @!P3 STG.E.U8 desc[UR8][R34.64+0x9], R31 ;  /* 0x0000091f2200b986 */ /* 0x0003e2000c101108 */
[----:B0-----:R-:W-:-:S04]  /*29030*/  @!P0 IADD3 R36, P3, P5, R14, R32, R3 ;  /* 0x000000200e248210 */ /* 0x001fc80007d7e003 */
[----:B------:R-:W-:Y:S02]  /*29040*/  @!P0 IADD3.X R37, R29, R33, R2, P3, P5 ;  /* 0x000000211d258210 */ /* 0x000fe40001fea402 */
[----:B------:R-:W-:Y:S02]  /*29050*/  ISETP.LT.OR P3, PT, R28, 0x11, !P1 ;  /* 0x000000111c00780c */ /* 0x000fe40004f61670 */
[----:B-1----:R-:W-:-:S11]  /*29060*/  PRMT R31, RZ, 0x7610, R31 ;  /* 0x00007610ff1f7816 */ /* 0x002fd6000000001f */
[----:B------:R-:W3:Y:S01]  /*29070*/  @!P3 LDG.E.U8 R31, desc[UR8][R16.64+0x10] ;  /* 0x00001008101fb981 */ /* 0x000ee2000c1e1100 */
[----:B------:R-:W0:Y:S02]  /*29080*/  @!P3 LDC.64 R32, c[0x0][0x5c0] ;  /* 0x00017000ff20bb82 */ /* 0x000e240000000a00 */
[----:B0-----:R-:W-:-:S05]  /*29090*/  @!P3 IADD3 R32, P5, R14, R32, RZ ;  /* 0x000000200e20b210 */ /* 0x001fca0007fbe0ff */
[----:B------:R-:W-:Y:S01]  /*290a0*/  @!P3 IMAD.X R33, R29, 0x1, R33, P5 ;  /* 0x000000011d21b824 */ /* 0x000fe200028e0621 */
[----:B---3--:R-:W-:-:S04]  /*290b0*/  LOP3.LUT R31, R31, 0xff, RZ, 0xc0, !PT ;  /* 0x000000ff1f1f7812 */ /* 0x008fc800078ec0ff */
[----:B------:R-:W-:-:S05]  /*290c0*/  F2FP.F16.E4M3.UNPACK_B R31, R31 ;  /* 0x0000001fff1f723e */ /* 0x000fca00020006ff */
[----:B------:R-:W-:-:S05]  /*290d0*/  HADD2.F32 R31, -RZ, R31.H0_H0 ;  /* 0x2000001fff1f7230 */ /* 0x000fca0000004100 */
[----:B------:R-:W-:-:S04]  /*290e0*/  FMUL R31, R31, UR10 ;  /* 0x0000000a1f1f7c20 */ /* 0x000fc80008400000 */
[----:B------:R-:W-:Y:S01]  /*290f0*/  FFMA R31, R64, UR61, R31 ;  /* 0x0000003d401f7c23 */ /* 0x000fe2000800001f */
[C---:B------:R-:W-:Y:S01]  /*29100*/  ISETP.LT.OR P2, PT, R28.reuse, 0x11, !P4 ;  /* 0x000000111c00780c */ /* 0x040fe20006741670 */
[----:B------:R-:W3:Y:S03]  /*29110*/  LDL.LU R64, [R1+0x29c] ;  /* 0x00029c0001407983 */ /* 0x000ee60000300800 */
[----:B------:R-:W-:Y:S01]  /*29120*/  F2FP.SATFINITE.E4M3.F32.PACK_AB_MERGE_C R31, RZ, R31, RZ ;  /* 0x0000001fff1f723e */ /* 0x000fe200048070ff */
[----:B------:R-:W4:Y:S04]  /*29130*/  LDL.LU R69, [R1+0x2a0] ;  /* 0x0002a00001457983 */ /* 0x000f280000300800 */
[----:B------:R0:W-:Y:S01]  /*29140*/  @!P3 STG.E.U8 desc[UR8][R32.64+0x10], R31 ;  /* 0x0000101f2000b986 */ /* 0x0001e2000c101108 */
[----:B------:R-:W-:-:S02]  /*29150*/  ISETP.LT.OR P3, PT, R28, 0x12, !P1 ;  /* 0x000000121c00780c */ /* 0x000fc40004f61670 */
[----:B------:R-:W-:Y:S01]  /*29160*/  ISETP.LT.OR P0, PT, R28, 0x29, !P4 ;  /* 0x000000291c00780c */ /* 0x000fe20006701670 */
[----:B------:R-:W5:Y:S01]  /*29170*/  LDL.LU R68, [R1+0x2a4] ;  /* 0x0002a40001447983 */ /* 0x000f620000300800 */
[----:B0-----:R-:W-:-:S09]  /*29180*/  PRMT R31, RZ, 0x7610, R31 ;  /* 0x00007610ff1f7816 */ /* 0x001fd2000000001f */
[----:B------:R-:W0:Y:S01]  /*29190*/  @!P3 LDC.64 R32, c[0x0][0x5c0] ;  /* 0x00017000ff20bb82 */ /* 0x000e220000000a00 */
[----:B------:R-:W2:Y:S01]  /*291a0*/  @!P3 LDG.E.U8 R31, desc[UR8][R16.64+0x11] ;  /* 0x00001108101fb981 */ /* 0x000ea2000c1e1100 */
[----:B0-----:R-:W-:-:S05]  /*291b0*/  @!P3 IADD3 R32, P5, R14, R32, RZ ;  /* 0x000000200e20b210 */ /* 0x001fca0007fbe0ff */
[----:B------:R-:W-:Y:S01]  /*291c0*/  @!P3 IMAD.X R33, R29, 0x1, R33, P5 ;  /* 0x000000011d21b824 */ /* 0x000fe200028e0621 */
[----:B--2---:R-:W-:-:S04]  /*291d0*/  LOP3.LUT R31, R31, 0xff, RZ, 0xc0, !PT ;  /* 0x000000ff1f1f7812 */ /* 0x004fc800078ec0ff */
[----:B------:R-:W-:-:S05]  /*291e0*/  F2FP.F16.E4M3.UNPACK_B R31, R31 ;  /* 0x0000001fff1f723e */ /* 0x000fca00020006ff */
[----:B------:R-:W-:-:S05]  /*291f0*/  HADD2.F32 R31, -RZ, R31.H0_H0 ;  /* 0x2000001fff1f7230 */ /* 0x000fca0000004100 */
[----:B------:R-:W-:-:S04]  /*29200*/  FMUL R31, R31, UR10 ;  /* 0x0000000a1f1f7c20 */ /* 0x000fc80008400000 */
[----:B------:R-:W-:-:S05]  /*29210*/  FFMA R31, R65, UR61, R31 ;  /* 0x0000003d411f7c23 */ /* 0x000fca000800001f */
[----:B------:R-:W-:-:S05]  /*29220*/  F2FP.SATFINITE.E4M3.F32.PACK_AB_MERGE_C R31, RZ, R31, RZ ;  /* 0x0000001fff1f723e */ /* 0x000fca00048070ff */
[----:B------:R0:W-:Y:S02]  /*29230*/  @!P3 STG.E.U8 desc[UR8][R32.64+0x11], R31 ;  /* 0x0000111f2000b986 */ /* 0x0001e4000c101108 */
[----:B0-----:R-:W-:Y:S01]  /*29240*/  PRMT R31, RZ, 0x7610, R31 ;  /* 0x00007610ff1f7816 */ /* 0x001fe2000000001f */
[----:B------:R-:W0:Y:S05]  /*29250*/  @!P0 LDC.64 R32, c[0x0][0x5c0] ;  /* 0x00017000ff208b82 */ /* 0x000e2a0000000a00 */
[----:B------:R-:W2:Y:S01]  /*29260*/  @!P2 LDG.E.U8 R31, desc[UR8][R18.64+0x10] ;  /* 0x00001008121fa981 */ /* 0x000ea2000c1e1100 */
[----:B------:R-:W-:Y:S02]  /*29270*/  ISETP.LT.OR P6, PT, R28, 0x2a, !P4 ;  /* 0x0000002a1c00780c */ /* 0x000fe400067c1670 */
[----:B0-----:R-:W-:-:S04]  /*29280*/  @!P0 IADD3 R66, P3, P5, R14, R32, R3 ;  /* 0x000000200e428210 */ /* 0x001fc80007d7e003 */
[----:B------:R-:W-:-:S07]  /*29290*/  @!P0 IADD3.X R67, R29, R33, R2, P3, P5 ;  /* 0x000000211d438210 */ /* 0x000fce0001fea402 */
[----:B------:R-:W0:Y:S01]  /*292a0*/  @!P6 LDC.64 R32, c[0x0][0x5c0] ;  /* 0x00017000ff20eb82 */ /* 0x000e220000000a00 */
[----:B--2---:R-:W-:-:S04]  /*292b0*/  LOP3.LUT R31, R31, 0xff, RZ, 0xc0, !PT ;  /* 0x000000ff1f1f7812 */ /* 0x004fc800078ec0ff */
[----:B------:R-:W-:-:S05]  /*292c0*/  F2FP.F16.E4M3.UNPACK_B R31, R31 ;  /* 0x0000001fff1f723e */ /* 0x000fca00020006ff */
[----:B------:R-:W-:-:S05]  /*292d0*/  HADD2.F32 R31, -RZ, R31.H0_H0 ;  /* 0x2000001fff1f7230 */ /* 0x000fca0000004100 */
[----:B------:R-:W-:-:S04]  /*292e0*/  FMUL R31, R31, UR10 ;  /* 0x0000000a1f1f7c20 */ /* 0x000fc80008400000 */
[----:B---3--:R-:W-:Y:S01]  /*292f0*/  FFMA R31, R64, UR61, R31 ;  /* 0x0000003d401f7c23 */ /* 0x008fe2000800001f */
[----:B0-----:R-:W-:-:S04]  /*29300*/  @!P6 IADD3 R64, P3, P5, R14, R32, R3 ;  /* 0x000000200e40e210 */ /* 0x001fc80007d7e003 */
[----:B------:R-:W-:Y:S02]  /*29310*/  @!P6 IADD3.X R65, R29, R33, R2, P3, P5 ;  /* 0x000000211d41e210 */ /* 0x000fe40001fea402 */
[----:B------:R-:W-:Y:S02]  /*29320*/  ISETP.LT.OR P6, PT, R28, 0x12, !P4 ;  /* 0x000000121c00780c */ /* 0x000fe400067c1670 */
[----:B------:R-:W-:-:S05]  /*29330*/  F2FP.SATFINITE.E4M3.F32.PACK_AB_MERGE_C R31, RZ, R31, RZ ;  /* 0x0000001fff1f723e */ /* 0x000fca00048070ff */
[----:B------:R0:W-:Y:S02]  /*29340*/  @!P2 STG.E.U8 desc[UR8][R50.64+0x10], R31 ;  /* 0x0000101f3200a986 */ /* 0x0001e4000c101108 */
[----:B0-----:R-:W-:-:S06]  /*29350*/  PRMT R31, RZ, 0x7610, R31 ;  /* 0x00007610ff1f7816 */ /* 0x001fcc000000001f */
[----:B------:R-:W2:Y:S01]  /*29360*/  @!P6 LDG.E.U8 R31, desc[UR8][R18.64+0x11] ;  /* 0x00001108121fe981 */ /* 0x000ea2000c1e1100 */
[----:B------:R-:W-:-:S04]  /*29370*/  ISETP.GE.AND P0, PT, R13, 0x81, PT ;  /* 0x000000810d00780c */ /* 0x000fc80003f06270 */
[----:B------:R-:W-:-:S13]  /*29380*/  ISETP.LT.OR P2, PT, R28, 0x21, !P0 ;  /* 0x000000211c00780c */ /* 0x000fda0004741670 */
[----:B------:R-:W0:Y:S02]  /*29390*/  @!P2 LDC.64 R32, c[0x0][0x5c0] ;  /* 0x00017000ff20ab82 */ /* 0x000e240000000a00 */
[----:B0-----:R-:W-:-:S04]  /*293a0*/  @!P2 IADD3 R50, P3, P5, R14, R32, R9 ;  /* 0x000000200e32a210 */ /* 0x001fc80007d7e009 */
[----:B------:R-:W-:Y:S02]  /*293b0*/  @!P2 IADD3.X R51, R29, R33, R8, P3, P5 ;  /* 0x000000211d33a210 */ /* 0x000fe40001fea408 */
[----:B--2---:R-:W-:-:S04]  /*293c0*/  LOP3.LUT R31, R31, 0xff, RZ, 0xc0, !PT ;  /* 0x000000ff1f1f7812 */ /* 0x004fc800078ec0ff */
[----:B------:R-:W-:-:S05]  /*293d0*/  F2FP.F16.E4M3.UNPACK_B R31, R31 ;  /* 0x0000001fff1f723e */ /* 0x000fca00020006ff */
[----:B------:R-:W-:-:S05]  /*293e0*/  HADD2.F32 R31, -RZ, R31.H0_H0 ;  /* 0x2000001fff1f7230 */ /* 0x000fca0000004100 */
[----:B------:R-:W-:-:S04]  /*293f0*/  FMUL R31, R31, UR10 ;  /* 0x0000000a1f1f7c20 */ /* 0x000fc80008400000 */
[----:B----4-:R-:W-:Y:S02]  /*29400*/  FFMA R31, R69, UR61, R31 ;  /* 0x0000003d451f7c23 */ /* 0x010fe4000800001f */
[----:B------:R-:W2:Y:S03]  /*29410*/  LDL.LU R69, [R1+0x2a8] ;  /* 0x0002a80001457983 */ /* 0x000ea60000300800 */
[----:B------:R-:W-:-:S05]  /*29420*/  F2FP.SATFINITE.E4M3.F32.PACK_AB_MERGE_C R31, RZ, R31, RZ ;  /* 0x0000001fff1f723e */ /* 0x000fca00048070ff */
[----:B------:R0:W-:Y:S01]  /*29430*/  @!P6 STG.E.U8 desc[UR8][R48.64+0x11], R31 ;  /* 0x0000111f3000e986 */ /* 0x0001e2000c101108 */
[----:B------:R-:W-:-:S13]  /*29440*/  ISETP.LT.OR P6, PT, R28, 0x22, !P0 ;  /* 0x000000221c00780c */ /* 0x000fda00047c1670 */
[----:B------:R-:W1:Y:S01]  /*29450*/  @!P6 LDC.64 R32, c[0x0][0x5c0] ;  /* 0x00017000ff20eb82 */ /* 0x000e620000000a00 */
[----:B0-----:R-:W-:Y:S02]  /*29460*/  PRMT R31, RZ, 0x7610, R31 ;  /* 0x00007610ff1f7816 */ /* 0x001fe4000000001f */
[----:B-1----:R-:W-:-:S04]  /*29470*/  @!P6 IADD3 R48, P3, P5, R14, R32, R9 ;  /* 0x000000200e30e210 */ /* 0x002fc80007d7e009 */
[----:B------:R-:W-:Y:S02]  /*29480*/  @!P6 IADD3.X R49, R29, R33, R8, P3, P5 ;  /* 0x000000211d31e210 */ /* 0x000fe40001fea408 */
[----:B------:R-:W-:-:S13]  /*29490*/  ISETP.LT.OR P3, PT, R28, 0x19, !P1 ;  /* 0x000000191c00780c */ /* 0x000fda0004f61670 */
        /* <DEDUP_REMOVED lines=8> */
[----:B-----5:R-:W-:Y:S02]  /*29520*/  FFMA R31, R68, UR61, R31 ;  /* 0x0000003d441f7c23 */ /* 0x020fe4000800001f */
[----:B------:R-:W3:Y:S03]  /*29530*/  LDL.LU R68, [R1+0x2ac] ;  /* 0x0002ac0001447983 */ /* 0x000ee60000300800 */
[----:B------:R-:W-:Y:S01]  /*29540*/  F2FP.SATFINITE.E4M3.F32.PACK_AB_MERGE_C R31, RZ, R31, RZ ;  /* 0x0000001fff1f723e */ /* 0x000fe200048070ff */
[----:B------:R-:W4:Y:S04]  /*29550*/  LDL.LU R73, [R1+0x2b0] ;  /* 0x0002b00001497983 */ /* 0x000f280000300800 */
[----:B------:R0:W-:Y:S01]  /*29560*/  @!P3 STG.E.U8 desc[UR8][R32.64+0x18], R31 ;  /* 0x0000181f2000b986 */ /* 0x0001e2000c101108 */
[----:B------:R-:W-:-:S02]  /*29570*/  ISETP.LT.OR P3, PT, R28, 0x1a, !P1 ;  /* 0x0000001a1c00780c */ /* 0x000fc40004f61670 */
[----:B------:R-:W-:Y:S01]  /*29580*/  LOP3.LUT R0, R0, 0xffffff7f, RZ, 0xc0, !PT ;  /* 0xffffff7f00007812 */ /* 0x000fe200078ec0ff */
[----:B------:R-:W5:Y:S01]  /*29590*/  LDL.LU R72, [R1+0x2b4] ;  /* 0x0002b40001487983 */ /* 0x000f620000300800 */
[----:B0-----:R-:W-:-:S03]  /*295a0*/  PRMT R31, RZ, 0x7610, R31 ;  /* 0x00007610ff1f7816 */ /* 0x001fc6000000001f */
[----:B------:R-:W5:Y:S06]  /*295b0*/  LDL.LU R74, [R1+0x2b8] ;  /* 0x0002b800014a7983 */ /* 0x000f6c0000300800 */
[----:B------:R-:W0:Y:S01]  /*295c0*/  @!P3 LDC.64 R32, c[0x0][0x5c0] ;  /* 0x00017000ff20bb82 */ /* 0x000e220000000a00 */
[----:B------:R-:W-:Y:S02]  /*295d0*/  ISETP.LT.OR P1, PT, R28, 0x19, !P4 ;  /* 0x000000191c00780c */ /* 0x000fe40006721670 */
[----:B------:R-:W-:Y:S01]  /*295e0*/  @P2 LOP3.LUT R0, R0, 0x80, RZ, 0xfc, !PT ;  /* 0x0000008000002812 */ /* 0x000fe200078efcff */
[----:B------:R-:W2:Y:S04]  /*295f0*/  @!P3 LDG.E.U8 R31, desc[UR8][R16.64+0x19] ;  /* 0x00001908101fb981 */ /* 0x000ea8000c1e1100 */
[----:B------:R-:W5:Y:S01]  /*29600*/  LDL.LU R75, [R1+0x2bc] ;  /* 0x0002bc00014b7983 */ /* 0x000f620000300800 */
[----:B0-----:R-:W-:-:S05]  /*29610*/  @!P3 IADD3 R32, P5, R14, R32, RZ ;  /* 0x000000200e20b210 */ /* 0x001fca0007fbe0ff */
[----:B------:R-:W-:Y:S01]  /*29620*/  @!P3 IMAD.X R33, R29, 0x1, R33, P5 ;  /* 0x000000011d21b824 */ /* 0x000fe200028e0621 */
[----:B------:R-:W-:Y:S02]  /*29630*/  LOP3.LUT R0, R0, 0xffffffbf, RZ, 0xc0, !PT ;  /* 0xffffffbf00007812 */ /* 0x000fe400078ec0ff */
[----:B--2---:R-:W-:-:S04]  /*29640*/  LOP3.LUT R31, R31, 0xff, RZ, 0xc0, !PT ;  /* 0x000000ff1f1f7812 */ /* 0x004fc800078ec0ff */
[----:B------:R-:W-:-:S05]  /*29650*/  F2FP.F16.E4M3.UNPACK_B R31, R31 ;  /* 0x0000001fff1f723e */ /* 0x000fca00020006ff */
[----:B------:R-:W-:-:S05]  /*29660*/  HADD2.F32 R31, -RZ, R31.H0_H0 ;  /* 0x2000001fff1f7230 */ /* 0x000fca0000004100 */
[----:B------:R-:W-:-:S04]  /*29670*/  FMUL R31, R31, UR10 ;  /* 0x0000000a1f1f7c20 */ /* 0x000fc80008400000 */
[----:B------:R-:W-:-:S05]  /*29680*/  FFMA R31, R69, UR61, R31 ;  /* 0x0000003d451f7c23 */ /* 0x000fca000800001f */
[----:B------:R-:W-:-:S05]  /*29690*/  F2FP.SATFINITE.E4M3.F32.PACK_AB_MERGE_C R31, RZ, R31, RZ ;  /* 0x0000001fff1f723e */ /* 0x000fca00048070ff */
[----:B------:R0:W-:Y:S02]  /*296a0*/  @!P3 STG.E.U8 desc[UR8][R32.64+0x19], R31 ;  /* 0x0000191f2000b986 */ /* 0x0001e4000c101108 */
[----:B0-----:R-:W-:-:S06]  /*296b0*/  PRMT R31, RZ, 0x7610, R31 ;  /* 0x00007610ff1f7816 */ /* 0x001fcc000000001f */
[----:B------:R-:W2:Y:S01]  /*296c0*/  @!P1 LDG.E.U8 R31, desc[UR8][R18.64+0x18] ;  /* 0x00001808121f9981 */ /* 0x000ea2000c1e1100 */
[----:B------:R-:W-:Y:S02]  /*296d0*/  @P6 LOP3.LUT R0, R0, 0x40, RZ, 0xfc, !PT ;  /* 0x0000004000006812 */ /* 0x000fe400078efcff */
        /* <DEDUP_REMOVED lines=24> */
[----:B------:R-:W0:Y:S01]  /*29860*/  @!P1 LDC.64 R32, c[0x0][0x5c0] ;  /* 0x00017000ff209b82 */ /* 0x000e220000000a00 */
[----:B------:R-:W-:-:S04]  /*29870*/  LOP3.LUT R0, R0, 0xfffffeff, RZ, 0xc0, !PT ;  /* 0xfffffeff00007812 */ /* 0x000fc800078ec0ff */
[----:B------:R-:W-:Y:S02]  /*29880*/  @P1 LOP3.LUT R0, R0, 0x100, RZ, 0xfc, !PT ;  /* 0x0000010000001812 */ /* 0x000fe400078efcff */
[----:B0-----:R-:W-:-:S04]  /*29890*/  @!P1 IADD3 R60, P3, P5, R14, R32, R11 ;  /* 0x000000200e3c9210 */ /* 0x001fc80007d7e00b */
[----:B------:R-:W-:Y:S02]  /*298a0*/  @!P1 IADD3.X R61, R29, R33, R10, P3, P5 ;  /* 0x000000211d3d9210 */ /* 0x000fe40001fea40a */
[----:B------:R-:W-:Y:S02]  /*298b0*/  LOP3.LUT P1, RZ, R30, 0x100, RZ, 0xc0, !PT ;  /* 0x000001001eff7812 */ /* 0x000fe4000782c0ff */
[----:B--2---:R-:W-:-:S04]  /*298c0*/  LOP3.LUT R31, R31, 0xff, RZ, 0xc0, !PT ;  /* 0x000000ff1f1f7812 */ /* 0x004fc800078ec0ff */
[----:B------:R-:W-:-:S05]  /*298d0*/  F2FP.F16.E4M3.UNPACK_B R31, R31 ;  /* 0x0000001fff1f723e */ /* 0x000fca00020006ff */
[----:B------:R-:W-:-:S05]  /*298e0*/  HADD2.F32 R31, -RZ, R31.H0_H0 ;  /* 0x2000001fff1f7230 */ /* 0x000fca0000004100 */
[----:B------:R-:W-:-:S04]  /*298f0*/  FMUL R31, R31, UR10 ;  /* 0x0000000a1f1f7c20 */ /* 0x000fc80008400000 */
[----:B----4-:R-:W-:-:S05]  /*29900*/  FFMA R31, R73, UR61, R31 ;  /* 0x0000003d491f7c23 */ /* 0x010fca000800001f */
[----:B------:R-:W-:-:S05]  /*29910*/  F2FP.SATFINITE.E4M3.F32.PACK_AB_MERGE_C R31, RZ, R31, RZ ;  /* 0x0000001fff1f723e */ /* 0x000fca00048070ff */
[----:B------:R0:W-:Y:S02]  /*29920*/  @!P6 STG.E.U8 desc[UR8][R52.64+0x19], R31 ;  /* 0x0000191f3400e986 */ /* 0x0001e4000c101108 */
[----:B0-----:R-:W-:-:S06]  /*29930*/  PRMT R31, RZ, 0x7610, R31 ;  /* 0x00007610ff1f7816 */ /* 0x001fcc000000001f */
[----:B------:R-:W2:Y:S01]  /*29940*/  @!P1 LDG.E.U8 R31, desc[UR8][R20.64+0x10] ;  /* 0x00001008141f9981 */ /* 0x000ea2000c1e1100 */
[----:B------:R-:W-:Y:S02]  /*29950*/  LOP3.LUT P2, RZ, R30, 0x200, RZ, 0xc0, !PT ;  /* 0x000002001eff7812 */ /* 0x000fe4000784c0ff */
[----:B------:R-:W-:-:S13]  /*29960*/  ISETP.LT.OR P6, PT, R28, 0x22, !P0 ;  /* 0x000000221c00780c */ /* 0x000fda00047c1670 */
[----:B------:R-:W0:Y:S01]  /*29970*/  @!P6 LDC.64 R32, c[0x0][0x5c0] ;  /* 0x00017000ff20eb82 */ /* 0x000e220000000a00 */
[----:B------:R-:W-:-:S04]  /*29980*/  LOP3.LUT R0, R0, 0xffffffdf, RZ, 0xc0, !PT ;  /* 0xffffffdf00007812 */ /* 0x000fc800078ec0ff */
[----:B------:R-:W-:Y:S02]  /*29990*/  @P6 LOP3.LUT R0, R0, 0x20, RZ, 0xfc, !PT ;  /* 0x0000002000006812 */ /* 0x000fe400078efcff */
[----:B0-----:R-:W-:Y:S02]  /*299a0*/  @!P6 IADD3 R52, P3, P5, R14, R32, R11 ;  /* 0x000000200e34e210 */ /* 0x001fe40007d7e00b */
[----:B--2---:R-:W-:-:S04]  /*299b0*/  LOP3.LUT R31, R31, 0xff, RZ, 0xc0, !PT ;  /* 0x000000ff1f1f7812 */ /* 0x004fc800078ec0ff */
[----:B------:R-:W-:-:S05]  /*299c0*/  F2FP.F16.E4M3.UNPACK_B R31, R31 ;  /* 0x0000001fff1f723e */ /* 0x000fca00020006ff */
[----:B------:R-:W-:-:S05]  /*299d0*/  HADD2.F32 R31, -RZ, R31.H0_H0 ;  /* 0x2000001fff1f7230 */ /* 0x000fca0000004100 */
[----:B------:R-:W-:-:S04]  /*299e0*/  FMUL R31, R31, UR10 ;  /* 0x0000000a1f1f7c20 */ /* 0x000fc80008400000 */
[----:B-----5:R-:W-:-:S05]  /*299f0*/  FFMA R31, R72, UR61, R31 ;  /* 0x0000003d481f7c23 */ /* 0x020fca000800001f */
[----:B------:R-:W-:-:S05]  /*29a00*/  F2FP.SATFINITE.E4M3.F32.PACK_AB_MERGE_C R31, RZ, R31, RZ ;  /* 0x0000001fff1f723e */ /* 0x000fca00048070ff */
[----:B------:R0:W-:Y:S02]  /*29a10*/  @!P1 STG.E.U8 desc[UR8][R40.64+0x10], R31 ;  /* 0x0000101f28009986 */ /* 0x0001e4000c101108 */
[----:B0-----:R-:W-:-:S06]  /*29a20*/  PRMT R31, RZ, 0x7610, R31 ;  /* 0x00007610ff1f7816 */ /* 0x001fcc000000001f */
[----:B------:R-:W2:Y:S01]  /*29a30*/  @!P2 LDG.E.U8 R31, desc[UR8][R20.64+0x11] ;  /* 0x00001108141fa981 */ /* 0x000ea2000c1e1100 */
[----:B------:R-:W-:Y:S02]  /*29a40*/  @!P6 IADD3.X R53, R29, R33, R10, P3, P5 ;  /* 0x000000211d35e210 */ /* 0x000fe40001fea40a */
[----:B------:R-:W-:-:S13]  /*29a50*/  ISETP.LT.OR P6, PT, R28, 0x29, !P0 ;  /* 0x000000291c00780c */ /* 0x000fda00047c1670 */
[----:B------:R-:W0:Y:S01]  /*29a60*/  @!P6 LDC.64 R32, c[0x0][0x5c0] ;  /* 0x00017000ff20eb82 */ /* 0x000e220000000a00 */
[----:B------:R-:W-:Y:S02]  /*29a70*/  ISETP.LT.OR P0, PT, R28, 0x2a, !P0 ;  /* 0x0000002a1c00780c */ /* 0x000fe40004701670 */
[----:B0-----:R-:W-:-:S04]  /*29a80*/  @!P6 IADD3 R72, P3, P5, R14, R32, R11 ;  /* 0x000000200e48e210 */ /* 0x001fc80007d7e00b */
[----:B------:R-:W-:-:S07]  /*29a90*/  @!P6 IADD3.X R73, R29, R33, R10, P3, P5 ;  /* 0x000000211d49e210 */ /* 0x000fce0001fea40a */
[----:B------:R-:W0:Y:S01]  /*29aa0*/  @!P0 LDC.64 R32, c[0x0][0x5c0] ;  /* 0x00017000ff208b82 */ /* 0x000e220000000a00 */
[----:B------:R-:W-:Y:S02]  /*29ab0*/  LOP3.LUT P1, RZ, R30, 0x80, RZ, 0xc0, !PT ;  /* 0x000000801eff7812 */ /* 0x000fe4000782c0ff */
        /* <DEDUP_REMOVED lines=8> */
[----:B------:R-:W-:Y:S02]  /*29b40*/  FFMA R31, R74, UR61, R31 ;  /* 0x0000003d4a1f7c23 */ /* 0x000fe4000800001f */
[----:B------:R-:W2:Y:S03]  /*29b50*/  LDL.LU R74, [R1+0x2c0] ;  /* 0x0002c000014a7983 */ /* 0x000ea60000300800 */
[----:B------:R-:W-:Y:S01]  /*29b60*/  F2FP.SATFINITE.E4M3.F32.PACK_AB_MERGE_C R31, RZ, R31, RZ ;  /* 0x0000001fff1f723e */ /* 0x000fe200048070ff */
[----:B------:R-:W3:Y:S04]  /*29b70*/  LDL.LU R78, [R1+0x2c4] ;  /* 0x0002c400014e7983 */ /* 0x000ee80000300800 */
[----:B------:R1:W-:Y:S01]  /*29b80*/  @!P2 STG.E.U8 desc[UR8][R38.64+0x11], R31 ;  /* 0x0000111f2600a986 */ /* 0x0003e2000c101108 */
[----:B------:R-:W-:-:S03]  /*29b90*/  LOP3.LUT R0, R0, 0xfffdffff, RZ, 0xc0, !PT ;  /* 0xfffdffff00007812 */ /* 0x000fc600078ec0ff */
[----:B------:R-:W4:Y:S01]  /*29ba0*/  LDL.LU R83, [R1+0x2c8] ;  /* 0x0002c80001537983 */ /* 0x000f220000300800 */
[----:B-1----:R-:W-:-:S03]  /*29bb0*/  @!P3 IADD3 R31, P2, P5, R3, R14, R9 ;  /* 0x0000000e031fb210 */ /* 0x002fc60007d5e009 */
[----:B------:R-:W5:Y:S01]  /*29bc0*/  LDL.LU R82, [R1+0x2cc] ;  /* 0x0002cc0001527983 */ /* 0x000f620000300800 */
[----:B------:R-:W-:Y:S02]  /*29bd0*/  @!P3 IADD3.X R34, R2, R29, R8, P2, P5 ;  /* 0x0000001d0222b210 */ /* 0x000fe400017ea408 */
[----:B0-----:R-:W-:Y:S02]  /*29be0*/  @!P3 IADD3 R32, P2, R31, R32, RZ ;  /* 0x000000201f20b210 */ /* 0x001fe40007f5e0ff */
[----:B------:R-:W-:-:S06]  /*29bf0*/  PRMT R31, RZ, 0x7610, R31 ;  /* 0x00007610ff1f7816 */ /* 0x000fcc000000001f */
[----:B------:R-:W2:Y:S01]  /*29c00*/  @!P3 LDG.E.U8 R31, desc[UR8][R22.64+0x10] ;  /* 0x00001008161fb981 */ /* 0x000ea2000c1e1100 */
[----:B------:R-:W-:Y:S01]  /*29c10*/  @!P3 IMAD.X R33, R34, 0x1, R33, P2 ;  /* 0x000000012221b824 */ /* 0x000fe200010e0621 */
[----:B------:R-:W-:Y:S02]  /*29c20*/  ISETP.LT.OR P2, PT, R28, 0x12, !P1 ;  /* 0x000000121c00780c */ /* 0x000fe40004f41670 */
[----:B------:R-:W-:Y:S02]  /*29c30*/  @P6 LOP3.LUT R0, R0, 0x20000, RZ, 0xfc, !PT ;  /* 0x0002000000006812 */ /* 0x000fe400078efcff */
[----:B--2---:R-:W-:-:S09]  /*29c40*/  LOP3.LUT R31, R31, 0xff, RZ, 0xc0, !PT ;  /* 0x000000ff1f1f7812 */ /* 0x004fd200078ec0ff */
        /* <DEDUP_REMOVED lines=8> */
[----:B------:R-:W2:Y:S01]  /*29cd0*/  @!P2 LDG.E.U8 R31, desc[UR8][R22.64+0x11] ;  /* 0x00001108161fa981 */ /* 0x000ea2000c1e1100 */
[----:B------:R-:W-:-:S04]  /*29ce0*/  LOP3.LUT R0, R0, 0xfffffffb, RZ, 0xc0, !PT ;  /* 0xfffffffb00007812 */ /* 0x000fc800078ec0ff */
[----:B------:R-:W-:Y:S02]  /*29cf0*/  @P0 LOP3.LUT R0, R0, 0x4, RZ, 0xfc, !PT ;  /* 0x0000000400000812 */ /* 0x000fe400078efcff */
[----:B------:R-:W-:-:S13]  /*29d00*/  ISETP.LT.OR P0, PT, R28, 0x31, !P4 ;  /* 0x000000311c00780c */ /* 0x000fda0006701670 */
[----:B------:R-:W1:Y:S01]  /*29d10*/  @!P0 LDC.64 R32, c[0x0][0x5c0] ;  /* 0x00017000ff208b82 */ /* 0x000e620000000a00 */
[----:B------:R-:W-:-:S04]  /*29d20*/  @!P2 IADD3 R38, P5, P6, R3, R14, R9 ;  /* 0x0000000e0326a210 */ /* 0x000fc80007ebe009 */
[----:B------:R-:W-:Y:S02]  /*29d30*/  @!P2 IADD3.X R39, R2, R29, R8, P5, P6 ;  /* 0x0000001d0227a210 */ /* 0x000fe40002fec408 */
[----:B0-----:R-:W-:-:S05]  /*29d40*/  @!P2 IADD3 R34, P3, R38, R34, RZ ;  /* 0x000000222622a210 */ /* 0x001fca0007f7e0ff */
[----:B------:R-:W-:Y:S01]  /*29d50*/  @!P2 IMAD.X R35, R39, 0x1, R35, P3 ;  /* 0x000000012723a824 */ /* 0x000fe200018e0623 */
[----:B-1----:R-:W-:-:S04]  /*29d60*/  @!P0 IADD3 R76, P5, P6, R14, R32, R3 ;  /* 0x000000200e4c8210 */ /* 0x002fc80007ebe003 */
[----:B------:R-:W-:Y:S02]  /*29d70*/  @!P0 IADD3.X R77, R29, R33, R2, P5, P6 ;  /* 0x000000211d4d8210 */ /* 0x000fe40002fec402 */
[----:B------:R-:W-:Y:S02]  /*29d80*/  LOP3.LUT P5, RZ, R0, 0x200, RZ, 0xc0, !PT ;  /* 0x0000020000ff7812 */ /* 0x000fe400078ac0ff */
        /* <DEDUP_REMOVED lines=9> */
[----:B------:R-:W-:Y:S02]  /*29e20*/  LOP3.LUT P6, RZ, R0, 0x8, RZ, 0xc0, !PT ;  /* 0x0000000800ff7812 */ /* 0x000fe400078cc0ff */
[----:B------:R-:W-:-:S13]  /*29e30*/  ISETP.LT.OR P0, PT, R28, 0x32, !P4 ;  /* 0x000000321c00780c */ /* 0x000fda0006701670 */
[----:B------:R-:W0:Y:S02]  /*29e40*/  @!P0 LDC.64 R32, c[0x0][0x5c0] ;  /* 0x00017000ff208b82 */ /* 0x000e240000000a00 */
[----:B0-----:R-:W-:Y:S02]  /*29e50*/  @!P0 IADD3 R74, P2, P3, R14, R32, R3 ;  /* 0x000000200e4a8210 */ /* 0x001fe40007b5e003 */
[----:B--2---:R-:W-:-:S04]  /*29e60*/  LOP3.LUT R31, R31, 0xff, RZ, 0xc0, !PT ;  /* 0x000000ff1f1f7812 */ /* 0x004fc800078ec0ff */
[----:B------:R-:W-:-:S05]  /*29e70*/  F2FP.F16.E4M3.UNPACK_B R31, R31 ;  /* 0x0000001fff1f723e */ /* 0x000fca00020006ff */
[----:B------:R-:W-:-:S05]  /*29e80*/  HADD2.F32 R31, -RZ, R31.H0_H0 ;  /* 0x2000001fff1f7230 */ /* 0x000fca0000004100 */
[----:B------:R-:W-:-:S04]  /*29e90*/  FMUL R31, R31, UR10 ;  /* 0x0000000a1f1f7c20 */ /* 0x000fc80008400000 */
[----:B---3--:R-:W-:-:S05]  /*29ea0*/  FFMA R31, R78, UR61, R31 ;  /* 0x0000003d4e1f7c23 */ /* 0x008fca000800001f */
        /* <DEDUP_REMOVED lines=19> */
[----:B----4-:R-:W-:Y:S02]  /*29fe0*/  FFMA R31, R83, UR61, R31 ;  /* 0x0000003d531f7c23 */ /* 0x010fe4000800001f */
[----:B------:R-:W2:Y:S03]  /*29ff0*/  LDL.LU R83, [R1+0x2d0] ;  /* 0x0002d00001537983 */ /* 0x000ea60000300800 */
[----:B------:R-:W-:-:S05]  /*2a000*/  F2FP.SATFINITE.E4M3.F32.PACK_AB_MERGE_C R31, RZ, R31, RZ ;  /* 0x0000001fff1f723e */ /* 0x000fca00048070ff */
[----:B------:R1:W-:Y:S02]  /*2a010*/  @!P6 STG.E.U8 desc[UR8][R54.64+0x19], R31 ;  /* 0x0000191f3600e986 */ /* 0x0003e4000c101108 */
[----:B-1----:R-:W-:-:S04]  /*2a020*/  @!P3 IADD3 R31, P2, P5, R3, R14, R9 ;  /* 0x0000000e031fb210 */ /* 0x002fc80007d5e009 */
[----:B------:R-:W-:Y:S02]  /*2a030*/  @!P3 IADD3.X R34, R2, R29, R8, P2, P5 ;  /* 0x0000001d0222b210 */ /* 0x000fe400017ea408 */
[----:B0-----:R-:W-:Y:S02]  /*2a040*/  @!P3 IADD3 R32, P2, R31, R32, RZ ;  /* 0x000000201f20b210 */ /* 0x001fe40007f5e0ff */
[----:B------:R-:W-:-:S06]  /*2a050*/  PRMT R31, RZ, 0x7610, R31 ;  /* 0x00007610ff1f7816 */ /* 0x000fcc000000001f */
[----:B------:R-:W3:Y:S01]  /*2a060*/  @!P3 LDG.E.U8 R31, desc[UR8][R22.64+0x18] ;  /* 0x00001808161fb981 */ /* 0x000ee2000c1e1100 */
[----:B------:R-:W-:Y:S01]  /*2a070*/  @!P3 IMAD.X R33, R34, 0x1, R33, P2 ;  /* 0x000000012221b824 */ /* 0x000fe200010e0621 */
[----:B------:R-:W-:Y:S02]  /*2a080*/  ISETP.LT.OR P2, PT, R28, 0x1a, !P1 ;  /* 0x0000001a1c00780c */ /* 0x000fe40004f41670 */
[----:B------:R-:W-:Y:S02]  /*2a090*/  LOP3.LUT P0, RZ, R30, 0x40, RZ, 0xc0, !PT ;  /* 0x000000401eff7812 */ /* 0x000fe4000780c0ff */
[----:B---3--:R-:W-:-:S09]  /*2a0a0*/  LOP3.LUT R31, R31, 0xff, RZ, 0xc0, !PT ;  /* 0x000000ff1f1f7812 */ /* 0x008fd200078ec0ff */
[----:B------:R-:W0:Y:S01]  /*2a0b0*/  @!P2 LDC.64 R34, c[0x0][0x5c0] ;  /* 0x00017000ff22ab82 */ /* 0x000e220000000a00 */
[----:B------:R-:W-:-:S05]  /*2a0c0*/  F2FP.F16.E4M3.UNPACK_B R31, R31 ;  /* 0x0000001fff1f723e */ /* 0x000fca00020006ff */
[----:B------:R-:W-:-:S05]  /*2a0d0*/  HADD2.F32 R31, -RZ, R31.H0_H0 ;  /* 0x2000001fff1f7230 */ /* 0x000fca0000004100 */
[----:B------:R-:W-:-:S04]  /*2a0e0*/  FMUL R31, R31, UR10 ;  /* 0x0000000a1f1f7c20 */ /* 0x000fc80008400000 */
[----:B-----5:R-:W-:Y:S01]  /*2a0f0*/  FFMA R31, R82, UR61, R31 ;  /* 0x0000003d521f7c23 */ /* 0x020fe2000800001f */
[----:B------:R-:W-:Y:S01]  /*2a100*/  LOP3.LUT R30, R30, 0xffffffdf, RZ, 0xc0, !PT ;  /* 0xffffffdf1e1e7812 */ /* 0x000fe200078ec0ff */
[----:B------:R-:W3:Y:S03]  /*2a110*/  LDL.LU R82, [R1+0x2d4] ;  /* 0x0002d40001527983 */ /* 0x000ee60000300800 */
[----:B------:R-:W-:Y:S01]  /*2a120*/  F2FP.SATFINITE.E4M3.F32.PACK_AB_MERGE_C R31, RZ, R31, RZ ;  /* 0x0000001fff1f723e */ /* 0x000fe200048070ff */
[----:B------:R-:W4:Y:S04]  /*2a130*/  LDL.LU R85, [R1+0x2d8] ;  /* 0x0002d80001557983 */ /* 0x000f280000300800 */
[----:B------:R1:W-:Y:S01]  /*2a140*/  @!P3 STG.E.U8 desc[UR8][R32.64+0x18], R31 ;  /* 0x0000181f2000b986 */ /* 0x0003e2000c101108 */
[----:B------:R-:W-:-:S02]  /*2a150*/  @P4 LOP3.LUT R30, R30, 0x20, RZ, 0xfc, !PT ;  /* 0x000000201e1e4812 */ /* 0x000fc400078efcff */
[----:B------:R-:W-:Y:S01]  /*2a160*/  @!P2 IADD3 R38, P5, P6, R3, R14, R9 ;  /* 0x0000000e0326a210 */ /* 0x000fe20007ebe009 */
[----:B------:R-:W5:Y:S01]  /*2a170*/  LDL.LU R84, [R1+0x2dc] ;  /* 0x0002dc0001547983 */ /* 0x000f620000300800 */
[----:B-1----:R-:W-:-:S03]  /*2a180*/  PRMT R31, RZ, 0x7610, R31 ;  /* 0x00007610ff1f7816 */ /* 0x002fc6000000001f */
[----:B------:R-:W5:Y:S01]  /*2a190*/  LDL.LU R87, [R1+0x2e0] ;  /* 0x0002e00001577983 */ /* 0x000f620000300800 */
[----:B------:R-:W-:Y:S02]  /*2a1a0*/  LOP3.LUT R30, R30, 0xffffffef, RZ, 0xc0, !PT ;  /* 0xffffffef1e1e7812 */ /* 0x000fe400078ec0ff */
[----:B------:R-:W-:Y:S01]  /*2a1b0*/  LOP3.LUT R0, R0, 0xfffffdff, RZ, 0xc0, !PT ;  /* 0xfffffdff00007812 */ /* 0x000fe200078ec0ff */
[----:B------:R-:W5:Y:S04]  /*2a1c0*/  LDL.LU R86, [R1+0x2e4] ;  /* 0x0002e40001567983 */ /* 0x000f680000300800 */
[----:B------:R-:W2:Y:S01]  /*2a1d0*/  @!P2 LDG.E.U8 R31, desc[UR8][R22.64+0x19] ;  /* 0x00001908161fa981 */ /* 0x000ea2000c1e1100 */
[----:B------:R-:W-:Y:S02]  /*2a1e0*/  @P1 LOP3.LUT R30, R30, 0x10, RZ, 0xfc, !PT ;  /* 0x000000101e1e1812 */ /* 0x000fe400078efcff */
[----:B------:R-:W-:Y:S01]  /*2a1f0*/  ISETP.GE.AND P1, PT, R13, 0x81, PT ;  /* 0x000000810d00780c */ /* 0x000fe20003f26270 */
[----:B------:R-:W5:Y:S03]  /*2a200*/  LDL.LU R89, [R1+0x2e8] ;  /* 0x0002e80001597983 */ /* 0x000f660000300800 */
[----:B------:R-:W-:Y:S01]  /*2a210*/  ISETP.LT.OR P4, PT, R28, 0x31, !P1 ;  /* 0x000000311c00780c */ /* 0x000fe20004f81670 */
[----:B------:R-:W5:-:S12]  /*2a220*/  LDL.LU R88, [R1+0x2ec] ;  /* 0x0002ec0001587983 */ /* 0x000f580000300800 */
[----:B------:R-:W1:Y:S01]  /*2a230*/  @!P4 LDC.64 R32, c[0x0][0x5c0] ;  /* 0x00017000ff20cb82 */ /* 0x000e620000000a00 */
[----:B------:R-:W-:Y:S02]  /*2a240*/  @!P2 IADD3.X R39, R2, R29, R8, P5, P6 ;  /* 0x0000001d0227a210 */ /* 0x000fe40002fec408 */
[----:B0-----:R-:W-:Y:S02]  /*2a250*/  @!P2 IADD3 R34, P3, R38, R34, RZ ;  /* 0x000000222622a210 */ /* 0x001fe40007f7e0ff */
[----:B------:R-:W-:-:S03]  /*2a260*/  @P4 LOP3.LUT R0, R0, 0x200, RZ, 0xfc, !PT ;  /* 0x0000020000004812 */ /* 0x000fc600078efcff */
        /* <DEDUP_REMOVED lines=45> */
[----:B----4-:R-:W-:-:S05]  /*2a540*/  FFMA R31, R85, UR61, R31 ;  /* 0x0000003d551f7c23 */ /* 0x010fca000800001f */
        /* <DEDUP_REMOVED lines=20> */
[----:B------:R-:W-:Y:S02]  /*2a690*/  ISETP.GE.AND P4, PT, R13, 0x101, PT ;  /* 0x000001010d00780c */ /* 0x000fe40003f86270 */
[----:B------:R-:W-:Y:S02]  /*2a6a0*/  @P1 LOP3.LUT R0, R0, 0x400, RZ, 0xfc, !PT ;  /* 0x0000040000001812 */ /* 0x000fe400078efcff */
[----:B------:R-:W-:-:S13]  /*2a6b0*/  ISETP.LT.OR P1, PT, R28, 0x31, !P4 ;  /* 0x000000311c00780c */ /* 0x000fda0006721670 */
[----:B------:R-:W1:Y:S01]  /*2a6c0*/  @!P1 LDC.64 R32, c[0x0][0x5c0] ;  /* 0x00017000ff209b82 */ /* 0x000e620000000a00 */
[----:B------:R-:W-:Y:S02]  /*2a6d0*/  @!P2 IADD3 R38, P5, P6, R3, R14, R11 ;  /* 0x0000000e0326a210 */ /* 0x000fe40007ebe00b */
[----:B------:R-:W-:Y:S02]  /*2a6e0*/  LOP3.LUT R0, R0, 0xff7fffff, RZ, 0xc0, !PT ;  /* 0xff7fffff00007812 */ /* 0x000fe400078ec0ff */
        /* <DEDUP_REMOVED lines=17> */
[----:B------:R-:W-:-:S04]  /*2a800*/  ISETP.GE.AND P6, PT, R13, 0x101, PT ;  /* 0x000001010d00780c */ /* 0x000fc80003fc6270 */
        /* <DEDUP_REMOVED lines=23> */
[----:B------:R-:W-:Y:S02]  /*2a980*/  ISETP.LT.OR P3, PT, R28, 0x19, !P0 ;  /* 0x000000191c00780c */ /* 0x000fe40004761670 */
[----:B------:R-:W-:-:S11]  /*2a990*/  LOP3.LUT R0, R0, 0xfeffffff, RZ, 0xc0, !PT ;  /* 0xfeffffff00007812 */ /* 0x000fd600078ec0ff */
[----:B------:R-:W0:Y:S01]  /*2a9a0*/  @!P3 LDC.64 R32, c[0x0][0x5c0] ;  /* 0x00017000ff20bb82 */ /* 0x000e220000000a00 */
[----:B------:R-:W-:-:S04]  /*2a9b0*/  @P4 LOP3.LUT R0, R0, 0x1000000, RZ, 0xfc, !PT ;  /* 0x0100000000004812 */ /* 0x000fc800078efcff */
[----:B------:R-:W-:-:S04]  /*2a9c0*/  LOP3.LUT R0, R0, 0xfffff7ff, RZ, 0xc0, !PT ;  /* 0xfffff7ff00007812 */ /* 0x000fc800078ec0ff */
[----:B------:R-:W-:Y:S02]  /*2a9d0*/  @P5 LOP3.LUT R0, R0, 0x800, RZ, 0xfc, !PT ;  /* 0x0000080000005812 */ /* 0x000fe400078efcff */
[----:B--2---:R-:W-:-:S04]  /*2a9e0*/  LOP3.LUT R31, R31, 0xff, RZ, 0xc0, !PT ;  /* 0x000000ff1f1f7812 */ /* 0x004fc800078ec0ff */
[----:B------:R-:W-:-:S05]  /*2a9f0*/  F2FP.F16.E4M3.UNPACK_B R31, R31 ;  /* 0x0000001fff1f723e */ /* 0x000fca00020006ff */
[----:B------:R-:W-:-:S05]  /*2aa00*/  HADD2.F32 R31, -RZ, R31.H0_H0 ;  /* 0x2000001fff1f7230 */ /* 0x000fca0000004100 */
[----:B------:R-:W-:-:S04]  /*2aa10*/  FMUL R31, R31, UR10 ;  /* 0x0000000a1f1f7c20 */ /* 0x000fc80008400000 */
[----:B------:R-:W-:Y:S02]  /*2aa20*/  FFMA R31, R89, UR61, R31 ;  /* 0x0000003d591f7c23 */ /* 0x000fe4000800001f */
        /* <DEDUP_REMOVED lines=16> */
[----:B------:R-:W-:Y:S01]  /*2ab30*/  FFMA R31, R88, UR61, R31 ;  /* 0x0000003d581f7c23 */ /* 0x000fe2000800001f */
[----:B------:R-:W-:Y:S01]  /*2ab40*/  ISETP.LT.OR P1, PT, R28, 0x41, !P4 ;  /* 0x000000411c00780c */ /* 0x000fe20006721670 */
[----:B------:R-:W3:Y:S03]  /*2ab50*/  LDL.LU R88, [R1+0x2f4] ;  /* 0x0002f40001587983 */ /* 0x000ee60000300800 */
[----:B------:R-:W-:-:S05]  /*2ab60*/  F2FP.SATFINITE.E4M3.F32.PACK_AB_MERGE_C R31, RZ, R31, RZ ;  /* 0x0000001fff1f723e */ /* 0x000fca00048070ff */
[----:B------:R1:W-:Y:S02]  /*2ab70*/  @!P3 STG.E.U8 desc[UR8][R32.64+0x18], R31 ;  /* 0x0000181f2000b986 */ /* 0x0003e4000c101108 */
[----:B-1----:R-:W-:Y:S02]  /*2ab80*/  PRMT R31, RZ, 0x7610, R31 ;  /* 0x00007610ff1f7816 */ /* 0x002fe4000000001f */
[----:B------:R-:W1:Y:S04]  /*2ab90*/  @!P1 LDC.64 R32, c[0x0][0x5c0] ;  /* 0x00017000ff209b82 */ /* 0x000e680000000a00 */
[----:B------:R-:W4:Y:S01]  /*2aba0*/  @!P2 LDG.E.U8 R31, desc[UR8][R26.64+0x19] ;  /* 0x000019081a1fa981 */ /* 0x000f22000c1e1100 */
[----:B------:R-:W-:-:S04]  /*2abb0*/  LOP3.LUT R30, R30, 0xfffffff7, RZ, 0xc0, !PT ;  /* 0xfffffff71e1e7812 */ /* 0x000fc800078ec0ff */
[----:B------:R-:W-:Y:S02]  /*2abc0*/  @P0 LOP3.LUT R30, R30, 0x8, RZ, 0xfc, !PT ;  /* 0x000000081e1e0812 */ /* 0x000fe400078efcff */
[----:B------:R-:W-:Y:S02]  /*2abd0*/  ISETP.LT.OR P0, PT, R28, 0x42, !P4 ;  /* 0x000000421c00780c */ /* 0x000fe40006701670 */
[----:B------:R-:W-:-:S04]  /*2abe0*/  @!P2 IADD3 R38, P5, P6, R3, R14, R11 ;  /* 0x0000000e0326a210 */ /* 0x000fc80007ebe00b */
[----:B------:R-:W-:Y:S02]  /*2abf0*/  @!P2 IADD3.X R39, R2, R29, R10, P5, P6 ;  /* 0x0000001d0227a210 */ /* 0x000fe40002fec40a */
[----:B-1----:R-:W-:-:S04]  /*2ac00*/  @!P1 IADD3 R44, P5, P6, R14, R32, R3 ;  /* 0x000000200e2c9210 */ /* 0x002fc80007ebe003 */
[----:B------:R-:W-:Y:S02]  /*2ac10*/  @!P1 IADD3.X R45, R29, R33, R2, P5, P6 ;  /* 0x000000211d2d9210 */ /* 0x000fe40002fec402 */
[----:B------:R-:W1:Y:S01]  /*2ac20*/  @!P0 LDC.64 R32, c[0x0][0x5c0] ;  /* 0x00017000ff208b82 */ /* 0x000e620000000a00 */
[----:B0-----:R-:W-:-:S05]  /*2ac30*/  @!P2 IADD3 R34, P3, R38, R34, RZ ;  /* 0x000000222622a210 */ /* 0x001fca0007f7e0ff */
[----:B------:R-:W-:Y:S01]  /*2ac40*/  @!P2 IMAD.X R35, R39, 0x1, R35, P3 ;  /* 0x000000012723a824 */ /* 0x000fe200018e0623 */
[----:B------:R-:W-:Y:S02]  /*2ac50*/  ISETP.GE.AND P1, PT, R13, 0x1, PT ;  /* 0x000000010d00780c */ /* 0x000fe40003f26270 */
[----:B----4-:R-:W-:-:S04]  /*2ac60*/  LOP3.LUT R31, R31, 0xff, RZ, 0xc0, !PT ;  /* 0x000000ff1f1f7812 */ /* 0x010fc800078ec0ff */
[----:B------:R-:W-:-:S05]  /*2ac70*/  F2FP.F16.E4M3.UNPACK_B R31, R31 ;  /* 0x0000001fff1f723e */ /* 0x000fca00020006ff */
[----:B------:R-:W-:-:S05]  /*2ac80*/  HADD2.F32 R31, -RZ, R31.H0_H0 ;  /* 0x2000001fff1f7230 */ /* 0x000fca0000004100 */
[----:B------:R-:W-:-:S04]  /*2ac90*/  FMUL R31, R31, UR10 ;  /* 0x0000000a1f1f7c20 */ /* 0x000fc80008400000 */
[----:B--2---:R-:W-:Y:S02]  /*2aca0*/  FFMA R31, R89, UR61, R31 ;  /* 0x0000003d591f7c23 */ /* 0x004fe4000800001f */
[----:B------:R-:W2:Y:S03]  /*2acb0*/  LDL.LU R89, [R1+0x2f8] ;  /* 0x0002f80001597983 */ /* 0x000ea60000300800 */
[----:B------:R-:W-:-:S05]  /*2acc0*/  F2FP.SATFINITE.E4M3.F32.PACK_AB_MERGE_C R31, RZ, R31, RZ ;  /* 0x0000001fff1f723e */ /* 0x000fca00048070ff */
[----:B------:R0:W-:Y:S01]  /*2acd0*/  @!P2 STG.E.U8 desc[UR8][R34.64+0x19], R31 ;  /* 0x0000191f2200a986 */ /* 0x0001e2000c101108 */
[----:B-1----:R-:W-:-:S04]  /*2ace0*/  @!P0 IADD3 R38, P2, P3, R14, R32, R3 ;  /* 0x000000200e268210 */ /* 0x002fc80007b5e003 */
[----:B------:R-:W-:Y:S02]  /*2acf0*/  @!P0 IADD3.X R39, R29, R33, R2, P2, P3 ;  /* 0x000000211d278210 */ /* 0x000fe400017e6402 */
[----:B------:R-:W-:Y:S02]  /*2ad00*/  ISETP.LT.OR P2, PT, R28, 0x21, !P1 ;  /* 0x000000211c00780c */ /* 0x000fe40004f41670 */
[----:B0-----:R-:W-:-:S11]  /*2ad10*/  PRMT R31, RZ, 0x7610, R31 ;  /* 0x00007610ff1f7816 */ /* 0x001fd6000000001f */
[----:B------:R-:W4:Y:S01]  /*2ad20*/  @!P2 LDG.E.U8 R31, desc[UR8][R16.64+0x20] ;  /* 0x00002008101fa981 */ /* 0x000f22000c1e1100 */
[----:B------:R-:W0:Y:S02]  /*2ad30*/  @!P2 LDC.64 R32, c[0x0][0x5c0] ;  /* 0x00017000ff20ab82 */ /* 0x000e240000000a00 */
[----:B0-----:R-:W-:-:S05]  /*2ad40*/  @!P2 IADD3 R32, P3, R14, R32, RZ ;  /* 0x000000200e20a210 */ /* 0x001fca0007f7e0ff */
[----:B------:R-:W-:Y:S01]  /*2ad50*/  @!P2 IMAD.X R33, R29, 0x1, R33, P3 ;  /* 0x000000011d21a824 */ /* 0x000fe200018e0621 */
[----:B----4-:R-:W-:-:S04]  /*2ad60*/  LOP3.LUT R31, R31, 0xff, RZ, 0xc0, !PT ;  /* 0x000000ff1f1f7812 */ /* 0x010fc800078ec0ff */
[----:B------:R-:W-:-:S05]  /*2ad70*/  F2FP.F16.E4M3.UNPACK_B R31, R31 ;  /* 0x0000001fff1f723e */ /* 0x000fca00020006ff */
[----:B------:R-:W-:-:S05]  /*2ad80*/  HADD2.F32 R31, -RZ, R31.H0_H0 ;  /* 0x2000001fff1f7230 */ /* 0x000fca0000004100 */
[----:B------:R-:W-:-:S04]  /*2ad90*/  FMUL R31, R31, UR10 ;  /* 0x0000000a1f1f7c20 */ /* 0x000fc80008400000 */
[----:B---3--:R-:W-:Y:S01]  /*2ada0*/  FFMA R31, R88, UR61, R31 ;  /* 0x0000003d581f7c23 */ /* 0x008fe2000800001f */
        /* <DEDUP_REMOVED lines=31> */
[----:B---3--:R-:W-:-:S05]  /*2afa0*/  FFMA R31, R88, UR61, R31 ;  /* 0x0000003d581f7c23 */ /* 0x008fca000800001f */
[----:B------:R-:W-:-:S05]  /*2afb0*/  F2FP.SATFINITE.E4M3.F32.PACK_AB_MERGE_C R31, RZ, R31, RZ ;  /* 0x0000001fff1f723e */ /* 0x000fca00048070ff */
[----:B------:R1:W-:Y:S01]  /*2afc0*/  @!P6 STG.E.U8 desc[UR8][R62.64+0x20], R31 ;  /* 0x0000201f3e00e986 */ /* 0x0003e2000c101108 */
[----:B------:R-:W-:Y:S02]  /*2afd0*/  ISETP.LT.OR P6, PT, R28, 0x22, !P4 ;  /* 0x000000221c00780c */ /* 0x000fe400067c1670 */
[----:B-1----:R-:W-:-:S11]  /*2afe0*/  PRMT R31, RZ, 0x7610, R31 ;  /* 0x00007610ff1f7816 */ /* 0x002fd6000000001f */
[----:B------:R-:W2:Y:S01]  /*2aff0*/  @!P6 LDG.E.U8 R31, desc[UR8][R18.64+0x21] ;  /* 0x00002108121fe981 */ /* 0x000ea2000c1e1100 */
[----:B0-----:R-:W-:Y:S02]  /*2b000*/  @!P5 IADD3 R88, P2, P3, R14, R32, R3 ;  /* 0x000000200e58d210 */ /* 0x001fe40007b5e003 */
[----:B------:R-:W-:Y:S02]  /*2b010*/  ISETP.GE.AND P0, PT, R13, 0x81, PT ;  /* 0x000000810d00780c */ /* 0x000fe40003f06270 */
[----:B------:R-:W-:Y:S02]  /*2b020*/  @!P5 IADD3.X R89, R29, R33, R2, P2, P3 ;  /* 0x000000211d59d210 */ /* 0x000fe400017e6402 */
[----:B------:R-:W-:-:S13]  /*2b030*/  ISETP.LT.OR P5, PT, R28, 0x41, !P0 ;  /* 0x000000411c00780c */ /* 0x000fda00047a1670 */
[----:B------:R-:W0:Y:S01]  /*2b040*/  @!P5 LDC.64 R32, c[0x0][0x5c0] ;  /* 0x00017000ff20db82 */ /* 0x000e220000000a00 */
[----:B------:R-:W-:-:S04]  /*2b050*/  LOP3.LUT R0, R0, 0xffffefff, RZ, 0xc0, !PT ;  /* 0xffffefff00007812 */ /* 0x000fc800078ec0ff */
[----:B------:R-:W-:Y:S02]  /*2b060*/  @P5 LOP3.LUT R0, R0, 0x1000, RZ, 0xfc, !PT ;  /* 0x0000100000005812 */ /* 0x000fe400078efcff */
[----:B0-----:R-:W-:-:S04]  /*2b070*/  @!P5 IADD3 R92, P2, P3, R14, R32, R9 ;  /* 0x000000200e5cd210 */ /* 0x001fc80007b5e009 */
[----:B------:R-:W-:Y:S02]  /*2b080*/  @!P5 IADD3.X R93, R29, R33, R8, P2, P3 ;  /* 0x000000211d5dd210 */ /* 0x000fe400017e6408 */
        /* <DEDUP_REMOVED lines=10> */
[----:B----4-:R-:W-:Y:S01]  /*2b130*/  FFMA R31, R94, UR61, R31 ;  /* 0x0000003d5e1f7c23 */ /* 0x010fe2000800001f */
[----:B0-----:R-:W-:Y:S01]  /*2b140*/  @!P2 IADD3 R32, P3, R14, R32, RZ ;  /* 0x000000200e20a210 */ /* 0x001fe20007f7e0ff */
[----:B------:R-:W2:Y:S03]  /*2b150*/  LDL.LU R94, [R1+0x308] ;  /* 0x00030800015e7983 */ /* 0x000ea60000300800 */
[----:B------:R-:W-:Y:S01]  /*2b160*/  F2FP.SATFINITE.E4M3.F32.PACK_AB_MERGE_C R31, RZ, R31, RZ ;  /* 0x0000001fff1f723e */ /* 0x000fe200048070ff */
[----:B------:R-:W-:Y:S01]  /*2b170*/  @!P2 IMAD.X R33, R29, 0x1, R33, P3 ;  /* 0x000000011d21a824 */ /* 0x000fe200018e0621 */
[----:B------:R-:W3:Y:S04]  /*2b180*/  LDL.LU R96, [R1+0x30c] ;  /* 0x00030c0001607983 */ /* 0x000ee80000300800 */
[----:B------:R0:W-:Y:S04]  /*2b190*/  @!P6 STG.E.U8 desc[UR8][R36.64+0x21], R31 ;  /* 0x0000211f2400e986 */ /* 0x0001e8000c101108 */
[----:B------:R-:W4:Y:S01]  /*2b1a0*/  LDL.LU R99, [R1+0x310] ;  /* 0x0003100001637983 */ /* 0x000f220000300800 */
[----:B------:R-:W-:-:S03]  /*2b1b0*/  LOP3.LUT R0, R0, 0xfffffffe, RZ, 0xc0, !PT ;  /* 0xfffffffe00007812 */ /* 0x000fc600078ec0ff */
[----:B------:R-:W4:Y:S01]  /*2b1c0*/  LDL.LU R98, [R1+0x314] ;  /* 0x0003140001627983 */ /* 0x000f220000300800 */
[----:B0-----:R-:W-:-:S03]  /*2b1d0*/  PRMT R31, RZ, 0x7610, R31 ;  /* 0x00007610ff1f7816 */ /* 0x001fc6000000001f */
[----:B------:R-:W4:Y:S01]  /*2b1e0*/  LDL.LU R101, [R1+0x318] ;  /* 0x0003180001657983 */ /* 0x000f220000300800 */
[----:B------:R-:W-:-:S03]  /*2b1f0*/  @P5 LOP3.LUT R0, R0, 0x1, RZ, 0xfc, !PT ;  /* 0x0000000100005812 */ /* 0x000fc600078efcff */
[----:B------:R-:W5:Y:S01]  /*2b200*/  @!P2 LDG.E.U8 R31, desc[UR8][R16.64+0x28] ;  /* 0x00002808101fa981 */ /* 0x000f62000c1e1100 */
[----:B------:R-:W-:-:S03]  /*2b210*/  ISETP.GE.AND P6, PT, R13, 0x101, PT ;  /* 0x000001010d00780c */ /* 0x000fc60003fc6270 */
[----:B------:R-:W4:Y:S01]  /*2b220*/  LDL.LU R100, [R1+0x31c] ;  /* 0x00031c0001647983 */ /* 0x000f220000300800 */
[----:B------:R-:W-:Y:S02]  /*2b230*/  ISETP.LT.OR P5, PT, R28, 0x49, !P0 ;  /* 0x000000491c00780c */ /* 0x000fe400047a1670 */
[----:B-----5:R-:W-:Y:S01]  /*2b240*/  LOP3.LUT R31, R31, 0xff, RZ, 0xc0, !PT ;  /* 0x000000ff1f1f7812 */ /* 0x020fe200078ec0ff */
[----:B------:R-:W5:Y:S03]  /*2b250*/  LDL.LU R103, [R1+0x320] ;  /* 0x0003200001677983 */ /* 0x000f660000300800 */
[----:B------:R-:W-:Y:S01]  /*2b260*/  F2FP.F16.E4M3.UNPACK_B R31, R31 ;  /* 0x0000001fff1f723e */ /* 0x000fe200020006ff */
[----:B------:R-:W5:Y:S04]  /*2b270*/  LDL.LU R102, [R1+0x324] ;  /* 0x0003240001667983 */ /* 0x000f680000300800 */
[----:B------:R-:W-:Y:S01]  /*2b280*/  HADD2.F32 R31, -RZ, R31.H0_H0 ;  /* 0x2000001fff1f7230 */ /* 0x000fe20000004100 */
[----:B------:R-:W-:Y:S01]  /*2b290*/  LOP3.LUT R0, R0, 0xdfffffff, RZ, 0xc0, !PT ;  /* 0xdfffffff00007812 */ /* 0x000fe200078ec0ff */
[----:B------:R-:W5:Y:S03]  /*2b2a0*/  LDL.LU R107, [R1+0x328] ;  /* 0x00032800016b7983 */ /* 0x000f660000300800 */
[----:B------:R-:W-:Y:S01]  /*2b2b0*/  FMUL R31, R31, UR10 ;  /* 0x0000000a1f1f7c20 */ /* 0x000fe20008400000 */
[----:B------:R-:W-:Y:S01]  /*2b2c0*/  @P5 LOP3.LUT R0, R0, 0x20000000, RZ, 0xfc, !PT ;  /* 0x2000000000005812 */ /* 0x000fe200078efcff */
[----:B------:R-:W5:Y:S02]  /*2b2d0*/  LDL.LU R106, [R1+0x32c] ;  /* 0x00032c00016a7983 */ /* 0x000f640000300800 */
[----:B------:R-:W-:-:S05]  /*2b2e0*/  FFMA R31, R95, UR61, R31 ;  /* 0x0000003d5f1f7c23 */ /* 0x000fca000800001f */
[----:B------:R-:W-:-:S05]  /*2b2f0*/  F2FP.SATFINITE.E4M3.F32.PACK_AB_MERGE_C R31, RZ, R31, RZ ;  /* 0x0000001fff1f723e */ /* 0x000fca00048070ff */
[----:B------:R0:W-:Y:S01]  /*2b300*/  @!P2 STG.E.U8 desc[UR8][R32.64+0x28], R31 ;  /* 0x0000281f2000a986 */ /* 0x0001e2000c101108 */
[----:B------:R-:W-:Y:S02]  /*2b310*/  ISETP.LT.OR P2, PT, R28, 0x2a, !P1 ;  /* 0x0000002a1c00780c */ /* 0x000fe40004f41670 */
[----:B0-----:R-:W-:-:S11]  /*2b320*/  PRMT R31, RZ, 0x7610, R31 ;  /* 0x00007610ff1f7816 */ /* 0x001fd6000000001f */
[----:B------:R-:W0:Y:S01]  /*2b330*/  @!P2 LDC.64 R32, c[0x0][0x5c0] ;  /* 0x00017000ff20ab82 */ /* 0x000e220000000a00 */
[----:B------:R-:W2:Y:S01]  /*2b340*/  @!P2 LDG.E.U8 R31, desc[UR8][R16.64+0x29] ;  /* 0x00002908101fa981 */ /* 0x000ea2000c1e1100 */
[----:B------:R-:W-:Y:S02]  /*2b350*/  ISETP.LT.OR P1, PT, R28, 0x29, !P4 ;  /* 0x000000291c00780c */ /* 0x000fe40006721670 */
        /* <DEDUP_REMOVED lines=11> */
[----:B------:R-:W2:Y:S02]  /*2b410*/  @!P1 LDG.E.U8 R31, desc[UR8][R18.64+0x28] ;  /* 0x00002808121f9981 */ /* 0x000ea4000c1e1100 */
        /* <DEDUP_REMOVED lines=10> */
[----:B0-----:R-:W-:-:S04]  /*2b4c0*/  @!P5 IADD3 R94, P2, P3, R14, R32, R9 ;  /* 0x000000200e5ed210 */ /* 0x001fc80007b5e009 */
[----:B------:R-:W-:Y:S02]  /*2b4d0*/  @!P5 IADD3.X R95, R29, R33, R8, P2, P3 ;  /* 0x000000211d5fd210 */ /* 0x000fe400017e6408 */
[----:B------:R-:W-:Y:S02]  /*2b4e0*/  LOP3.LUT P5, RZ, R0, 0x80, RZ, 0xc0, !PT ;  /* 0x0000008000ff7812 */ /* 0x000fe400078ac0ff */
[----:B------:R-:W-:-:S13]  /*2b4f0*/  ISETP.LT.OR P0, PT, R28, 0x4a, !P0 ;  /* 0x0000004a1c00780c */ /* 0x000fda0004701670 */
[----:B------:R-:W0:Y:S01]  /*2b500*/  @!P0 LDC.64 R32, c[0x0][0x5c0] ;  /* 0x00017000ff208b82 */ /* 0x000e220000000a00 */
[----:B--2---:R-:W-:-:S04]  /*2b510*/  LOP3.LUT R31, R31, 0xff, RZ, 0xc0, !PT ;  /* 0x000000ff1f1f7812 */ /* 0x004fc800078ec0ff */
[----:B------:R-:W-:-:S05]  /*2b520*/  F2FP.F16.E4M3.UNPACK_B R31, R31 ;  /* 0x0000001fff1f723e */ /* 0x000fca00020006ff */
[----:B------:R-:W-:-:S05]  /*2b530*/  HADD2.F32 R31, -RZ, R31.H0_H0 ;  /* 0x2000001fff1f7230 */ /* 0x000fca0000004100 */
[----:B------:R-:W-:-:S04]  /*2b540*/  FMUL R31, R31, UR10 ;  /* 0x0000000a1f1f7c20 */ /* 0x000fc80008400000 */
[----:B----4-:R-:W-:-:S05]  /*2b550*/  FFMA R31, R99, UR61, R31 ;  /* 0x0000003d631f7c23 */ /* 0x010fca000800001f */
[----:B------:R-:W-:-:S05]  /*2b560*/  F2FP.SATFINITE.E4M3.F32.PACK_AB_MERGE_C R31, RZ, R31, RZ ;  /* 0x0000001fff1f723e */ /* 0x000fca00048070ff */
[----:B------:R1:W-:Y:S02]  /*2b570*/  @!P1 STG.E.U8 desc[UR8][R64.64+0x29], R31 ;  /* 0x0000291f40009986 */ /* 0x0003e4000c101108 */
[----:B-1----:R-:W-:-:S06]  /*2b580*/  PRMT R31, RZ, 0x7610, R31 ;  /* 0x00007610ff1f7816 */ /* 0x002fcc000000001f */
[----:B------:R-:W2:Y:S01]  /*2b590*/  @!P5 LDG.E.U8 R31, desc[UR8][R20.64+0x20] ;  /* 0x00002008141fd981 */ /* 0x000ea2000c1e1100 */
[----:B------:R-:W-:Y:S02]  /*2b5a0*/  LOP3.LUT R0, R0, 0xefffffff, RZ, 0xc0, !PT ;  /* 0xefffffff00007812 */ /* 0x000fe400078ec0ff */
[----:B0-----:R-:W-:Y:S02]  /*2b5b0*/  @!P0 IADD3 R96, P2, P3, R14, R32, R9 ;  /* 0x000000200e608210 */ /* 0x001fe40007b5e009 */
[----:B------:R-:W-:Y:S02]  /*2b5c0*/  @P0 LOP3.LUT R0, R0, 0x10000000, RZ, 0xfc, !PT ;  /* 0x1000000000000812 */ /* 0x000fe400078efcff */
[----:B------:R-:W-:Y:S02]  /*2b5d0*/  @!P0 IADD3.X R97, R29, R33, R8, P2, P3 ;  /* 0x000000211d618210 */ /* 0x000fe400017e6408 */
[----:B------:R-:W-:-:S13]  /*2b5e0*/  ISETP.LT.OR P0, PT, R28, 0x41, !P6 ;  /* 0x000000411c00780c */ /* 0x000fda0007701670 */
[----:B------:R-:W0:Y:S01]  /*2b5f0*/  @!P0 LDC.64 R32, c[0x0][0x5c0] ;  /* 0x00017000ff208b82 */ /* 0x000e220000000a00 */
[----:B------:R-:W-:-:S04]  /*2b600*/  LOP3.LUT R0, R0, 0xffffbfff, RZ, 0xc0, !PT ;  /* 0xffffbfff00007812 */ /* 0x000fc800078ec0ff */
[----:B------:R-:W-:Y:S02]  /*2b610*/  @P0 LOP3.LUT R0, R0, 0x4000, RZ, 0xfc, !PT ;  /* 0x0000400000000812 */ /* 0x000fe400078efcff */
        /* <DEDUP_REMOVED lines=20> */
[----:B------:R-:W-:Y:S02]  /*2b760*/  ISETP.LT.OR P5, PT, R28, 0x4a, !P6 ;  /* 0x0000004a1c00780c */ /* 0x000fe400077a1670 */
[----:B0-----:R-:W-:-:S04]  /*2b770*/  @!P1 IADD3 R98, P2, P3, R14, R32, R11 ;  /* 0x000000200e629210 */ /* 0x001fc80007b5e00b */
[----:B------:R-:W-:-:S07]  /*2b780*/  @!P1 IADD3.X R99, R29, R33, R10, P2, P3 ;  /* 0x000000211d639210 */ /* 0x000fce00017e640a */
[----:B------:R-:W0:Y:S01]  /*2b790*/  @!P5 LDC.64 R32, c[0x0][0x5c0] ;  /* 0x00017000ff20db82 */ /* 0x000e220000000a00 */
[----:B------:R-:W-:-:S04]  /*2b7a0*/  LOP3.LUT R0, R0, 0xbfffffff, RZ, 0xc0, !PT ;  /* 0xbfffffff00007812 */ /* 0x000fc800078ec0ff */
[----:B------:R-:W-:Y:S02]  /*2b7b0*/  @P1 LOP3.LUT R0, R0, 0x40000000, RZ, 0xfc, !PT ;  /* 0x4000000000001812 */ /* 0x000fe400078efcff */
[----:B------:R-:W-:Y:S02]  /*2b7c0*/  LOP3.LUT P1, RZ, R30, 0x10, RZ, 0xc0, !PT ;  /* 0x000000101eff7812 */ /* 0x000fe4000782c0ff */
        /* <DEDUP_REMOVED lines=10> */
[----:B------:R-:W-:-:S05]  /*2b870*/  FFMA R31, R101, UR61, R31 ;  /* 0x0000003d651f7c23 */ /* 0x000fca000800001f */
        /* <DEDUP_REMOVED lines=8> */
[C---:B------:R-:W-:Y:S02]  /*2b900*/  ISETP.LT.OR P2, PT, R28.reuse, 0x22, !P1 ;  /* 0x000000221c00780c */ /* 0x040fe40004f41670 */
[----:B------:R-:W-:-:S11]  /*2b910*/  ISETP.LT.OR P0, PT, R28, 0x51, !P4 ;  /* 0x000000511c00780c */ /* 0x000fd60006701670 */
        /* <DEDUP_REMOVED lines=8> */
[----:B-1----:R-:W-:Y:S01]  /*2b9a0*/  PRMT R31, RZ, 0x7610, R31 ;  /* 0x00007610ff1f7816 */ /* 0x002fe2000000001f */
[----:B------:R-:W1:Y:S05]  /*2b9b0*/  @!P0 LDC.64 R32, c[0x0][0x5c0] ;  /* 0x00017000ff208b82 */ /* 0x000e6a0000000a00 */
[----:B------:R-:W2:Y:S01]  /*2b9c0*/  @!P2 LDG.E.U8 R31, desc[UR8][R22.64+0x21] ;  /* 0x00002108161fa981 */ /* 0x000ea2000c1e1100 */
        /* <DEDUP_REMOVED lines=80> */
[----:B------:R-:W5:Y:S01]  /*2bed0*/  LDL.LU R112, [R1+0x34c] ;  /* 0x00034c0001707983 */ /* 0x000f620000300800 */
[----:B------:R-:W-:-:S02]  /*2bee0*/  @!P2 IADD3.X R37, R2, R29, R8, P5, P6 ;  /* 0x0000001d0225a210 */ /* 0x000fc40002fec408 */
[----:B0-----:R-:W-:Y:S01]  /*2bef0*/  @!P2 IADD3 R34, P3, R36, R34, RZ ;  /* 0x000000222422a210 */ /* 0x001fe20007f7e0ff */
[----:B------:R-:W5:Y:S08]  /*2bf00*/  LDL.LU R114, [R1+0x350] ;  /* 0x0003500001727983 */ /* 0x000f700000300800 */
[----:B------:R-:W0:Y:S01]  /*2bf10*/  @!P4 LDC.64 R32, c[0x0][0x5c0] ;  /* 0x00017000ff20cb82 */ /* 0x000e220000000a00 */
[----:B------:R-:W-:Y:S01]  /*2bf20*/  @P4 LOP3.LUT R0, R0, 0x8000, RZ, 0xfc, !PT ;  /* 0x0000800000004812 */ /* 0x000fe200078efcff */
[----:B------:R-:W-:Y:S01]  /*2bf30*/  @!P2 IMAD.X R35, R37, 0x1, R35, P3 ;  /* 0x000000012523a824 */ /* 0x000fe200018e0623 */
[----:B------:R-:W-:Y:S01]  /*2bf40*/  LOP3.LUT R4, R4, 0xfffffff7, RZ, 0xc0, !PT ;  /* 0xfffffff704047812 */ /* 0x000fe200078ec0ff */
[----:B------:R-:W5:Y:S01]  /*2bf50*/  LDL.LU R115, [R1+0x354] ;  /* 0x0003540001737983 */ /* 0x000f620000300800 */
[----:B0-----:R-:W-:-:S04]  /*2bf60*/  @!P4 IADD3 R70, P5, P6, R14, R32, R9 ;  /* 0x000000200e46c210 */ /* 0x001fc80007ebe009 */
        /* <DEDUP_REMOVED lines=83> */
[----:B------:R-:W-:-:S04]  /*2c4a0*/  LOP3.LUT R4, R4, 0xffffffef, RZ, 0xc0, !PT ;  /* 0xffffffef04047812 */ /* 0x000fc800078ec0ff */
[----:B------:R-:W-:Y:S02]  /*2c4b0*/  @P1 LOP3.LUT R4, R4, 0x10, RZ, 0xfc, !PT ;  /* 0x0000001004041812 */ /* 0x000fe400078efcff */
[----:B------:R-:W-:Y:S02]  /*2c4c0*/  LOP3.LUT P1, RZ, R0, 0x4, RZ, 0xc0, !PT ;  /* 0x0000000400ff7812 */ /* 0x000fe4000782c0ff */
[----:B------:R-:W-:-:S04]  /*2c4d0*/  ISETP.GE.AND P6, PT, R13, 0x101, PT ;  /* 0x000001010d00780c */ /* 0x000fc80003fc6270 */
        /* <DEDUP_REMOVED lines=13> */
[----:B0-----:R-:W-:-:S04]  /*2c5b0*/  @!P4 IADD3 R52, P2, P3, R14, R32, R11 ;  /* 0x000000200e34c210 */ /* 0x001fc80007b5e00b */
        /* <DEDUP_REMOVED lines=38> */
[----:B------:R-:W-:Y:S02]  /*2c820*/  @P4 LOP3.LUT R4, R4, 0x20, RZ, 0xfc, !PT ;  /* 0x0000002004044812 */ /* 0x000fe400078efcff */
[----:B------:R-:W-:-:S04]  /*2c830*/  LOP3.LUT P4, RZ, R30, 0x4, RZ, 0xc0, !PT ;  /* 0x000000041eff7812 */ /* 0x000fc8000788c0ff */
[----:B------:R-:W-:Y:S02]  /*2c840*/  ISETP.LT.OR P1, PT, R28, 0x61, !P4 ;  /* 0x000000611c00780c */ /* 0x000fe40006721670 */
[----:B------:R-:W-:-:S11]  /*2c850*/  LOP3.LUT R30, R30, 0xfffffffe, RZ, 0xc0, !PT ;  /* 0xfffffffe1e1e7812 */ /* 0x000fd600078ec0ff */
[----:B------:R-:W1:Y:S01]  /*2c860*/  @!P1 LDC.64 R32, c[0x0][0x5c0] ;  /* 0x00017000ff209b82 */ /* 0x000e620000000a00 */
        /* <DEDUP_REMOVED lines=19> */
[----:B-1----:R-:W-:-:S02]  /*2c9a0*/  @!P0 IADD3 R40, P2, P3, R14, R32, R3 ;  /* 0x000000200e288210 */ /* 0x002fc40007b5e003 */
[C---:B------:R-:W-:Y:S01]  /*2c9b0*/  ISETP.LT.OR P6, PT, R28.reuse, 0x31, !P4 ;  /* 0x000000311c00780c */ /* 0x040fe200067c1670 */
[----:B------:R-:W4:Y:S01]  /*2c9c0*/  LDL.LU R118, [R1+0x360] ;  /* 0x0003600001767983 */ /* 0x000f220000300800 */
[----:B------:R-:W-:Y:S02]  /*2c9d0*/  @!P0 IADD3.X R41, R29, R33, R2, P2, P3 ;  /* 0x000000211d298210 */ /* 0x000fe400017e6402 */
[----:B------:R-:W-:Y:S01]  /*2c9e0*/  ISETP.LT.OR P2, PT, R28, 0x31, !P1 ;  /* 0x000000311c00780c */ /* 0x000fe20004f41670 */
[----:B------:R-:W5:Y:S01]  /*2c9f0*/  LDL.LU R119, [R1+0x364] ;  /* 0x0003640001777983 */ /* 0x000f620000300800 */
[----:B0-----:R-:W-:-:S11]  /*2ca00*/  PRMT R31, RZ, 0x7610, R31 ;  /* 0x00007610ff1f7816 */ /* 0x001fd6000000001f */
[----:B------:R-:W2:Y:S01]  /*2ca10*/  @!P2 LDG.E.U8 R31, desc[UR8][R16.64+0x30] ;  /* 0x00003008101fa981 */ /* 0x000ea2000c1e1100 */
[----:B------:R-:W0:Y:S02]  /*2ca20*/  @!P2 LDC.64 R32, c[0x0][0x5c0] ;  /* 0x00017000ff20ab82 */ /* 0x000e240000000a00 */
        /* <DEDUP_REMOVED lines=8> */
[----:B------:R0:W-:Y:S01]  /*2cab0*/  @!P2 STG.E.U8 desc[UR8][R32.64+0x30], R31 ;  /* 0x0000301f2000a986 */ /* 0x0001e2000c101108 */
[----:B------:R-:W-:Y:S02]  /*2cac0*/  ISETP.LT.OR P2, PT, R28, 0x32, !P1 ;  /* 0x000000321c00780c */ /* 0x000fe40004f41670 */
[----:B0-----:R-:W-:-:S11]  /*2cad0*/  PRMT R31, RZ, 0x7610, R31 ;  /* 0x00007610ff1f7816 */ /* 0x001fd6000000001f */
        /* <DEDUP_REMOVED lines=13> */
[----:B------:R-:W-:-:S13]  /*2cbb0*/  ISETP.LT.OR P0, PT, R28, 0x69, !P4 ;  /* 0x000000691c00780c */ /* 0x000fda0006701670 */
[----:B------:R-:W0:Y:S01]  /*2cbc0*/  @!P0 LDC.64 R32, c[0x0][0x5c0] ;  /* 0x00017000ff208b82 */ /* 0x000e220000000a00 */
[----:B------:R-:W-:Y:S02]  /*2cbd0*/  ISETP.LT.OR P5, PT, R28, 0x6a, !P4 ;  /* 0x0000006a1c00780c */ /* 0x000fe400067a1670 */
[----:B0-----:R-:W-:Y:S02]  /*2cbe0*/  @!P0 IADD3 R114, P2, P3, R14, R32, R3 ;  /* 0x000000200e728210 */ /* 0x001fe40007b5e003 */
        /* <DEDUP_REMOVED lines=8> */
[----:B0-----:R-:W-:-:S11]  /*2cc70*/  PRMT R31, RZ, 0x7610, R31 ;  /* 0x00007610ff1f7816 */ /* 0x001fd6000000001f */
[----:B------:R-:W2:Y:S01]  /*2cc80*/  @!P6 LDG.E.U8 R31, desc[UR8][R18.64+0x31] ;  /* 0x00003108121fe981 */ /* 0x000ea2000c1e1100 */
[----:B------:R-:W-:Y:S02]  /*2cc90*/  @!P0 IADD3.X R115, R29, R33, R2, P2, P3 ;  /* 0x000000211d738210 */ /* 0x000fe400017e6402 */
[----:B------:R-:W0:Y:S01]  /*2cca0*/  @!P5 LDC.64 R32, c[0x0][0x5c0] ;  /* 0x00017000ff20db82 */ /* 0x000e220000000a00 */
[----:B------:R-:W-:Y:S02]  /*2ccb0*/  ISETP.GE.AND P0, PT, R13, 0x81, PT ;  /* 0x000000810d00780c */ /* 0x000fe40003f06270 */
[----:B0-----:R-:W-:-:S04]  /*2ccc0*/  @!P5 IADD3 R116, P2, P3, R14, R32, R3 ;  /* 0x000000200e74d210 */ /* 0x001fc80007b5e003 */
        /* <DEDUP_REMOVED lines=15> */
[----:B------:R-:W-:Y:S01]  /*2cdc0*/  F2FP.SATFINITE.E4M3.F32.PACK_AB_MERGE_C R31, RZ, R31, RZ ;  /* 0x0000001fff1f723e */ /* 0x000fe200048070ff */
[----:B------:R-:W3:Y:S04]  /*2cdd0*/  LDL.LU R120, [R1+0x36c] ;  /* 0x00036c0001787983 */ /* 0x000ee80000300800 */
[----:B------:R0:W-:Y:S04]  /*2cde0*/  @!P6 STG.E.U8 desc[UR8][R74.64+0x31], R31 ;  /* 0x0000311f4a00e986 */ /* 0x0001e8000c101108 */
[----:B------:R-:W4:Y:S01]  /*2cdf0*/  LDL.LU R122, [R1+0x370] ;  /* 0x00037000017a7983 */ /* 0x000f220000300800 */
[----:B------:R-:W-:-:S02]  /*2ce00*/  LOP3.LUT R0, R0, 0xfffbffff, RZ, 0xc0, !PT ;  /* 0xfffbffff00007812 */ /* 0x000fc400078ec0ff */
[----:B------:R-:W-:Y:S01]  /*2ce10*/  LOP3.LUT R4, R4, 0xffffefff, RZ, 0xc0, !PT ;  /* 0xffffefff04047812 */ /* 0x000fe200078ec0ff */
[----:B------:R-:W4:Y:S01]  /*2ce20*/  LDL.LU R123, [R1+0x374] ;  /* 0x00037400017b7983 */ /* 0x000f220000300800 */
[----:B0-----:R-:W-:-:S04]  /*2ce30*/  @!P5 IADD3 R74, P2, P3, R14, R32, R9 ;  /* 0x000000200e4ad210 */ /* 0x001fc80007b5e009 */
[----:B------:R-:W-:Y:S02]  /*2ce40*/  @!P5 IADD3.X R75, R29, R33, R8, P2, P3 ;  /* 0x000000211d4bd210 */ /* 0x000fe400017e6408 */
[----:B------:R-:W-:Y:S02]  /*2ce50*/  ISETP.LT.OR P2, PT, R28, 0x39, !P1 ;  /* 0x000000391c00780c */ /* 0x000fe40004f41670 */
[----:B------:R-:W-:-:S11]  /*2ce60*/  PRMT R31, RZ, 0x7610, R31 ;  /* 0x00007610ff1f7816 */ /* 0x000fd6000000001f */
[----:B------:R-:W5:Y:S01]  /*2ce70*/  @!P2 LDG.E.U8 R31, desc[UR8][R16.64+0x38] ;  /* 0x00003808101fa981 */ /* 0x000f62000c1e1100 */
[----:B------:R-:W0:Y:S02]  /*2ce80*/  @!P2 LDC.64 R32, c[0x0][0x5c0] ;  /* 0x00017000ff20ab82 */ /* 0x000e240000000a00 */
[----:B0-----:R-:W-:-:S05]  /*2ce90*/  @!P2 IADD3 R32, P3, R14, R32, RZ ;  /* 0x000000200e20a210 */ /* 0x001fca0007f7e0ff */
[----:B------:R-:W-:Y:S01]  /*2cea0*/  @!P2 IMAD.X R33, R29, 0x1, R33, P3 ;  /* 0x000000011d21a824 */ /* 0x000fe200018e0621 */
[----:B-----5:R-:W-:-:S04]  /*2ceb0*/  LOP3.LUT R31, R31, 0xff, RZ, 0xc0, !PT ;  /* 0x000000ff1f1f7812 */ /* 0x020fc800078ec0ff */
        /* <DEDUP_REMOVED lines=9> */
[----:B------:R-:W5:Y:S01]  /*2cf50*/  @!P2 LDG.E.U8 R31, desc[UR8][R16.64+0x39] ;  /* 0x00003908101fa981 */ /* 0x000f62000c1e1100 */
[----:B------:R-:W-:Y:S02]  /*2cf60*/  ISETP.LT.OR P1, PT, R28, 0x39, !P4 ;  /* 0x000000391c00780c */ /* 0x000fe40006721670 */
[----:B0-----:R-:W-:-:S05]  /*2cf70*/  @!P2 IADD3 R32, P3, R14, R32, RZ ;  /* 0x000000200e20a210 */ /* 0x001fca0007f7e0ff */
[----:B------:R-:W-:Y:S01]  /*2cf80*/  @!P2 IMAD.X R33, R29, 0x1, R33, P3 ;  /* 0x000000011d21a824 */ /* 0x000fe200018e0621 */
[----:B-----5:R-:W-:-:S04]  /*2cf90*/  LOP3.LUT R31, R31, 0xff, RZ, 0xc0, !PT ;  /* 0x000000ff1f1f7812 */ /* 0x020fc800078ec0ff */
[----:B------:R-:W-:-:S05]  /*2cfa0*/  F2FP.F16.E4M3.UNPACK_B R31, R31 ;  /* 0x0000001fff1f723e */ /* 0x000fca00020006ff */
[----:B------:R-:W-:-:S05]  /*2cfb0*/  HADD2.F32 R31, -RZ, R31.H0_H0 ;  /* 0x2000001fff1f7230 */ /* 0x000fca0000004100 */
[----:B------:R-:W-:-:S04]  /*2cfc0*/  FMUL R31, R31, UR10 ;  /* 0x0000000a1f1f7c20 */ /* 0x000fc80008400000 */
[----:B--2---:R-:W-:-:S05]  /*2cfd0*/  FFMA R31, R118, UR61, R31 ;  /* 0x0000003d761f7c23 */ /* 0x004fca000800001f */
[----:B------:R-:W-:-:S05]  /*2cfe0*/  F2FP.SATFINITE.E4M3.F32.PACK_AB_MERGE_C R31, RZ, R31, RZ ;  /* 0x0000001fff1f723e */ /* 0x000fca00048070ff */
[----:B------:R0:W-:Y:S02]  /*2cff0*/  @!P2 STG.E.U8 desc[UR8][R32.64+0x39], R31 ;  /* 0x0000391f2000a986 */ /* 0x0001e4000c101108 */
[----:B0-----:R-:W-:-:S06]  /*2d000*/  PRMT R31, RZ, 0x7610, R31 ;  /* 0x00007610ff1f7816 */ /* 0x001fcc000000001f */
        /* <DEDUP_REMOVED lines=11> */
[----:B------:R-:W-:Y:S02]  /*2d0c0*/  @P5 LOP3.LUT R0, R0, 0x40000, RZ, 0xfc, !PT ;  /* 0x0004000000005812 */ /* 0x000fe400078efcff */
[----:B------:R-:W-:-:S13]  /*2d0d0*/  ISETP.LT.OR P5, PT, R28, 0x69, !P0 ;  /* 0x000000691c00780c */ /* 0x000fda00047a1670 */
[----:B------:R-:W0:Y:S01]  /*2d0e0*/  @!P5 LDC.64 R32, c[0x0][0x5c0] ;  /* 0x00017000ff20db82 */ /* 0x000e220000000a00 */
        /* <DEDUP_REMOVED lines=8> */
[----:B----4-:R-:W-:Y:S01]  /*2d170*/  FFMA R31, R122, UR61, R31 ;  /* 0x0000003d7a1f7c23 */ /* 0x010fe2000800001f */
[----:B------:R-:W-:Y:S01]  /*2d180*/  ISETP.LT.OR P0, PT, R28, 0x6a, !P0 ;  /* 0x0000006a1c00780c */ /* 0x000fe20004701670 */
[----:B------:R-:W2:Y:S03]  /*2d190*/  LDL.LU R122, [R1+0x378] ;  /* 0x00037800017a7983 */ /* 0x000ea60000300800 */
[----:B------:R-:W-:-:S05]  /*2d1a0*/  F2FP.SATFINITE.E4M3.F32.PACK_AB_MERGE_C R31, RZ, R31, RZ ;  /* 0x0000001fff1f723e */ /* 0x000fca00048070ff */
[----:B------:R0:W-:Y:S04]  /*2d1b0*/  @!P1 STG.E.U8 desc[UR8][R80.64+0x39], R31 ;  /* 0x0000391f50009986 */ /* 0x0001e8000c101108 */
[----:B------:R-:W1:Y:S01]  /*2d1c0*/  @!P0 LDC.64 R32, c[0x0][0x5c0] ;  /* 0x00017000ff208b82 */ /* 0x000e620000000a00 */
[----:B0-----:R-:W-:-:S06]  /*2d1d0*/  PRMT R31, RZ, 0x7610, R31 ;  /* 0x00007610ff1f7816 */ /* 0x001fcc000000001f */
[----:B------:R-:W3:Y:S01]  /*2d1e0*/  @!P5 LDG.E.U8 R31, desc[UR8][R20.64+0x30] ;  /* 0x00003008141fd981 */ /* 0x000ee2000c1e1100 */
[----:B------:R-:W-:Y:S02]  /*2d1f0*/  LOP3.LUT R4, R4, 0xfffff7ff, RZ, 0xc0, !PT ;  /* 0xfffff7ff04047812 */ /* 0x000fe400078ec0ff */
[----:B------:R-:W-:Y:S02]  /*2d200*/  ISETP.GE.AND P6, PT, R13, 0x101, PT ;  /* 0x000001010d00780c */ /* 0x000fe40003fc6270 */
[----:B------:R-:W-:Y:S02]  /*2d210*/  @P0 LOP3.LUT R4, R4, 0x800, RZ, 0xfc, !PT ;  /* 0x0000080004040812 */ /* 0x000fe400078efcff */
[----:B-1----:R-:W-:-:S04]  /*2d220*/  @!P0 IADD3 R120, P2, P3, R14, R32, R9 ;  /* 0x000000200e788210 */ /* 0x002fc80007b5e009 */
        /* <DEDUP_REMOVED lines=10> */
[----:B---3--:R-:W-:-:S04]  /*2d2d0*/  LOP3.LUT R31, R31, 0xff, RZ, 0xc0, !PT ;  /* 0x000000ff1f1f7812 */ /* 0x008fc800078ec0ff */
[----:B------:R-:W-:-:S05]  /*2d2e0*/  F2FP.F16.E4M3.UNPACK_B R31, R31 ;  /* 0x0000001fff1f723e */ /* 0x000fca00020006ff */
[----:B------:R-:W-:-:S05]  /*2d2f0*/  HADD2.F32 R31, -RZ, R31.H0_H0 ;  /* 0x2000001fff1f7230 */ /* 0x000fca0000004100 */
[----:B------:R-:W-:-:S04]  /*2d300*/  FMUL R31, R31, UR10 ;  /* 0x0000000a1f1f7c20 */ /* 0x000fc80008400000 */
[----:B------:R-:W-:Y:S01]  /*2d310*/  FFMA R31, R123, UR61, R31 ;  /* 0x0000003d7b1f7c23 */ /* 0x000fe2000800001f */
[----:B------:R-:W-:Y:S01]  /*2d320*/  LOP3.LUT R0, R0, 0xffefffff, RZ, 0xc0, !PT ;  /* 0xffefffff00007812 */ /* 0x000fe200078ec0ff */
[----:B------:R-:W3:Y:S03]  /*2d330*/  LDL.LU R123, [R1+0x37c] ;  /* 0x00037c00017b7983 */ /* 0x000ee60000300800 */
[----:B------:R-:W-:-:S05]  /*2d340*/  F2FP.SATFINITE.E4M3.F32.PACK_AB_MERGE_C R31, RZ, R31, RZ ;  /* 0x0000001fff1f723e */ /* 0x000fca00048070ff */
[----:B------:R1:W-:Y:S02]  /*2d350*/  @!P5 STG.E.U8 desc[UR8][R54.64+0x30], R31 ;  /* 0x0000301f3600d986 */ /* 0x0003e4000c101108 */
[----:B-1----:R-:W-:-:S06]  /*2d360*/  PRMT R31, RZ, 0x7610, R31 ;  /* 0x00007610ff1f7816 */ /* 0x002fcc000000001f */
[----:B------:R-:W4:Y:S01]  /*2d370*/  @!P0 LDG.E.U8 R31, desc[UR8][R20.64+0x31] ;  /* 0x00003108141f8981 */ /* 0x000f22000c1e1100 */
        /* <DEDUP_REMOVED lines=22> */
[----:B--2---:R-:W-:Y:S02]  /*2d4e0*/  FFMA R31, R122, UR61, R31 ;  /* 0x0000003d7a1f7c23 */ /* 0x004fe4000800001f */
[----:B------:R-:W2:Y:S03]  /*2d4f0*/  LDL.LU R122, [R1+0x380] ;  /* 0x00038000017a7983 */ /* 0x000ea60000300800 */
[----:B------:R-:W-:-:S05]  /*2d500*/  F2FP.SATFINITE.E4M3.F32.PACK_AB_MERGE_C R31, RZ, R31, RZ ;  /* 0x0000001fff1f723e */ /* 0x000fca00048070ff */
[----:B------:R1:W-:Y:S02]  /*2d510*/  @!P0 STG.E.U8 desc[UR8][R46.64+0x31], R31 ;  /* 0x0000311f2e008986 */ /* 0x0003e4000c101108 */
[----:B-1----:R-:W-:-:S04]  /*2d520*/  @!P3 IADD3 R31, P2, P5, R3, R14, R9 ;  /* 0x0000000e031fb210 */ /* 0x002fc80007d5e009 */
[----:B------:R-:W-:Y:S02]  /*2d530*/  @!P3 IADD3.X R34, R2, R29, R8, P2, P5 ;  /* 0x0000001d0222b210 */ /* 0x000fe400017ea408 */
[----:B0-----:R-:W-:Y:S02]  /*2d540*/  @!P3 IADD3 R32, P2, R31, R32, RZ ;  /* 0x000000201f20b210 */ /* 0x001fe40007f5e0ff */
[----:B------:R-:W-:-:S06]  /*2d550*/  PRMT R31, RZ, 0x7610, R31 ;  /* 0x00007610ff1f7816 */ /* 0x000fcc000000001f */
[----:B------:R-:W4:Y:S01]  /*2d560*/  @!P3 LDG.E.U8 R31, desc[UR8][R22.64+0x30] ;  /* 0x00003008161fb981 */ /* 0x000f22000c1e1100 */
[----:B------:R-:W-:Y:S01]  /*2d570*/  @!P3 IMAD.X R33, R34, 0x1, R33, P2 ;  /* 0x000000012221b824 */ /* 0x000fe200010e0621 */
[C---:B------:R-:W-:Y:S02]  /*2d580*/  ISETP.LT.OR P2, PT, R28.reuse, 0x32, !P1 ;  /* 0x000000321c00780c */ /* 0x040fe40004f41670 */
[----:B------:R-:W-:-:S11]  /*2d590*/  ISETP.LT.OR P0, PT, R28, 0x71, !P4 ;  /* 0x000000711c00780c */ /* 0x000fd60006701670 */
[----:B------:R-:W0:Y:S01]  /*2d5a0*/  @!P2 LDC.64 R34, c[0x0][0x5c0] ;  /* 0x00017000ff22ab82 */ /* 0x000e220000000a00 */
[----:B----4-:R-:W-:-:S04]  /*2d5b0*/  LOP3.LUT R31, R31, 0xff, RZ, 0xc0, !PT ;  /* 0x000000ff1f1f7812 */ /* 0x010fc800078ec0ff */
[----:B------:R-:W-:-:S05]  /*2d5c0*/  F2FP.F16.E4M3.UNPACK_B R31, R31 ;  /* 0x0000001fff1f723e */ /* 0x000fca00020006ff */
[----:B------:R-:W-:-:S05]  /*2d5d0*/  HADD2.F32 R31, -RZ, R31.H0_H0 ;  /* 0x2000001fff1f7230 */ /* 0x000fca0000004100 */
[----:B------:R-:W-:-:S04]  /*2d5e0*/  FMUL R31, R31, UR10 ;  /* 0x0000000a1f1f7c20 */ /* 0x000fc80008400000 */
[----:B---3--:R-:W-:Y:S01]  /*2d5f0*/  FFMA R31, R123, UR61, R31 ;  /* 0x0000003d7b1f7c23 */ /* 0x008fe2000800001f */
[----:B------:R-:W-:Y:S01]  /*2d600*/  @!P2 IADD3 R36, P5, P6, R3, R14, R9 ;  /* 0x0000000e0324a210 */ /* 0x000fe20007ebe009 */
[----:B------:R-:W3:Y:S03]  /*2d610*/  LDL.LU R123, [R1+0x384] ;  /* 0x00038400017b7983 */ /* 0x000ee60000300800 */
[----:B------:R-:W-:-:S05]  /*2d620*/  F2FP.SATFINITE.E4M3.F32.PACK_AB_MERGE_C R31, RZ, R31, RZ ;  /* 0x0000001fff1f723e */ /* 0x000fca00048070ff */
[----:B------:R1:W-:Y:S02]  /*2d630*/  @!P3 STG.E.U8 desc[UR8][R32.64+0x30], R31 ;  /* 0x0000301f2000b986 */ /* 0x0003e4000c101108 */
[----:B-1----:R-:W-:Y:S01]  /*2d640*/  PRMT R31, RZ, 0x7610, R31 ;  /* 0x00007610ff1f7816 */ /* 0x002fe2000000001f */
[----:B------:R-:W1:Y:S05]  /*2d650*/  @!P0 LDC.64 R32, c[0x0][0x5c0] ;  /* 0x00017000ff208b82 */ /* 0x000e6a0000000a00 */
[----:B------:R-:W4:Y:S01]  /*2d660*/  @!P2 LDG.E.U8 R31, desc[UR8][R22.64+0x31] ;  /* 0x00003108161fa981 */ /* 0x000f22000c1e1100 */
[----:B------:R-:W-:Y:S02]  /*2d670*/  @!P2 IADD3.X R37, R2, R29, R8, P5, P6 ;  /* 0x0000001d0225a210 */ /* 0x000fe40002fec408 */
[----:B0-----:R-:W-:-:S05]  /*2d680*/  @!P2 IADD3 R34, P3, R36, R34, RZ ;  /* 0x000000222422a210 */ /* 0x001fca0007f7e0ff */
        /* <DEDUP_REMOVED lines=8> */
[----:B--2---:R-:W-:Y:S01]  /*2d710*/  FFMA R31, R122, UR61, R31 ;  /* 0x0000003d7a1f7c23 */ /* 0x004fe2000800001f */
[----:B------:R-:W-:Y:S01]  /*2d720*/  ISETP.LT.OR P0, PT, R28, 0x72, !P4 ;  /* 0x000000721c00780c */ /* 0x000fe20006701670 */
[----:B------:R-:W2:Y:S03]  /*2d730*/  LDL.LU R122, [R1+0x388] ;  /* 0x00038800017a7983 */ /* 0x000ea60000300800 */
[----:B------:R-:W-:-:S05]  /*2d740*/  F2FP.SATFINITE.E4M3.F32.PACK_AB_MERGE_C R31, RZ, R31, RZ ;  /* 0x0000001fff1f723e */ /* 0x000fca00048070ff */
[----:B------:R0:W-:Y:S04]  /*2d750*/  @!P2 STG.E.U8 desc[UR8][R34.64+0x31], R31 ;  /* 0x0000311f2200a986 */ /* 0x0001e8000c101108 */
[----:B------:R-:W1:Y:S01]  /*2d760*/  @!P0 LDC.64 R32, c[0x0][0x5c0] ;  /* 0x00017000ff208b82 */ /* 0x000e620000000a00 */
[----:B0-----:R-:W-:-:S06]  /*2d770*/  PRMT R31, RZ, 0x7610, R31 ;  /* 0x00007610ff1f7816 */ /* 0x001fcc000000001f */
[----:B------:R-:W4:Y:S01]  /*2d780*/  @!P5 LDG.E.U8 R31, desc[UR8][R20.64+0x38] ;  /* 0x00003808141fd981 */ /* 0x000f22000c1e1100 */
[C---:B------:R-:W-:Y:S02]  /*2d790*/  LOP3.LUT P6, RZ, R0.reuse, 0x400, RZ, 0xc0, !PT ;  /* 0x0000040000ff7812 */ /* 0x040fe400078cc0ff */
[----:B------:R-:W-:Y:S02]  /*2d7a0*/  LOP3.LUT R0, R0, 0xfffffff7, RZ, 0xc0, !PT ;  /* 0xfffffff700007812 */ /* 0x000fe400078ec0ff */
[----:B-1----:R-:W-:Y:S02]  /*2d7b0*/  @!P0 IADD3 R130, P2, P3, R14, R32, R3 ;  /* 0x000000200e828210 */ /* 0x002fe40007b5e003 */
        /* <DEDUP_REMOVED lines=9> */
[----:B----4-:R-:W-:-:S04]  /*2d850*/  LOP3.LUT R31, R31, 0xff, RZ, 0xc0, !PT ;  /* 0x000000ff1f1f7812 */ /* 0x010fc800078ec0ff */
[----:B------:R-:W-:-:S05]  /*2d860*/  F2FP.F16.E4M3.UNPACK_B R31, R31 ;  /* 0x0000001fff1f723e */ /* 0x000fca00020006ff */
[----:B------:R-:W-:-:S05]  /*2d870*/  HADD2.F32 R31, -RZ, R31.H0_H0 ;  /* 0x2000001fff1f7230 */ /* 0x000fca0000004100 */
[----:B------:R-:W-:-:S04]  /*2d880*/  FMUL R31, R31, UR10 ;  /* 0x0000000a1f1f7c20 */ /* 0x000fc80008400000 */
[----:B---3--:R-:W-:Y:S01]  /*2d890*/  FFMA R31, R123, UR61, R31 ;  /* 0x0000003d7b1f7c23 */ /* 0x008fe2000800001f */
[----:B------:R-:W-:Y:S01]  /*2d8a0*/  LOP3.LUT R5, R5, 0xfffff7ff, RZ, 0xc0, !PT ;  /* 0xfffff7ff05057812 */ /* 0x000fe200078ec0ff */
[----:B------:R-:W3:Y:S03]  /*2d8b0*/  LDL.LU R123, [R1+0x38c] ;  /* 0x00038c00017b7983 */ /* 0x000ee60000300800 */
[----:B------:R-:W-:-:S05]  /*2d8c0*/  F2FP.SATFINITE.E4M3.F32.PACK_AB_MERGE_C R31, RZ, R31, RZ ;  /* 0x0000001fff1f723e */ /* 0x000fca00048070ff */
[----:B------:R0:W-:Y:S01]  /*2d8d0*/  @!P5 STG.E.U8 desc[UR8][R82.64+0x38], R31 ;  /* 0x0000381f5200d986 */ /* 0x0001e2000c101108 */
[----:B------:R-:W-:-:S13]  /*2d8e0*/  ISETP.LT.OR P5, PT, R28, 0x7a, !P4 ;  /* 0x0000007a1c00780c */ /* 0x000fda00067a1670 */
[----:B0-----:R-:W0:Y:S02]  /*2d8f0*/  @!P5 LDC.64 R30, c[0x0][0x5c0] ;  /* 0x00017000ff1edb82 */ /* 0x001e240000000a00 */
[----:B0-----:R-:W-:Y:S02]  /*2d900*/  @!P5 IADD3 R148, P2, P3, R14, R30, R3 ;  /* 0x0000001e0e94d210 */ /* 0x001fe40007b5e003 */
[----:B------:R-:W-:-:S06]  /*2d910*/  PRMT R30, RZ, 0x7610, R30 ;  /* 0x00007610ff1e7816 */ /* 0x000fcc000000001e */
[----:B------:R-:W4:Y:S01]  /*2d920*/  @!P6 LDG.E.U8 R30, desc[UR8][R20.64+0x39] ;  /* 0x00003908141ee981 */ /* 0x000f22000c1e1100 */
[----:B------:R-:W-:Y:S02]  /*2d930*/  @!P5 IADD3.X R149, R29, R31, R2, P2, P3 ;  /* 0x0000001f1d95d210 */ /* 0x000fe400017e6402 */
[----:B------:R-:W-:Y:S02]  /*2d940*/  ISETP.LT.OR P3, PT, R28, 0x39, !P1 ;  /* 0x000000391c00780c */ /* 0x000fe40004f61670 */
[----:B------:R-:W-:-:S11]  /*2d950*/  @P5 LOP3.LUT R5, R5, 0x800, RZ, 0xfc, !PT ;  /* 0x0000080005055812 */ /* 0x000fd600078efcff */
[----:B------:R-:W-:-:S04]  /*2d960*/  @!P3 IADD3 R32, P2, P5, R3, R14, R9 ;  /* 0x0000000e0320b210 */ /* 0x000fc80007d5e009 */
[----:B------:R-:W-:Y:S02]  /*2d970*/  @!P3 IADD3.X R33, R2, R29, R8, P2, P5 ;  /* 0x0000001d0221b210 */ /* 0x000fe400017ea408 */
[----:B----4-:R-:W-:-:S04]  /*2d980*/  LOP3.LUT R30, R30, 0xff, RZ, 0xc0, !PT ;  /* 0x000000ff1e1e7812 */ /* 0x010fc800078ec0ff */
[----:B------:R-:W-:-:S05]  /*2d990*/  F2FP.F16.E4M3.UNPACK_B R30, R30 ;  /* 0x0000001eff1e723e */ /* 0x000fca00020006ff */
[----:B------:R-:W-:-:S05]  /*2d9a0*/  HADD2.F32 R30, -RZ, R30.H0_H0 ;  /* 0x2000001eff1e7230 */ /* 0x000fca0000004100 */
[----:B------:R-:W-:-:S04]  /*2d9b0*/  FMUL R30, R30, UR10 ;  /* 0x0000000a1e1e7c20 */ /* 0x000fc80008400000 */
[----:B--2---:R-:W-:Y:S01]  /*2d9c0*/  FFMA R30, R122, UR61, R30 ;  /* 0x0000003d7a1e7c23 */ /* 0x004fe2000800001e */
[----:B------:R-:W-:Y:S01]  /*2d9d0*/  LOP3.LUT R7, R7, 0x7fffffff, RZ, 0xc0, !PT ;  /* 0x7fffffff07077812 */ /* 0x000fe200078ec0ff */
[----:B------:R-:W2:Y:S03]  /*2d9e0*/  LDL.LU R122, [R1+0x390] ;  /* 0x00039000017a7983 */ /* 0x000ea60000300800 */
[----:B------:R-:W-:-:S05]  /*2d9f0*/  F2FP.SATFINITE.E4M3.F32.PACK_AB_MERGE_C R30, RZ, R30, RZ ;  /* 0x0000001eff1e723e */ /* 0x000fca00048070ff */
[----:B------:R0:W-:Y:S02]  /*2da00*/  @!P6 STG.E.U8 desc[UR8][R56.64+0x39], R30 ;  /* 0x0000391e3800e986 */ /* 0x0001e4000c101108 */
[----:B0-----:R-:W0:Y:S02]  /*2da10*/  @!P3 LDC.64 R30, c[0x0][0x5c0] ;  /* 0x00017000ff1ebb82 */ /* 0x001e240000000a00 */
[----:B0-----:R-:W-:Y:S02]  /*2da20*/  @!P3 IADD3 R30, P2, R32, R30, RZ ;  /* 0x0000001e201eb210 */ /* 0x001fe40007f5e0ff */
[----:B------:R-:W-:-:S06]  /*2da30*/  PRMT R32, RZ, 0x7610, R32 ;  /* 0x00007610ff207816 */ /* 0x000fcc0000000020 */
[----:B------:R-:W4:Y:S01]  /*2da40*/  @!P3 LDG.E.U8 R32, desc[UR8][R22.64+0x38] ;  /* 0x000038081620b981 */ /* 0x000f22000c1e1100 */
[----:B------:R-:W-:Y:S01]  /*2da50*/  @P4 LOP3.LUT R7, R7, 0x80000000, RZ, 0xfc, !PT ;  /* 0x8000000007074812 */ /* 0x000fe200078efcff */
[----:B------:R-:W-:-:S03]  /*2da60*/  @!P3 IMAD.X R31, R33, 0x1, R31, P2 ;  /* 0x00000001211fb824 */ /* 0x000fc600010e061f */
[----:B------:R-:W-:Y:S02]  /*2da70*/  LOP3.LUT R7, R7, 0xbfffffff, RZ, 0xc0, !PT ;  /* 0xbfffffff07077812 */ /* 0x000fe400078ec0ff */
[----:B------:R-:W-:Y:S02]  /*2da80*/  ISETP.LT.OR P2, PT, R28, 0x3a, !P1 ;  /* 0x0000003a1c00780c */ /* 0x000fe40004f41670 */
[----:B------:R-:W-:Y:S02]  /*2da90*/  @P1 LOP3.LUT R7, R7, 0x40000000, RZ, 0xfc, !PT ;  /* 0x4000000007071812 */ /* 0x000fe400078efcff */
[----:B------:R-:W-:-:S04]  /*2daa0*/  ISETP.GE.AND P1, PT, R13, 0x81, PT ;  /* 0x000000810d00780c */ /* 0x000fc80003f26270 */
[----:B------:R-:W-:-:S05]  /*2dab0*/  ISETP.LT.OR P4, PT, R28, 0x71, !P1 ;  /* 0x000000711c00780c */ /* 0x000fca0004f81670 */
[----:B------:R-:W-:-:S04]  /*2dac0*/  @!P2 IADD3 R34, P5, P6, R3, R14, R9 ;  /* 0x0000000e0322a210 */ /* 0x000fc80007ebe009 */
[----:B------:R-:W-:Y:S02]  /*2dad0*/  @!P2 IADD3.X R35, R2, R29, R8, P5, P6 ;  /* 0x0000001d0223a210 */ /* 0x000fe40002fec408 */
        /* <DEDUP_REMOVED lines=8> */
[----:B------:R0:W-:Y:S02]  /*2db60*/  @!P3 STG.E.U8 desc[UR8][R30.64+0x38], R32 ;  /* 0x000038201e00b986 */ /* 0x0001e4000c101108 */
[----:B0-----:R-:W0:Y:S08]  /*2db70*/  @!P4 LDC.64 R30, c[0x0][0x5c0] ;  /* 0x00017000ff1ecb82 */ /* 0x001e300000000a00 */
[----:B------:R-:W1:Y:S01]  /*2db80*/  @!P2 LDC.64 R32, c[0x0][0x5c0] ;  /* 0x00017000ff20ab82 */ /* 0x000e620000000a00 */
[----:B0-----:R-:W-:-:S02]  /*2db90*/  @!P4 IADD3 R134, P5, P6, R14, R30, R9 ;  /* 0x0000001e0e86c210 */ /* 0x001fc40007ebe009 */
[----:B------:R-:W-:-:S06]  /*2dba0*/  PRMT R30, RZ, 0x7610, R30 ;  /* 0x00007610ff1e7816 */ /* 0x000fcc000000001e */
[----:B------:R-:W4:Y:S01]  /*2dbb0*/  @!P2 LDG.E.U8 R30, desc[UR8][R22.64+0x39] ;  /* 0x00003908161ea981 */ /* 0x000f22000c1e1100 */
[----:B------:R-:W-:Y:S02]  /*2dbc0*/  @!P4 IADD3.X R135, R29, R31, R8, P5, P6 ;  /* 0x0000001f1d87c210 */ /* 0x000fe40002fec408 */
[----:B------:R-:W-:Y:S02]  /*2dbd0*/  ISETP.LT.OR P5, PT, R28, 0x72, !P1 ;  /* 0x000000721c00780c */ /* 0x000fe40004fa1670 */
[----:B-1----:R-:W-:-:S05]  /*2dbe0*/  @!P2 IADD3 R32, P3, R34, R32, RZ ;  /* 0x000000202220a210 */ /* 0x002fca0007f7e0ff */
[----:B------:R-:W-:Y:S01]  /*2dbf0*/  @!P2 IMAD.X R33, R35, 0x1, R33, P3 ;  /* 0x000000012321a824 */ /* 0x000fe200018e0621 */
[----:B------:R-:W-:-:S04]  /*2dc00*/  @P4 LOP3.LUT R0, R0, 0x400000, RZ, 0xfc, !PT ;  /* 0x0040000000004812 */ /* 0x000fc800078efcff */
[----:B------:R-:W-:Y:S02]  /*2dc10*/  LOP3.LUT P6, RZ, R0, 0x800000, RZ, 0xc0, !PT ;  /* 0x0080000000ff7812 */ /* 0x000fe400078cc0ff */
[----:B----4-:R-:W-:-:S04]  /*2dc20*/  LOP3.LUT R30, R30, 0xff, RZ, 0xc0, !PT ;  /* 0x000000ff1e1e7812 */ /* 0x010fc800078ec0ff */
[----:B------:R-:W-:-:S05]  /*2dc30*/  F2FP.F16.E4M3.UNPACK_B R30, R30 ;  /* 0x0000001eff1e723e */ /* 0x000fca00020006ff */
[----:B------:R-:W-:-:S05]  /*2dc40*/  HADD2.F32 R30, -RZ, R30.H0_H0 ;  /* 0x2000001eff1e7230 */ /* 0x000fca0000004100 */
[----:B------:R-:W-:-:S04]  /*2dc50*/  FMUL R30, R30, UR10 ;  /* 0x0000000a1e1e7c20 */ /* 0x000fc80008400000 */
[----:B--2---:R-:W-:Y:S01]  /*2dc60*/  FFMA R30, R122, UR61, R30 ;  /* 0x0000003d7a1e7c23 */ /* 0x004fe2000800001e */
[----:B------:R-:W-:Y:S01]  /*2dc70*/  LOP3.LUT P4, RZ, R0, 0x2, RZ, 0xc0, !PT ;  /* 0x0000000200ff7812 */ /* 0x000fe2000788c0ff */
[----:B------:R-:W2:Y:S03]  /*2dc80*/  LDL.LU R122, [R1+0x398] ;  /* 0x00039800017a7983 */ /* 0x000ea60000300800 */
[----:B------:R-:W-:-:S05]  /*2dc90*/  F2FP.SATFINITE.E4M3.F32.PACK_AB_MERGE_C R30, RZ, R30, RZ ;  /* 0x0000001eff1e723e */ /* 0x000fca00048070ff */
[----:B------:R0:W-:Y:S02]  /*2dca0*/  @!P2 STG.E.U8 desc[UR8][R32.64+0x39], R30 ;  /* 0x0000391e2000a986 */ /* 0x0001e4000c101108 */
[----:B0-----:R-:W0:Y:S02]  /*2dcb0*/  @!P5 LDC.64 R30, c[0x0][0x5c0] ;  /* 0x00017000ff1edb82 */ /* 0x001e240000000a00 */
[----:B0-----:R-:W-:Y:S02]  /*2dcc0*/  @!P5 IADD3 R82, P2, P3, R14, R30, R9 ;  /* 0x0000001e0e52d210 */ /* 0x001fe40007b5e009 */
[----:B------:R-:W-:-:S06]  /*2dcd0*/  PRMT R30, RZ, 0x7610, R30 ;  /* 0x00007610ff1e7816 */ /* 0x000fcc000000001e */
[----:B------:R-:W4:Y:S01]  /*2dce0*/  @!P6 LDG.E.U8 R30, desc[UR8][R24.64+0x30] ;  /* 0x00003008181ee981 */ /* 0x000f22000c1e1100 */
[----:B------:R-:W-:Y:S02]  /*2dcf0*/  LOP3.LUT R0, R0, 0xfffffbff, RZ, 0xc0, !PT ;  /* 0xfffffbff00007812 */ /* 0x000fe400078ec0ff */
[----:B------:R-:W-:Y:S02]  /*2dd00*/  @!P5 IADD3.X R83, R29, R31, R8, P2, P3 ;  /* 0x0000001f1d53d210 */ /* 0x000fe400017e6408 */
[----:B------:R-:W-:Y:S02]  /*2dd10*/  @P5 LOP3.LUT R0, R0, 0x400, RZ, 0xfc, !PT ;  /* 0x0000040000005812 */ /* 0x000fe400078efcff */
[C---:B------:R-:W-:Y:S02]  /*2dd20*/  ISETP.LT.OR P5, PT, R28.reuse, 0x79, !P1 ;  /* 0x000000791c00780c */ /* 0x040fe40004fa1670 */
[----:B------:R-:W-:Y:S02]  /*2dd30*/  ISETP.LT.OR P1, PT, R28, 0x7a, !P1 ;  /* 0x0000007a1c00780c */ /* 0x000fe40004f21670 */
[----:B----4-:R-:W-:-:S04]  /*2dd40*/  LOP3.LUT R30, R30, 0xff, RZ, 0xc0, !PT ;  /* 0x000000ff1e1e7812 */ /* 0x010fc800078ec0ff */
[----:B------:R-:W-:-:S05]  /*2dd50*/  F2FP.F16.E4M3.UNPACK_B R30, R30 ;  /* 0x0000001eff1e723e */ /* 0x000fca00020006ff */
[----:B------:R-:W-:-:S05]  /*2dd60*/  HADD2.F32 R30, -RZ, R30.H0_H0 ;  /* 0x2000001eff1e7230 */ /* 0x000fca0000004100 */
[----:B------:R-:W-:-:S04]  /*2dd70*/  FMUL R30, R30, UR10 ;  /* 0x0000000a1e1e7c20 */ /* 0x000fc80008400000 */
[----:B---3--:R-:W-:Y:S02]  /*2dd80*/  FFMA R32, R123, UR61, R30 ;  /* 0x0000003d7b207c23 */ /* 0x008fe4000800001e */
[----:B------:R-:W0:Y:S01]  /*2dd90*/  @!P5 LDC.64 R30, c[0x0][0x5c0] ;  /* 0x00017000ff1edb82 */ /* 0x000e220000000a00 */
[----:B------:R-:W-:Y:S01]  /*2dda0*/  LOP3.LUT R5, R5, 0xfffdffff, RZ, 0xc0, !PT ;  /* 0xfffdffff05057812 */ /* 0x000fe200078ec0ff */
[----:B------:R-:W3:Y:S01]  /*2ddb0*/  LDL.LU R123, [R1+0x39c] ;  /* 0x00039c00017b7983 */ /* 0x000ee20000300800 */
[----:B0-----:R-:W-:-:S04]  /*2ddc0*/  @!P5 IADD3 R150, P2, P3, R14, R30, R9 ;  /* 0x0000001e0e96d210 */ /* 0x001fc80007b5e009 */
[----:B------:R-:W-:Y:S02]  /*2ddd0*/  @!P5 IADD3.X R151, R29, R31, R8, P2, P3 ;  /* 0x0000001f1d97d210 */ /* 0x000fe400017e6408 */
[----:B------:R-:W0:Y:S01]  /*2dde0*/  @!P1 LDC.64 R30, c[0x0][0x5c0] ;  /* 0x00017000ff1e9b82 */ /* 0x000e220000000a00 */
[----:B------:R-:W-:-:S05]  /*2ddf0*/  F2FP.SATFINITE.E4M3.F32.PACK_AB_MERGE_C R32, RZ, R32, RZ ;  /* 0x00000020ff20723e */ /* 0x000fca00048070ff */
[----:B------:R0:W-:Y:S02]  /*2de00*/  @!P6 STG.E.U8 desc[UR8][R84.64+0x30], R32 ;  /* 0x000030205400e986 */ /* 0x0001e4000c101108 */
        /* <DEDUP_REMOVED lines=21> */
[----:B------:R-:W-:Y:S02]  /*2df60*/  ISETP.GE.AND P4, PT, R13, 0x101, PT ;  /* 0x000001010d00780c */ /* 0x000fe40003f86270 */
[----:B------:R-:W-:Y:S02]  /*2df70*/  @P1 LOP3.LUT R0, R0, 0x800000, RZ, 0xfc, !PT ;  /* 0x0080000000001812 */ /* 0x000fe400078efcff */
[C---:B------:R-:W-:Y:S01]  /*2df80*/  ISETP.LT.OR P1, PT, R28.reuse, 0x71, !P4 ;  /* 0x000000711c00780c */ /* 0x040fe20006721670 */
[----:B------:R-:W-:Y:S01]  /*2df90*/  @!P3 IMAD.X R31, R33, 0x1, R31, P2 ;  /* 0x00000001211fb824 */ /* 0x000fe200010e061f */
[----:B------:R-:W-:-:S13]  /*2dfa0*/  ISETP.LT.OR P2, PT, R28, 0x32, !P0 ;  /* 0x000000321c00780c */ /* 0x000fda0004741670 */
[----:B------:R-:W-:-:S04]  /*2dfb0*/  @!P2 IADD3 R34, P5, P6, R3, R14, R11 ;  /* 0x0000000e0322a210 */ /* 0x000fc80007ebe00b */
[----:B------:R-:W-:Y:S02]  /*2dfc0*/  @!P2 IADD3.X R35, R2, R29, R10, P5, P6 ;  /* 0x0000001d0223a210 */ /* 0x000fe40002fec40a */
[----:B----4-:R-:W-:-:S04]  /*2dfd0*/  LOP3.LUT R32, R32, 0xff, RZ, 0xc0, !PT ;  /* 0x000000ff20207812 */ /* 0x010fc800078ec0ff */
[----:B------:R-:W-:-:S05]  /*2dfe0*/  F2FP.F16.E4M3.UNPACK_B R32, R32 ;  /* 0x00000020ff20723e */ /* 0x000fca00020006ff */
[----:B------:R-:W-:-:S05]  /*2dff0*/  HADD2.F32 R32, -RZ, R32.H0_H0 ;  /* 0x20000020ff207230 */ /* 0x000fca0000004100 */
[----:B------:R-:W-:-:S04]  /*2e000*/  FMUL R32, R32, UR10 ;  /* 0x0000000a20207c20 */ /* 0x000fc80008400000 */
[----:B---3--:R-:W-:Y:S02]  /*2e010*/  FFMA R32, R123, UR61, R32 ;  /* 0x0000003d7b207c23 */ /* 0x008fe40008000020 */
        /* <DEDUP_REMOVED lines=9> */
[----:B------:R-:W-:Y:S02]  /*2e0b0*/  ISETP.GE.AND P6, PT, R13, 0x101, PT ;  /* 0x000001010d00780c */ /* 0x000fe40003fc6270 */
[----:B-1----:R-:W-:Y:S02]  /*2e0c0*/  @!P2 IADD3 R32, P3, R34, R32, RZ ;  /* 0x000000202220a210 */ /* 0x002fe40007f7e0ff */
[----:B------:R-:W-:-:S03]  /*2e0d0*/  ISETP.LT.OR P4, PT, R28, 0x72, !P6 ;  /* 0x000000721c00780c */ /* 0x000fc60007781670 */
[----:B------:R-:W-:Y:S01]  /*2e0e0*/  @!P2 IMAD.X R33, R35, 0x1, R33, P3 ;  /* 0x000000012321a824 */ /* 0x000fe200018e0621 */
[----:B------:R-:W-:Y:S02]  /*2e0f0*/  LOP3.LUT P5, RZ, R0, 0x1000000, RZ, 0xc0, !PT ;  /* 0x0100000000ff7812 */ /* 0x000fe400078ac0ff */
        /* <DEDUP_REMOVED lines=10> */
[----:B0-----:R-:W-:Y:S02]  /*2e1a0*/  @!P4 IADD3 R154, P2, P3, R14, R30, R11 ;  /* 0x0000001e0e9ac210 */ /* 0x001fe40007b5e00b */
[----:B------:R-:W-:-:S06]  /*2e1b0*/  PRMT R30, RZ, 0x7610, R30 ;  /* 0x00007610ff1e7816 */ /* 0x000fcc000000001e */
[----:B------:R-:W4:Y:S01]  /*2e1c0*/  @!P5 LDG.E.U8 R30, desc[UR8][R24.64+0x38] ;  /* 0x00003808181ed981 */ /* 0x000f22000c1e1100 */
[----:B------:R-:W-:-:S04]  /*2e1d0*/  @P1 LOP3.LUT R5, R5, 0x400000, RZ, 0xfc, !PT ;  /* 0x0040000005051812 */ /* 0x000fc800078efcff */
[----:B------:R-:W-:Y:S02]  /*2e1e0*/  LOP3.LUT R5, R5, 0xfff7ffff, RZ, 0xc0, !PT ;  /* 0xfff7ffff05057812 */ /* 0x000fe400078ec0ff */
[----:B------:R-:W-:Y:S02]  /*2e1f0*/  @!P4 IADD3.X R155, R29, R31, R10, P2, P3 ;  /* 0x0000001f1d9bc210 */ /* 0x000fe400017e640a */
[----:B------:R-:W-:Y:S02]  /*2e200*/  @P4 LOP3.LUT R5, R5, 0x80000, RZ, 0xfc, !PT ;  /* 0x0008000005054812 */ /* 0x000fe400078efcff */
[----:B------:R-:W-:Y:S02]  /*2e210*/  ISETP.LT.OR P4, PT, R28, 0x79, !P6 ;  /* 0x000000791c00780c */ /* 0x000fe40007781670 */
[----:B------:R-:W-:Y:S02]  /*2e220*/  LOP3.LUT P1, RZ, R0, 0x800, RZ, 0xc0, !PT ;  /* 0x0000080000ff7812 */ /* 0x000fe4000782c0ff */
        /* <DEDUP_REMOVED lines=19> */
[----:B------:R-:W-:-:S04]  /*2e360*/  @P4 LOP3.LUT R5, R5, 0x8000000, RZ, 0xfc, !PT ;  /* 0x0800000005054812 */ /* 0x000fc800078efcff */
[----:B------:R-:W-:-:S04]  /*2e370*/  LOP3.LUT R5, R5, 0xfbffffff, RZ, 0xc0, !PT ;  /* 0xfbffffff05057812 */ /* 0x000fc800078ec0ff */
[----:B------:R-:W-:-:S03]  /*2e380*/  @P5 LOP3.LUT R5, R5, 0x4000000, RZ, 0xfc, !PT ;  /* 0x0400000005055812 */ /* 0x000fc600078efcff */
[----:B------:R-:W-:-:S04]  /*2e390*/  @!P3 IADD3 R32, P2, P5, R3, R14, R11 ;  /* 0x0000000e0320b210 */ /* 0x000fc80007d5e00b */
[----:B------:R-:W-:Y:S02]  /*2e3a0*/  @!P3 IADD3.X R33, R2, R29, R10, P2, P5 ;  /* 0x0000001d0221b210 */ /* 0x000fe400017ea40a */
        /* <DEDUP_REMOVED lines=10> */
[----:B0-----:R-:W-:Y:S02]  /*2e450*/  @!P3 IADD3 R30, P2, R32, R30, RZ ;  /* 0x0000001e201eb210 */ /* 0x001fe40007f5e0ff */
[----:B------:R-:W-:-:S06]  /*2e460*/  PRMT R32, RZ, 0x7610, R32 ;  /* 0x00007610ff207816 */ /* 0x000fcc0000000020 */
[----:B------:R-:W4:Y:S01]  /*2e470*/  @!P3 LDG.E.U8 R32, desc[UR8][R26.64+0x38] ;  /* 0x000038081a20b981 */ /* 0x000f22000c1e1100 */
        /* <DEDUP_REMOVED lines=19> */
[----:B------:R-:W-:Y:S02]  /*2e5b0*/  @P0 LOP3.LUT R7, R7, 0x20000000, RZ, 0xfc, !PT ;  /* 0x2000000007070812 */ /* 0x000fe400078efcff */
[----:B------:R-:W-:Y:S02]  /*2e5c0*/  ISETP.LT.OR P0, PT, R28, 0x82, !P4 ;  /* 0x000000821c00780c */ /* 0x000fe40006701670 */
[----:B-1----:R-:W-:-:S05]  /*2e5d0*/  @!P2 IADD3 R32, P3, R34, R32, RZ ;  /* 0x000000202220a210 */ /* 0x002fca0007f7e0ff */
[----:B------:R-:W-:Y:S01]  /*2e5e0*/  @!P2 IMAD.X R33, R35, 0x1, R33, P3 ;  /* 0x000000012321a824 */ /* 0x000fe200018e0621 */
[----:B------:R-:W-:Y:S02]  /*2e5f0*/  @!P1 IADD3.X R169, R29, R31, R2, P5, P6 ;  /* 0x0000001f1da99210 */ /* 0x000fe40002fec402 */
[----:B------:R-:W-:-:S04]  /*2e600*/  LOP3.LUT R6, R6, 0xfffffff7, RZ, 0xc0, !PT ;  /* 0xfffffff706067812 */ /* 0x000fc800078ec0ff */
[----:B------:R-:W-:Y:S02]  /*2e610*/  @P1 LOP3.LUT R6, R6, 0x8, RZ, 0xfc, !PT ;  /* 0x0000000806061812 */ /* 0x000fe400078efcff */
        /* <DEDUP_REMOVED lines=9> */
[----:B0-----:R-:W0:Y:S02]  /*2e6b0*/  @!P0 LDC.64 R30, c[0x0][0x5c0] ;  /* 0x00017000ff1e8b82 */ /* 0x001e240000000a00 */
[----:B0-----:R-:W-:-:S04]  /*2e6c0*/  @!P0 IADD3 R166, P2, P3, R14, R30, R3 ;  /* 0x0000001e0ea68210 */ /* 0x001fc80007b5e003 */
[----:B------:R-:W-:Y:S02]  /*2e6d0*/  @!P0 IADD3.X R167, R29, R31, R2, P2, P3 ;  /* 0x0000001f1da78210 */ /* 0x000fe400017e6402 */
[----:B------:R-:W-:Y:S02]  /*2e6e0*/  ISETP.LT.OR P2, PT, R28, 0x41, !P1 ;  /* 0x000000411c00780c */ /* 0x000fe40004f41670 */
[----:B------:R-:W-:-:S11]  /*2e6f0*/  PRMT R30, RZ, 0x7610, R30 ;  /* 0x00007610ff1e7816 */ /* 0x000fd6000000001e */
[----:B------:R-:W4:Y:S02]  /*2e700*/  @!P2 LDG.E.U8 R30, desc[UR8][R16.64+0x40] ;  /* 0x00004008101ea981 */ /* 0x000f24000c1e1100 */
        /* <DEDUP_REMOVED lines=16> */
[----:B------:R-:W-:Y:S02]  /*2e810*/  @P0 LOP3.LUT R0, R0, 0x800, RZ, 0xfc, !PT ;  /* 0x0000080000000812 */ /* 0x000fe400078efcff */
[----:B------:R-:W-:Y:S02]  /*2e820*/  ISETP.LT.OR P0, PT, R28, 0x89, !P4 ;  /* 0x000000891c00780c */ /* 0x000fe40006701670 */
[----:B0-----:R-:W-:-:S05]  /*2e830*/  @!P2 IADD3 R30, P3, R14, R30, RZ ;  /* 0x0000001e0e1ea210 */ /* 0x001fca0007f7e0ff */
[----:B------:R-:W-:Y:S01]  /*2e840*/  @!P2 IMAD.X R31, R29, 0x1, R31, P3 ;  /* 0x000000011d1fa824 */ /* 0x000fe200018e061f */
[----:B------:R-:W-:Y:S02]  /*2e850*/  ISETP.LT.OR P6, PT, R28, 0x41, !P4 ;  /* 0x000000411c00780c */ /* 0x000fe400067c1670 */
        /* <DEDUP_REMOVED lines=8> */
[----:B------:R0:W-:Y:S02]  /*2e8e0*/  @!P2 STG.E.U8 desc[UR8][R30.64+0x41], R32 ;  /* 0x000041201e00a986 */ /* 0x0001e4000c101108 */
[----:B0-----:R-:W0:Y:S02]  /*2e8f0*/  @!P0 LDC.64 R30, c[0x0][0x5c0] ;  /* 0x00017000ff1e8b82 */ /* 0x001e240000000a00 */
[----:B0-----:R-:W-:Y:S02]  /*2e900*/  @!P0 IADD3 R174, P2, P3, R14, R30, R3 ;  /* 0x0000001e0eae8210 */ /* 0x001fe40007b5e003 */
[----:B------:R-:W-:-:S06]  /*2e910*/  PRMT R30, RZ, 0x7610, R30 ;  /* 0x00007610ff1e7816 */ /* 0x000fcc000000001e */
[----:B------:R-:W4:Y:S01]  /*2e920*/  @!P6 LDG.E.U8 R30, desc[UR8][R18.64+0x40] ;  /* 0x00004008121ee981 */ /* 0x000f22000c1e1100 */
[----:B------:R-:W-:Y:S02]  /*2e930*/  @!P0 IADD3.X R175, R29, R31, R2, P2, P3 ;  /* 0x0000001f1daf8210 */ /* 0x000fe400017e6402 */
[----:B------:R-:W-:-:S04]  /*2e940*/  LOP3.LUT R6, R6, 0xffffffbf, RZ, 0xc0, !PT ;  /* 0xffffffbf06067812 */ /* 0x000fc800078ec0ff */
[----:B------:R-:W-:Y:S02]  /*2e950*/  @P0 LOP3.LUT R6, R6, 0x40, RZ, 0xfc, !PT ;  /* 0x0000004006060812 */ /* 0x000fe400078efcff */
[----:B------:R-:W-:Y:S02]  /*2e960*/  ISETP.GE.AND P0, PT, R13, 0x81, PT ;  /* 0x000000810d00780c */ /* 0x000fe40003f06270 */
[----:B------:R-:W-:-:S04]  /*2e970*/  LOP3.LUT R6, R6, 0xffffff7f, RZ, 0xc0, !PT ;  /* 0xffffff7f06067812 */ /* 0x000fc800078ec0ff */
[----:B------:R-:W-:Y:S02]  /*2e980*/  @P5 LOP3.LUT R6, R6, 0x80, RZ, 0xfc, !PT ;  /* 0x0000008006065812 */ /* 0x000fe400078efcff */
        /* <DEDUP_REMOVED lines=10> */
[----:B------:R-:W-:-:S13]  /*2ea30*/  ISETP.LT.OR P5, PT, R28, 0x81, !P0 ;  /* 0x000000811c00780c */ /* 0x000fda00047a1670 */
[----:B------:R-:W0:Y:S01]  /*2ea40*/  @!P5 LDC.64 R30, c[0x0][0x5c0] ;  /* 0x00017000ff1edb82 */ /* 0x000e220000000a00 */
[----:B------:R-:W-:-:S05]  /*2ea50*/  F2FP.SATFINITE.E4M3.F32.PACK_AB_MERGE_C R32, RZ, R32, RZ ;  /* 0x00000020ff20723e */ /* 0x000fca00048070ff */
[----:B------:R-:W-:Y:S01]  /*2ea60*/  @!P6 STG.E.U8 desc[UR8][R44.64+0x40], R32 ;  /* 0x000040202c00e986 */ /* 0x000fe2000c101108 */
[----:B------:R-:W-:Y:S02]  /*2ea70*/  ISETP.LT.OR P6, PT, R28, 0x42, !P4 ;  /* 0x000000421c00780c */ /* 0x000fe400067c1670 */
[----:B0-----:R-:W-:Y:S02]  /*2ea80*/  @!P5 IADD3 R176, P2, P3, R14, R30, R9 ;  /* 0x0000001e0eb0d210 */ /* 0x001fe40007b5e009 */
[----:B------:R-:W-:-:S09]  /*2ea90*/  PRMT R30, RZ, 0x7610, R30 ;  /* 0x00007610ff1e7816 */ /* 0x000fd2000000001e */
[----:B------:R-:W4:Y:S01]  /*2eaa0*/  @!P6 LDG.E.U8 R30, desc[UR8][R18.64+0x41] ;  /* 0x00004108121ee981 */ /* 0x000f22000c1e1100 */
[----:B------:R-:W-:Y:S02]  /*2eab0*/  @P5 LOP3.LUT R6, R6, 0x400, RZ, 0xfc, !PT ;  /* 0x0000040006065812 */ /* 0x000fe400078efcff */
[----:B------:R-:W-:Y:S02]  /*2eac0*/  @!P5 IADD3.X R177, R29, R31, R8, P2, P3 ;  /* 0x0000001f1db1d210 */ /* 0x000fe400017e6408 */
[----:B------:R-:W-:Y:S02]  /*2ead0*/  ISETP.LT.OR P5, PT, R28, 0x82, !P0 ;  /* 0x000000821c00780c */ /* 0x000fe400047a1670 */
        /* <DEDUP_REMOVED lines=60> */
[----:B------:R-:W-:Y:S01]  /*2eea0*/  LOP3.LUT P5, RZ, R0, 0x1000, RZ, 0xc0, !PT ;  /* 0x0000100000ff7812 */ /* 0x000fe200078ac0ff */
        /* <DEDUP_REMOVED lines=20> */
[----:B------:R0:W-:Y:S01]  /*2eff0*/  @!P1 STG.E.U8 desc[UR8][R88.64+0x49], R30 ;  /* 0x0000491e58009986 */ /* 0x0001e2000c101108 */
[----:B------:R-:W-:-:S13]  /*2f000*/  ISETP.LT.OR P1, PT, R28, 0x82, !P6 ;  /* 0x000000821c00780c */ /* 0x000fda0007721670 */
        /* <DEDUP_REMOVED lines=23> */
[----:B------:R-:W0:Y:S02]  /*2f180*/  @!P5 LDC.64 R30, c[0x0][0x5c0] ;  /* 0x00017000ff1edb82 */ /* 0x000e240000000a00 */
[----:B0-----:R-:W-:Y:S02]  /*2f190*/  @!P5 IADD3 R194, P2, P3, R14, R30, R11 ;  /* 0x0000001e0ec2d210 */ /* 0x001fe40007b5e00b */
[----:B------:R-:W-:-:S06]  /*2f1a0*/  PRMT R30, RZ, 0x7610, R30 ;  /* 0x00007610ff1e7816 */ /* 0x000fcc000000001e */
[----:B------:R-:W4:Y:S01]  /*2f1b0*/  @!P0 LDG.E.U8 R30, desc[UR8][R20.64+0x41] ;  /* 0x00004108141e8981 */ /* 0x000f22000c1e1100 */
[----:B------:R-:W-:Y:S02]  /*2f1c0*/  @P1 LOP3.LUT R6, R6, 0x10000000, RZ, 0xfc, !PT ;  /* 0x1000000006061812 */ /* 0x000fe400078efcff */
[----:B------:R-:W-:Y:S02]  /*2f1d0*/  LOP3.LUT P1, RZ, R7, 0x40000000, RZ, 0xc0, !PT ;  /* 0x4000000007ff7812 */ /* 0x000fe4000782c0ff */
[----:B------:R-:W-:Y:S02]  /*2f1e0*/  @!P5 IADD3.X R195, R29, R31, R10, P2, P3 ;  /* 0x0000001f1dc3d210 */ /* 0x000fe400017e640a */
[----:B------:R-:W-:Y:S02]  /*2f1f0*/  ISETP.LT.OR P3, PT, R28, 0x41, !P1 ;  /* 0x000000411c00780c */ /* 0x000fe40004f61670 */
[----:B------:R-:W-:-:S04]  /*2f200*/  LOP3.LUT R6, R6, 0xf7ffffff, RZ, 0xc0, !PT ;  /* 0xf7ffffff06067812 */ /* 0x000fc800078ec0ff */
[----:B------:R-:W-:-:S07]  /*2f210*/  @P5 LOP3.LUT R6, R6, 0x8000000, RZ, 0xfc, !PT ;  /* 0x0800000006065812 */ /* 0x000fce00078efcff */
[----:B-1----:R-:W-:-:S04]  /*2f220*/  @!P3 IADD3 R32, P2, P5, R3, R14, R9 ;  /* 0x0000000e0320b210 */ /* 0x002fc80007d5e009 */
[----:B------:R-:W-:Y:S02]  /*2f230*/  @!P3 IADD3.X R33, R2, R29, R8, P2, P5 ;  /* 0x0000001d0221b210 */ /* 0x000fe400017ea408 */
        /* <DEDUP_REMOVED lines=32> */
[----:B------:R-:W-:Y:S02]  /*2f440*/  @!P0 IADD3.X R207, R29, R31, R2, P5, P6 ;  /* 0x0000001f1dcf8210 */ /* 0x000fe40002fec402 */
[----:B------:R-:W-:Y:S02]  /*2f450*/  ISETP.LT.OR P0, PT, R28, 0x92, !P4 ;  /* 0x000000921c00780c */ /* 0x000fe40006701670 */
[----:B-1----:R-:W-:-:S05]  /*2f460*/  @!P2 IADD3 R32, P3, R34, R32, RZ ;  /* 0x000000202220a210 */ /* 0x002fca0007f7e0ff */
        /* <DEDUP_REMOVED lines=15> */
[----:B------:R-:W-:Y:S02]  /*2f560*/  @P0 LOP3.LUT R6, R6, 0x40000000, RZ, 0xfc, !PT ;  /* 0x4000000006060812 */ /* 0x000fe400078efcff */
[----:B------:R-:W-:Y:S02]  /*2f570*/  @!P0 IADD3.X R203, R29, R31, R2, P2, P3 ;  /* 0x0000001f1dcb8210 */ /* 0x000fe400017e6402 */
        /* <DEDUP_REMOVED lines=19> */
[----:B------:R-:W-:Y:S02]  /*2f6b0*/  @!P5 IADD3.X R219, R29, R31, R2, P2, P3 ;  /* 0x0000001f1ddbd210 */ /* 0x000fe400017e6402 */
[----:B------:R-:W-:Y:S02]  /*2f6c0*/  ISETP.LT.OR P3, PT, R28, 0x49, !P1 ;  /* 0x000000491c00780c */ /* 0x000fe40004f61670 */
[----:B------:R-:W-:-:S04]  /*2f6d0*/  @P0 LOP3.LUT R6, R6, 0x80000000, RZ, 0xfc, !PT ;  /* 0x8000000006060812 */ /* 0x000fc800078efcff */
[----:B------:R-:W-:-:S04]  /*2f6e0*/  LOP3.LUT R6, R6, 0xdfffffff, RZ, 0xc0, !PT ;  /* 0xdfffffff06067812 */ /* 0x000fc800078ec0ff */
[----:B------:R-:W-:-:S03]  /*2f6f0*/  @P5 LOP3.LUT R6, R6, 0x20000000, RZ, 0xfc, !PT ;  /* 0x2000000006065812 */ /* 0x000fc600078efcff */
[----:B-1----:R-:W-:-:S04]  /*2f700*/  @!P3 IADD3 R32, P2, P5, R3, R14, R9 ;  /* 0x0000000e0320b210 */ /* 0x002fc80007d5e009 */
        /* <DEDUP_REMOVED lines=14> */
[----:B------:R-:W-:-:S04]  /*2f7f0*/  LOP3.LUT R7, R7, 0xefffffff, RZ, 0xc0, !PT ;  /* 0xefffffff07077812 */ /* 0x000fc800078ec0ff */
        /* <DEDUP_REMOVED lines=44> */
[C---:B------:R-:W-:Y:S02]  /*2fac0*/  ISETP.LT.OR P5, PT, R28.reuse, 0x99, !P1 ;  /* 0x000000991c00780c */ /* 0x040fe40004fa1670 */
[----:B------:R-:W-:Y:S02]  /*2fad0*/  ISETP.LT.OR P1, PT, R28, 0x9a, !P1 ;  /* 0x0000009a1c00780c */ /* 0x000fe40004f21670 */
[----:B------:R-:W-:-:S02]  /*2fae0*/  LOP3.LUT P4, RZ, R0, 0x2000, RZ, 0xc0, !PT ;  /* 0x0000200000ff7812 */ /* 0x000fc4000788c0ff */
        /* <DEDUP_REMOVED lines=12> */
[----:B------:R1:W-:Y:S01]  /*2fbb0*/  @!P6 STG.E.U8 desc[UR8][R66.64+0x40], R32 ;  /* 0x000040204200e986 */ /* 0x0003e2000c101108 */
[----:B0-----:R-:W-:Y:S02]  /*2fbc0*/  @!P1 IADD3 R216, P2, P3, R14, R30, R9 ;  /* 0x0000001e0ed89210 */ /* 0x001fe40007b5e009 */
[----:B------:R-:W-:-:S06]  /*2fbd0*/  PRMT R30, RZ, 0x7610, R30 ;  /* 0x00007610ff1e7816 */ /* 0x000fcc000000001e */
[----:B------:R-:W4:Y:S01]  /*2fbe0*/  @!P4 LDG.E.U8 R30, desc[UR8][R24.64+0x41] ;  /* 0x00004108181ec981 */ /* 0x000f22000c1e1100 */
[----:B------:R-:W-:Y:S02]  /*2fbf0*/  @!P1 IADD3.X R217, R29, R31, R8, P2, P3 ;  /* 0x0000001f1dd99210 */ /* 0x000fe400017e6408 */
[----:B------:R-:W-:Y:S02]  /*2fc00*/  ISETP.LT.OR P3, PT, R28, 0x41, !P0 ;  /* 0x000000411c00780c */ /* 0x000fe40004761670 */
[----:B------:R-:W-:-:S11]  /*2fc10*/  @P5 LOP3.LUT R6, R6, 0x1000000, RZ, 0xfc, !PT ;  /* 0x0100000006065812 */ /* 0x000fd600078efcff */
[----:B-1----:R-:W-:-:S04]  /*2fc20*/  @!P3 IADD3 R32, P2, P5, R3, R14, R11 ;  /* 0x0000000e0320b210 */ /* 0x002fc80007d5e00b */
        /* <DEDUP_REMOVED lines=196> */
[----:B------:R-:W-:-:S03]  /*30870*/  @P5 LOP3.LUT R6, R6, 0x100, RZ, 0xfc, !PT ;  /* 0x0000010006065812 */ /* 0x000fc600078efcff */
[----:B------:R-:W-:Y:S01]  /*30880*/  @!P5 STL.64 [R1], R34 ;  /* 0x000000220100d387 */ /* 0x000fe20000100a00 */
        /* <DEDUP_REMOVED lines=50> */
[----:B------:R-:W-:-:S03]  /*30bb0*/  LOP3.LUT R6, R6, 0xffffffef, RZ, 0xc0, !PT ;  /* 0xffffffef06067812 */ /* 0x000fc600078ec0ff */
[----:B------:R0:W-:Y:S01]  /*30bc0*/  @!P5 STL.64 [R1+0x10], R34 ;  /* 0x000010220100d387 */ /* 0x0001e20000100a00 */
        /* <DEDUP_REMOVED lines=10> */
[----:B------:R-:W3:Y:S01]  /*30c70*/  LDL.LU R123, [R1+0x434] ;  /* 0x00043400017b7983 */ /* 0x000ee20000300800 */
[----:B0-----:R-:W-:-:S04]  /*30c80*/  @!P0 IADD3 R34, P2, P3, R14, R30, R9 ;  /* 0x0000001e0e228210 */ /* 0x001fc80007b5e009 */
[----:B------:R-:W-:-:S05]  /*30c90*/  @!P0 IADD3.X R35, R29, R31, R8, P2, P3 ;  /* 0x0000001f1d238210 */ /* 0x000fca00017e6408 */
[----:B------:R0:W-:Y:S01]  /*30ca0*/  @!P0 STL.64 [R1+0x8], R34 ;  /* 0x0000082201008387 */ /* 0x0001e20000100a00 */
        /* <DEDUP_REMOVED lines=9> */
[----:B------:R-:W-:Y:S02]  /*30d40*/  LOP3.LUT P5, RZ, R0, 0x8000, RZ, 0xc0, !PT ;  /* 0x0000800000ff7812 */ /* 0x000fe400078ac0ff */
[----:B----4-:R-:W-:-:S04]  /*30d50*/  LOP3.LUT R30, R30, 0xff, RZ, 0xc0, !PT ;  /* 0x000000ff1e1e7812 */ /* 0x010fc800078ec0ff */
[----:B------:R-:W-:-:S05]  /*30d60*/  F2FP.F16.E4M3.UNPACK_B R30, R30 ;  /* 0x0000001eff1e723e */ /* 0x000fca00020006ff */
[----:B------:R-:W-:-:S05]  /*30d70*/  HADD2.F32 R30, -RZ, R30.H0_H0 ;  /* 0x2000001eff1e7230 */ /* 0x000fca0000004100 */
[----:B------:R-:W-:-:S04]  /*30d80*/  FMUL R30, R30, UR10 ;  /* 0x0000000a1e1e7c20 */ /* 0x000fc80008400000 */
[----:B--2---:R-:W-:-:S05]  /*30d90*/  FFMA R30, R122, UR61, R30 ;  /* 0x0000003d7a1e7c23 */ /* 0x004fca000800001e */
[----:B------:R-:W-:-:S05]  /*30da0*/  F2FP.SATFINITE.E4M3.F32.PACK_AB_MERGE_C R30, RZ, R30, RZ ;  /* 0x0000001eff1e723e */ /* 0x000fca00048070ff */
[----:B------:R0:W-:Y:S01]  /*30db0*/  @!P1 STG.E.U8 desc[UR8][R104.64+0x59], R30 ;  /* 0x0000591e68009986 */ /* 0x0001e2000c101108 */
[----:B------:R-:W-:-:S13]  /*30dc0*/  ISETP.LT.OR P1, PT, R28, 0xa2, !P6 ;  /* 0x000000a21c00780c */ /* 0x000fda0007721670 */
[----:B0-----:R-:W0:Y:S02]  /*30dd0*/  @!P1 LDC.64 R30, c[0x0][0x5c0] ;  /* 0x00017000ff1e9b82 */ /* 0x001e240000000a00 */
[----:B0-----:R-:W-:Y:S02]  /*30de0*/  @!P1 IADD3 R32, P2, P3, R14, R30, R11 ;  /* 0x0000001e0e209210 */ /* 0x001fe40007b5e00b */
[----:B------:R-:W-:-:S06]  /*30df0*/  PRMT R30, RZ, 0x7610, R30 ;  /* 0x00007610ff1e7816 */ /* 0x000fcc000000001e */
[----:B------:R-:W2:Y:S01]  /*30e00*/  @!P5 LDG.E.U8 R30, desc[UR8][R20.64+0x50] ;  /* 0x00005008141ed981 */ /* 0x000ea2000c1e1100 */
[----:B------:R-:W-:-:S04]  /*30e10*/  LOP3.LUT R6, R6, 0xfffffffd, RZ, 0xc0, !PT ;  /* 0xfffffffd06067812 */ /* 0x000fc800078ec0ff */
[----:B------:R-:W-:Y:S02]  /*30e20*/  @P0 LOP3.LUT R6, R6, 0x2, RZ, 0xfc, !PT ;  /* 0x0000000206060812 */ /* 0x000fe400078efcff */
[----:B------:R-:W-:Y:S02]  /*30e30*/  @!P1 IADD3.X R33, R29, R31, R10, P2, P3 ;  /* 0x0000001f1d219210 */ /* 0x000fe400017e640a */
[----:B------:R-:W-:Y:S01]  /*30e40*/  LOP3.LUT R6, R6, 0xfffffffe, RZ, 0xc0, !PT ;  /* 0xfffffffe06067812 */ /* 0x000fe200078ec0ff */
[----:B------:R-:W-:Y:S03]  /*30e50*/  @!P0 STL.64 [R1+0x28], R34 ;  /* 0x0000282201008387 */ /* 0x000fe60000100a00 */
[----:B------:R-:W-:Y:S01]  /*30e60*/  @P1 LOP3.LUT R6, R6, 0x1, RZ, 0xfc, !PT ;  /* 0x0000000106061812 */ /* 0x000fe200078efcff */
[----:B------:R-:W4:Y:S04]  /*30e70*/  LDL.LU R122, [R1+0x438] ;  /* 0x00043800017a7983 */ /* 0x000f280000300800 */
[----:B------:R3:W-:Y:S01]  /*30e80*/  @!P1 STL.64 [R1+0x20], R32 ;  /* 0x0000202001009387 */ /* 0x0007e20000100a00 */
[----:B------:R-:W-:-:S02]  /*30e90*/  ISETP.LT.OR P1, PT, R28, 0xa9, !P6 ;  /* 0x000000a91c00780c */ /* 0x000fc40007721670 */
[----:B------:R-:W-:Y:S02]  /*30ea0*/  LOP3.LUT P0, RZ, R0, 0x40, RZ, 0xc0, !PT ;  /* 0x0000004000ff7812 */ /* 0x000fe4000780c0ff */
[----:B--2---:R-:W-:-:S04]  /*30eb0*/  LOP3.LUT R30, R30, 0xff, RZ, 0xc0, !PT ;  /* 0x000000ff1e1e7812 */ /* 0x004fc800078ec0ff */
[----:B------:R-:W-:-:S05]  /*30ec0*/  F2FP.F16.E4M3.UNPACK_B R30, R30 ;  /* 0x0000001eff1e723e */ /* 0x000fca00020006ff */
[----:B------:R-:W-:-:S05]  /*30ed0*/  HADD2.F32 R30, -RZ, R30.H0_H0 ;  /* 0x2000001eff1e7230 */ /* 0x000fca0000004100 */
[----:B------:R-:W-:-:S04]  /*30ee0*/  FMUL R30, R30, UR10 ;  /* 0x0000000a1e1e7c20 */ /* 0x000fc80008400000 */
[----:B---3--:R-:W-:Y:S02]  /*30ef0*/  FFMA R32, R123, UR61, R30 ;  /* 0x0000003d7b207c23 */ /* 0x008fe4000800001e */
[----:B------:R-:W0:Y:S01]  /*30f00*/  @!P1 LDC.64 R30, c[0x0][0x5c0] ;  /* 0x00017000ff1e9b82 */ /* 0x000e220000000a00 */
[----:B------:R-:W2:Y:S02]  /*30f10*/  LDL.LU R123, [R1+0x43c] ;  /* 0x00043c00017b7983 */ /* 0x000ea40000300800 */
[----:B------:R-:W-:-:S05]  /*30f20*/  F2FP.SATFINITE.E4M3.F32.PACK_AB_MERGE_C R32, RZ, R32, RZ ;  /* 0x00000020ff20723e */ /* 0x000fca00048070ff */
[----:B------:R-:W-:Y:S01]  /*30f30*/  @!P5 STG.E.U8 desc[UR8][R70.64+0x50], R32 ;  /* 0x000050204600d986 */ /* 0x000fe2000c101108 */
[----:B------:R-:W-:Y:S02]  /*30f40*/  ISETP.LT.OR P5, PT, R28, 0xaa, !P6 ;  /* 0x000000aa1c00780c */ /* 0x000fe400077a1670 */
[----:B0-----:R-:W-:-:S04]  /*30f50*/  @!P1 IADD3 R34, P2, P3, R14, R30, R11 ;  /* 0x0000001e0e229210 */ /* 0x001fc80007b5e00b */
[----:B------:R-:W-:-:S07]  /*30f60*/  @!P1 IADD3.X R35, R29, R31, R10, P2, P3 ;  /* 0x0000001f1d239210 */ /* 0x000fce00017e640a */
[----:B------:R-:W0:Y:S01]  /*30f70*/  @!P5 LDC.64 R30, c[0x0][0x5c0] ;  /* 0x00017000ff1edb82 */ /* 0x000e220000000a00 */
[----:B------:R0:W-:Y:S02]  /*30f80*/  @!P1 STL.64 [R1+0x38], R34 ;  /* 0x0000382201009387 */ /* 0x0001e40000100a00 */
[----:B0-----:R-:W-:Y:S02]  /*30f90*/  @!P5 IADD3 R34, P2, P3, R14, R30, R11 ;  /* 0x0000001e0e22d210 */ /* 0x001fe40007b5e00b */
[----:B------:R-:W-:-:S06]  /*30fa0*/  PRMT R30, RZ, 0x7610, R30 ;  /* 0x00007610ff1e7816 */ /* 0x000fcc000000001e */
[----:B------:R-:W3:Y:S01]  /*30fb0*/  @!P0 LDG.E.U8 R30, desc[UR8][R20.64+0x51] ;  /* 0x00005108141e8981 */ /* 0x000ee2000c1e1100 */
[----:B------:R-:W-:-:S04]  /*30fc0*/  LOP3.LUT R5, R5, 0x7fffffff, RZ, 0xc0, !PT ;  /* 0x7fffffff05057812 */ /* 0x000fc800078ec0ff */
[----:B------:R-:W-:Y:S02]  /*30fd0*/  @P1 LOP3.LUT R5, R5, 0x80000000, RZ, 0xfc, !PT ;  /* 0x8000000005051812 */ /* 0x000fe400078efcff */
[----:B------:R-:W-:Y:S02]  /*30fe0*/  LOP3.LUT P1, RZ, R7, 0x8000000, RZ, 0xc0, !PT ;  /* 0x0800000007ff7812 */ /* 0x000fe4000782c0ff */
[----:B------:R-:W-:Y:S02]  /*30ff0*/  @!P5 IADD3.X R35, R29, R31, R10, P2, P3 ;  /* 0x0000001f1d23d210 */ /* 0x000fe400017e640a */
[----:B------:R-:W-:Y:S02]  /*31000*/  ISETP.LT.OR P3, PT, R28, 0x51, !P1 ;  /* 0x000000511c00780c */ /* 0x000fe40004f61670 */
[----:B------:R-:W-:Y:S01]  /*31010*/  LOP3.LUT R5, R5, 0xbfffffff, RZ, 0xc0, !PT ;  /* 0xbfffffff05057812 */ /* 0x000fe200078ec0ff */
[----:B------:R-:W-:Y:S03]  /*31020*/  @!P5 STL.64 [R1+0x48], R34 ;  /* 0x000048220100d387 */ /* 0x000fe60000100a00 */
[----:B------:R-:W-:-:S07]  /*31030*/  @P5 LOP3.LUT R5, R5, 0x40000000, RZ, 0xfc, !PT ;  /* 0x4000000005055812 */ /* 0x000fce00078efcff */
[----:B------:R-:W-:-:S04]  /*31040*/  @!P3 IADD3 R32, P2, P5, R3, R14, R9 ;  /* 0x0000000e0320b210 */ /* 0x000fc80007d5e009 */
[----:B------:R-:W-:Y:S02]  /*31050*/  @!P3 IADD3.X R33, R2, R29, R8, P2, P5 ;  /* 0x0000001d0221b210 */ /* 0x000fe400017ea408 */
[----:B---3--:R-:W-:-:S04]  /*31060*/  LOP3.LUT R30, R30, 0xff, RZ, 0xc0, !PT ;  /* 0x000000ff1e1e7812 */ /* 0x008fc800078ec0ff */
[----:B------:R-:W-:-:S05]  /*31070*/  F2FP.F16.E4M3.UNPACK_B R30, R30 ;  /* 0x0000001eff1e723e */ /* 0x000fca00020006ff */
[----:B------:R-:W-:-:S05]  /*31080*/  HADD2.F32 R30, -RZ, R30.H0_H0 ;  /* 0x2000001eff1e7230 */ /* 0x000fca0000004100 */
[----:B------:R-:W-:-:S04]  /*31090*/  FMUL R30, R30, UR10 ;  /* 0x0000000a1e1e7c20 */ /* 0x000fc80008400000 */
[----:B----4-:R-:W-:Y:S02]  /*310a0*/  FFMA R30, R122, UR61, R30 ;  /* 0x0000003d7a1e7c23 */ /* 0x010fe4000800001e */
[----:B------:R-:W3:Y:S03]  /*310b0*/  LDL.LU R122, [R1+0x440] ;  /* 0x00044000017a7983 */ /* 0x000ee60000300800 */
        /* <DEDUP_REMOVED lines=26> */
[----:B------:R-:W-:-:S03]  /*31260*/  @P0 LOP3.LUT R5, R5, 0x20000000, RZ, 0xfc, !PT ;  /* 0x2000000005050812 */ /* 0x000fc600078efcff */
[----:B------:R-:W-:Y:S01]  /*31270*/  @!P0 STL.64 [R1+0x60], R36 ;  /* 0x0000602401008387 */ /* 0x000fe20000100a00 */
        /* <DEDUP_REMOVED lines=13> */
[----:B0-----:R-:W0:Y:S02]  /*31350*/  @!P0 LDC.64 R30, c[0x0][0x5c0] ;  /* 0x00017000ff1e8b82 */ /* 0x001e240000000a00 */
[----:B0-----:R-:W-:Y:S02]  /*31360*/  @!P0 IADD3 R34, P2, P3, R14, R30, R3 ;  /* 0x0000001e0e228210 */ /* 0x001fe40007b5e003 */
[----:B------:R-:W-:-:S06]  /*31370*/  PRMT R30, RZ, 0x7610, R30 ;  /* 0x00007610ff1e7816 */ /* 0x000fcc000000001e */
[----:B------:R-:W4:Y:S01]  /*31380*/  @!P5 LDG.E.U8 R30, desc[UR8][R20.64+0x58] ;  /* 0x00005808141ed981 */ /* 0x000f22000c1e1100 */
[----:B------:R-:W-:Y:S02]  /*31390*/  @!P0 IADD3.X R35, R29, R31, R2, P2, P3 ;  /* 0x0000001f1d238210 */ /* 0x000fe400017e6402 */
[----:B------:R-:W-:-:S03]  /*313a0*/  @P0 LOP3.LUT R5, R5, 0x2000000, RZ, 0xfc, !PT ;  /* 0x0200000005050812 */ /* 0x000fc600078efcff */
[----:B------:R0:W-:Y:S01]  /*313b0*/  @!P0 STL.64 [R1+0x50], R34 ;  /* 0x0000502201008387 */ /* 0x0001e20000100a00 */
[----:B------:R-:W-:Y:S02]  /*313c0*/  ISETP.LT.OR P0, PT, R28, 0xb9, !P4 ;  /* 0x000000b91c00780c */ /* 0x000fe40006701670 */
[----:B------:R-:W-:Y:S02]  /*313d0*/  LOP3.LUT P6, RZ, R0, 0x100, RZ, 0xc0, !PT ;  /* 0x0000010000ff7812 */ /* 0x000fe400078cc0ff */
[----:B----4-:R-:W-:-:S04]  /*313e0*/  LOP3.LUT R30, R30, 0xff, RZ, 0xc0, !PT ;  /* 0x000000ff1e1e7812 */ /* 0x010fc800078ec0ff */
[----:B------:R-:W-:-:S05]  /*313f0*/  F2FP.F16.E4M3.UNPACK_B R30, R30 ;  /* 0x0000001eff1e723e */ /* 0x000fca00020006ff */
[----:B------:R-:W-:-:S05]  /*31400*/  HADD2.F32 R30, -RZ, R30.H0_H0 ;  /* 0x2000001eff1e7230 */ /* 0x000fca0000004100 */
[----:B------:R-:W-:-:S04]  /*31410*/  FMUL R30, R30, UR10 ;  /* 0x0000000a1e1e7c20 */ /* 0x000fc80008400000 */
[----:B--2---:R-:W-:Y:S02]  /*31420*/  FFMA R32, R123, UR61, R30 ;  /* 0x0000003d7b207c23 */ /* 0x004fe4000800001e */
        /* <DEDUP_REMOVED lines=11> */
[----:B------:R-:W4:Y:S01]  /*314e0*/  @!P6 LDG.E.U8 R30, desc[UR8][R20.64+0x59] ;  /* 0x00005908141ee981 */ /* 0x000f22000c1e1100 */
[----:B------:R-:W-:Y:S02]  /*314f0*/  @!P5 IADD3.X R35, R29, R31, R2, P2, P3 ;  /* 0x0000001f1d23d210 */ /* 0x000fe400017e6402 */
[----:B------:R-:W-:Y:S02]  /*31500*/  ISETP.LT.OR P3, PT, R28, 0x59, !P1 ;  /* 0x000000591c00780c */ /* 0x000fe40004f61670 */
[----:B------:R-:W-:-:S04]  /*31510*/  LOP3.LUT R5, R5, 0xefffffff, RZ, 0xc0, !PT ;  /* 0xefffffff05057812 */ /* 0x000fc800078ec0ff */
[----:B------:R-:W-:-:S04]  /*31520*/  @P0 LOP3.LUT R5, R5, 0x10000000, RZ, 0xfc, !PT ;  /* 0x1000000005050812 */ /* 0x000fc800078efcff */
[----:B------:R-:W-:Y:S01]  /*31530*/  LOP3.LUT R5, R5, 0xfeffffff, RZ, 0xc0, !PT ;  /* 0xfeffffff05057812 */ /* 0x000fe200078ec0ff */
[----:B------:R-:W-:Y:S03]  /*31540*/  @!P5 STL.64 [R1+0x70], R34 ;  /* 0x000070220100d387 */ /* 0x000fe60000100a00 */
[----:B------:R-:W-:Y:S02]  /*31550*/  @P5 LOP3.LUT R5, R5, 0x1000000, RZ, 0xfc, !PT ;  /* 0x0100000005055812 */ /* 0x000fe400078efcff */
[----:B------:R-:W-:-:S04]  /*31560*/  @!P3 IADD3 R32, P2, P5, R3, R14, R9 ;  /* 0x0000000e0320b210 */ /* 0x000fc80007d5e009 */
[----:B------:R-:W-:Y:S02]  /*31570*/  @!P3 IADD3.X R33, R2, R29, R8, P2, P5 ;  /* 0x0000001d0221b210 */ /* 0x000fe400017ea408 */
[----:B----4-:R-:W-:-:S04]  /*31580*/  LOP3.LUT R30, R30, 0xff, RZ, 0xc0, !PT ;  /* 0x000000ff1e1e7812 */ /* 0x010fc800078ec0ff */
[----:B------:R-:W-:-:S05]  /*31590*/  F2FP.F16.E4M3.UNPACK_B R30, R30 ;  /* 0x0000001eff1e723e */ /* 0x000fca00020006ff */
[----:B------:R-:W-:-:S05]  /*315a0*/  HADD2.F32 R30, -RZ, R30.H0_H0 ;  /* 0x2000001eff1e7230 */ /* 0x000fca0000004100 */
[----:B------:R-:W-:-:S04]  /*315b0*/  FMUL R30, R30, UR10 ;  /* 0x0000000a1e1e7c20 */ /* 0x000fc80008400000 */
[----:B---3--:R-:W-:Y:S01]  /*315c0*/  FFMA R30, R122, UR61, R30 ;  /* 0x0000003d7a1e7c23 */ /* 0x008fe2000800001e */
[----:B------:R-:W-:Y:S01]  /*315d0*/  LOP3.LUT P0, RZ, R7, 0x4000000, RZ, 0xc0, !PT ;  /* 0x0400000007ff7812 */ /* 0x000fe2000780c0ff */
[----:B------:R-:W3:Y:S03]  /*315e0*/  LDL.LU R122, [R1+0x450] ;  /* 0x00045000017a7983 */ /* 0x000ee60000300800 */
        /* <DEDUP_REMOVED lines=38> */
[----:B---3--:R-:W-:-:S05]  /*31850*/  FFMA R30, R122, UR61, R30 ;  /* 0x0000003d7a1e7c23 */ /* 0x008fca000800001e */
[----:B------:R-:W-:-:S05]  /*31860*/  F2FP.SATFINITE.E4M3.F32.PACK_AB_MERGE_C R30, RZ, R30, RZ ;  /* 0x0000001eff1e723e */ /* 0x000fca00048070ff */
[----:B------:R0:W-:Y:S02]  /*31870*/  @!P2 STG.E.U8 desc[UR8][R32.64+0x59], R30 ;  /* 0x0000591e2000a986 */ /* 0x0001e4000c101108 */
[----:B0-----:R-:W0:Y:S02]  /*31880*/  @!P5 LDC.64 R30, c[0x0][0x5c0] ;  /* 0x00017000ff1edb82 */ /* 0x001e240000000a00 */
[----:B0-----:R-:W-:Y:S02]  /*31890*/  @!P5 IADD3 R34, P2, P3, R14, R30, R9 ;  /* 0x0000001e0e22d210 */ /* 0x001fe40007b5e009 */
[----:B------:R-:W-:-:S06]  /*318a0*/  PRMT R30, RZ, 0x7610, R30 ;  /* 0x00007610ff1e7816 */ /* 0x000fcc000000001e */
[----:B------:R-:W3:Y:S01]  /*318b0*/  @!P6 LDG.E.U8 R30, desc[UR8][R24.64+0x50] ;  /* 0x00005008181ee981 */ /* 0x000ee2000c1e1100 */
        /* <DEDUP_REMOVED lines=9> */
[----:B------:R-:W-:Y:S02]  /*31950*/  ISETP.LT.OR P1, PT, R28, 0xba, !P1 ;  /* 0x000000ba1c00780c */ /* 0x000fe40004f21670 */
[----:B------:R-:W-:Y:S02]  /*31960*/  LOP3.LUT P4, RZ, R0, 0x20, RZ, 0xc0, !PT ;  /* 0x0000002000ff7812 */ /* 0x000fe4000788c0ff */
[----:B---3--:R-:W-:-:S04]  /*31970*/  LOP3.LUT R30, R30, 0xff, RZ, 0xc0, !PT ;  /* 0x000000ff1e1e7812 */ /* 0x008fc800078ec0ff */
[----:B------:R-:W-:-:S05]  /*31980*/  F2FP.F16.E4M3.UNPACK_B R30, R30 ;  /* 0x0000001eff1e723e */ /* 0x000fca00020006ff */
[----:B------:R-:W-:-:S05]  /*31990*/  HADD2.F32 R30, -RZ, R30.H0_H0 ;  /* 0x2000001eff1e7230 */ /* 0x000fca0000004100 */
[----:B------:R-:W-:-:S04]  /*319a0*/  FMUL R30, R30, UR10 ;  /* 0x0000000a1e1e7c20 */ /* 0x000fc80008400000 */
[----:B--2---:R-:W-:Y:S02]  /*319b0*/  FFMA R32, R123, UR61, R30 ;  /* 0x0000003d7b207c23 */ /* 0x004fe4000800001e */
[----:B------:R-:W0:Y:S01]  /*319c0*/  @!P5 LDC.64 R30, c[0x0][0x5c0] ;  /* 0x00017000ff1edb82 */ /* 0x000e220000000a00 */
[----:B------:R-:W2:Y:S01]  /*319d0*/  LDL.LU R123, [R1+0x45c] ;  /* 0x00045c00017b7983 */ /* 0x000ea20000300800 */
[----:B0-----:R-:W-:-:S04]  /*319e0*/  @!P5 IADD3 R34, P2, P3, R14, R30, R9 ;  /* 0x0000001e0e22d210 */ /* 0x001fc80007b5e009 */
[----:B------:R-:W-:Y:S02]  /*319f0*/  @!P5 IADD3.X R35, R29, R31, R8, P2, P3 ;  /* 0x0000001f1d23d210 */ /* 0x000fe400017e6408 */
[----:B------:R-:W0:Y:S01]  /*31a00*/  @!P1 LDC.64 R30, c[0x0][0x5c0] ;  /* 0x00017000ff1e9b82 */ /* 0x000e220000000a00 */
[----:B------:R-:W-:Y:S02]  /*31a10*/  F2FP.SATFINITE.E4M3.F32.PACK_AB_MERGE_C R32, RZ, R32, RZ ;  /* 0x00000020ff20723e */ /* 0x000fe400048070ff */
[----:B------:R0:W-:Y:S04]  /*31a20*/  @!P5 STL.64 [R1+0x30], R34 ;  /* 0x000030220100d387 */ /* 0x0001e80000100a00 */
[----:B------:R1:W-:Y:S01]  /*31a30*/  @!P6 STG.E.U8 desc[UR8][R108.64+0x50], R32 ;  /* 0x000050206c00e986 */ /* 0x0003e2000c101108 */
[----:B0-----:R-:W-:-:S02]  /*31a40*/  @!P1 IADD3 R34, P2, P3, R14, R30, R9 ;  /* 0x0000001e0e229210 */ /* 0x001fc40007b5e009 */
[----:B------:R-:W-:-:S06]  /*31a50*/  PRMT R30, RZ, 0x7610, R30 ;  /* 0x00007610ff1e7816 */ /* 0x000fcc000000001e */
[----:B------:R-:W3:Y:S01]  /*31a60*/  @!P4 LDG.E.U8 R30, desc[UR8][R24.64+0x51] ;  /* 0x00005108181ec981 */ /* 0x000ee2000c1e1100 */
[----:B------:R-:W-:Y:S02]  /*31a70*/  @!P1 IADD3.X R35, R29, R31, R8, P2, P3 ;  /* 0x0000001f1d239210 */ /* 0x000fe400017e6408 */
[----:B------:R-:W-:Y:S02]  /*31a80*/  ISETP.LT.OR P3, PT, R28, 0x51, !P0 ;  /* 0x000000511c00780c */ /* 0x000fe40004761670 */
[----:B------:R-:W-:-:S04]  /*31a90*/  LOP3.LUT R5, R5, 0xffefffff, RZ, 0xc0, !PT ;  /* 0xffefffff05057812 */ /* 0x000fc800078ec0ff */
[----:B------:R-:W-:-:S07]  /*31aa0*/  @P5 LOP3.LUT R5, R5, 0x100000, RZ, 0xfc, !PT ;  /* 0x0010000005055812 */ /* 0x000fce00078efcff */
[----:B-1----:R-:W-:-:S04]  /*31ab0*/  @!P3 IADD3 R32, P2, P5, R3, R14, R11 ;  /* 0x0000000e0320b210 */ /* 0x002fc80007d5e00b */
[----:B------:R-:W-:Y:S02]  /*31ac0*/  @!P3 IADD3.X R33, R2, R29, R10, P2, P5 ;  /* 0x0000001d0221b210 */ /* 0x000fe400017ea40a */
[----:B---3--:R-:W-:-:S04]  /*31ad0*/  LOP3.LUT R30, R30, 0xff, RZ, 0xc0, !PT ;  /* 0x000000ff1e1e7812 */ /* 0x008fc800078ec0ff */
[----:B------:R-:W-:-:S05]  /*31ae0*/  F2FP.F16.E4M3.UNPACK_B R30, R30 ;  /* 0x0000001eff1e723e */ /* 0x000fca00020006ff */
[----:B------:R-:W-:-:S05]  /*31af0*/  HADD2.F32 R30, -RZ, R30.H0_H0 ;  /* 0x2000001eff1e7230 */ /* 0x000fca0000004100 */
[----:B------:R-:W-:-:S04]  /*31b00*/  FMUL R30, R30, UR10 ;  /* 0x0000000a1e1e7c20 */ /* 0x000fc80008400000 */
[----:B----4-:R-:W-:-:S05]  /*31b10*/  FFMA R30, R122, UR61, R30 ;  /* 0x0000003d7a1e7c23 */ /* 0x010fca000800001e */
[----:B------:R-:W-:-:S05]  /*31b20*/  F2FP.SATFINITE.E4M3.F32.PACK_AB_MERGE_C R30, RZ, R30, RZ ;  /* 0x0000001eff1e723e */ /* 0x000fca00048070ff */
[----:B------:R0:W-:Y:S02]  /*31b30*/  @!P4 STG.E.U8 desc[UR8][R52.64+0x51], R30 ;  /* 0x0000511e3400c986 */ /* 0x0001e4000c101108 */
[----:B0-----:R-:W0:Y:S02]  /*31b40*/  @!P3 LDC.64 R30, c[0x0][0x5c0] ;  /* 0x00017000ff1ebb82 */ /* 0x001e240000000a00 */
[----:B0-----:R-:W-:Y:S02]  /*31b50*/  @!P3 IADD3 R30, P2, R32, R30, RZ ;  /* 0x0000001e201eb210 */ /* 0x001fe40007f5e0ff */
[----:B------:R-:W-:-:S06]  /*31b60*/  PRMT R32, RZ, 0x7610, R32 ;  /* 0x00007610ff207816 */ /* 0x000fcc0000000020 */
[----:B------:R-:W3:Y:S01]  /*31b70*/  @!P3 LDG.E.U8 R32, desc[UR8][R26.64+0x50] ;  /* 0x000050081a20b981 */ /* 0x000ee2000c1e1100 */
[----:B------:R-:W-:Y:S02]  /*31b80*/  LOP3.LUT R5, R5, 0xfffbffff, RZ, 0xc0, !PT ;  /* 0xfffbffff05057812 */ /* 0x000fe400078ec0ff */
[----:B------:R-:W-:Y:S01]  /*31b90*/  ISETP.GE.AND P4, PT, R13, 0x101, PT ;  /* 0x000001010d00780c */ /* 0x000fe20003f86270 */
[----:B------:R0:W-:Y:S01]  /*31ba0*/  @!P1 STL.64 [R1+0x18], R34 ;  /* 0x0000182201009387 */ /* 0x0001e20000100a00 */
[----:B------:R-:W-:Y:S02]  /*31bb0*/  @P1 LOP3.LUT R5, R5, 0x40000, RZ, 0xfc, !PT ;  /* 0x0004000005051812 */ /* 0x000fe400078efcff */
[C---:B------:R-:W-:Y:S01]  /*31bc0*/  ISETP.LT.OR P1, PT, R28.reuse, 0xb1, !P4 ;  /* 0x000000b11c00780c */ /* 0x040fe20006721670 */
[----:B------:R-:W-:Y:S01]  /*31bd0*/  @!P3 IMAD.X R31, R33, 0x1, R31, P2 ;  /* 0x00000001211fb824 */ /* 0x000fe200010e061f */
[----:B------:R-:W-:Y:S01]  /*31be0*/  ISETP.LT.OR P2, PT, R28, 0x52, !P0 ;  /* 0x000000521c00780c */ /* 0x000fe20004741670 */
[----:B------:R-:W4:-:S12]  /*31bf0*/  LDL.LU R122, [R1+0x460] ;  /* 0x00046000017a7983 */ /* 0x000f180000300800 */
[----:B0-----:R-:W-:-:S04]  /*31c00*/  @!P2 IADD3 R34, P5, P6, R3, R14, R11 ;  /* 0x0000000e0322a210 */ /* 0x001fc80007ebe00b */
[----:B------:R-:W-:Y:S02]  /*31c10*/  @!P2 IADD3.X R35, R2, R29, R10, P5, P6 ;  /* 0x0000001d0223a210 */ /* 0x000fe40002fec40a */
[----:B---3--:R-:W-:-:S04]  /*31c20*/  LOP3.LUT R32, R32, 0xff, RZ, 0xc0, !PT ;  /* 0x000000ff20207812 */ /* 0x008fc800078ec0ff */
        /* <DEDUP_REMOVED lines=11> */
[----:B------:R-:W3:Y:S01]  /*31ce0*/  @!P2 LDG.E.U8 R30, desc[UR8][R26.64+0x51] ;  /* 0x000051081a1ea981 */ /* 0x000ee2000c1e1100 */
[----:B------:R-:W-:Y:S02]  /*31cf0*/  @!P1 IADD3.X R223, R29, R31, R10, P5, P6 ;  /* 0x0000001f1ddf9210 */ /* 0x000fe40002fec40a */
[----:B------:R-:W-:Y:S02]  /*31d00*/  ISETP.GE.AND P6, PT, R13, 0x101, PT ;  /* 0x000001010d00780c */ /* 0x000fe40003fc6270 */
[----:B-1----:R-:W-:Y:S02]  /*31d10*/  @!P2 IADD3 R32, P3, R34, R32, RZ ;  /* 0x000000202220a210 */ /* 0x002fe40007f7e0ff */
[----:B------:R-:W-:-:S03]  /*31d20*/  ISETP.LT.OR P4, PT, R28, 0xb2, !P6 ;  /* 0x000000b21c00780c */ /* 0x000fc60007781670 */
[----:B------:R-:W-:Y:S01]  /*31d30*/  @!P2 IMAD.X R33, R35, 0x1, R33, P3 ;  /* 0x000000012321a824 */ /* 0x000fe200018e0621 */
[----:B------:R-:W-:Y:S02]  /*31d40*/  LOP3.LUT P5, RZ, R4, 0x20, RZ, 0xc0, !PT ;  /* 0x0000002004ff7812 */ /* 0x000fe400078ac0ff */
        /* <DEDUP_REMOVED lines=8> */
[----:B0-----:R-:W-:Y:S02]  /*31dd0*/  @!P4 IADD3 R208, P2, P3, R14, R30, R11 ;  /* 0x0000001e0ed0c210 */ /* 0x001fe40007b5e00b */
[----:B------:R-:W-:-:S06]  /*31de0*/  PRMT R30, RZ, 0x7610, R30 ;  /* 0x00007610ff1e7816 */ /* 0x000fcc000000001e */
[----:B------:R-:W3:Y:S01]  /*31df0*/  @!P5 LDG.E.U8 R30, desc[UR8][R24.64+0x58] ;  /* 0x00005808181ed981 */ /* 0x000ee2000c1e1100 */
[----:B------:R-:W-:-:S04]  /*31e00*/  LOP3.LUT R5, R5, 0xfffeffff, RZ, 0xc0, !PT ;  /* 0xfffeffff05057812 */ /* 0x000fc800078ec0ff */
[----:B------:R-:W-:-:S04]  /*31e10*/  @P1 LOP3.LUT R5, R5, 0x10000, RZ, 0xfc, !PT ;  /* 0x0001000005051812 */ /* 0x000fc800078efcff */
[----:B------:R-:W-:Y:S02]  /*31e20*/  LOP3.LUT R5, R5, 0xffff7fff, RZ, 0xc0, !PT ;  /* 0xffff7fff05057812 */ /* 0x000fe400078ec0ff */
[----:B------:R-:W-:Y:S02]  /*31e30*/  @!P4 IADD3.X R209, R29, R31, R10, P2, P3 ;  /* 0x0000001f1dd1c210 */ /* 0x000fe400017e640a */
[----:B------:R-:W-:Y:S02]  /*31e40*/  @P4 LOP3.LUT R5, R5, 0x8000, RZ, 0xfc, !PT ;  /* 0x0000800005054812 */ /* 0x000fe400078efcff */
[----:B------:R-:W-:Y:S02]  /*31e50*/  ISETP.LT.OR P4, PT, R28, 0xb9, !P6 ;  /* 0x000000b91c00780c */ /* 0x000fe40007781670 */
[----:B------:R-:W-:Y:S01]  /*31e60*/  LOP3.LUT P1, RZ, R0, 0x20000, RZ, 0xc0, !PT ;  /* 0x0002000000ff7812 */ /* 0x000fe2000782c0ff */
[----:B------:R-:W-:Y:S04]  /*31e70*/  STL [R1+0x80c], R223 ;  /* 0x00080cdf01007387 */ /* 0x000fe80000100800 */
[----:B------:R-:W4:Y:S01]  /*31e80*/  LDL.LU R122, [R1+0x468] ;  /* 0x00046800017a7983 */ /* 0x000f220000300800 */
[----:B---3--:R-:W-:-:S04]  /*31e90*/  LOP3.LUT R30, R30, 0xff, RZ, 0xc0, !PT ;  /* 0x000000ff1e1e7812 */ /* 0x008fc800078ec0ff */
[----:B------:R-:W-:-:S05]  /*31ea0*/  F2FP.F16.E4M3.UNPACK_B R30, R30 ;  /* 0x0000001eff1e723e */ /* 0x000fca00020006ff */
[----:B------:R-:W-:-:S05]  /*31eb0*/  HADD2.F32 R30, -RZ, R30.H0_H0 ;  /* 0x2000001eff1e7230 */ /* 0x000fca0000004100 */
[----:B------:R-:W-:-:S04]  /*31ec0*/  FMUL R30, R30, UR10 ;  /* 0x0000000a1e1e7c20 */ /* 0x000fc80008400000 */
[----:B--2---:R-:W-:Y:S02]  /*31ed0*/  FFMA R32, R123, UR61, R30 ;  /* 0x0000003d7b207c23 */ /* 0x004fe4000800001e */
[----:B------:R-:W0:Y:S01]  /*31ee0*/  @!P4 LDC.64 R30, c[0x0][0x5c0] ;  /* 0x00017000ff1ecb82 */ /* 0x000e220000000a00 */
[----:B------:R-:W-:Y:S01]  /*31ef0*/  LOP3.LUT R5, R5, 0xffffbfff, RZ, 0xc0, !PT ;  /* 0xffffbfff05057812 */ /* 0x000fe200078ec0ff */
[----:B------:R-:W2:Y:S01]  /*31f00*/  LDL.LU R123, [R1+0x46c] ;  /* 0x00046c00017b7983 */ /* 0x000ea20000300800 */
        /* <DEDUP_REMOVED lines=8> */
[----:B------:R-:W3:Y:S01]  /*31f90*/  @!P1 LDG.E.U8 R30, desc[UR8][R24.64+0x59] ;  /* 0x00005908181e9981 */ /* 0x000ee2000c1e1100 */
[----:B------:R-:W-:Y:S02]  /*31fa0*/  @!P5 IADD3.X R197, R29, R31, R10, P2, P3 ;  /* 0x0000001f1dc5d210 */ /* 0x000fe400017e640a */
[----:B------:R-:W-:Y:S02]  /*31fb0*/  ISETP.LT.OR P3, PT, R28, 0x59, !P0 ;  /* 0x000000591c00780c */ /* 0x000fe40004761670 */
[----:B------:R-:W-:-:S04]  /*31fc0*/  @P4 LOP3.LUT R5, R5, 0x4000, RZ, 0xfc, !PT ;  /* 0x0000400005054812 */ /* 0x000fc800078efcff */
[----:B------:R-:W-:-:S04]  /*31fd0*/  LOP3.LUT R5, R5, 0xffffdfff, RZ, 0xc0, !PT ;  /* 0xffffdfff05057812 */ /* 0x000fc800078ec0ff */
[----:B------:R-:W-:-:S03]  /*31fe0*/  @P5 LOP3.LUT R5, R5, 0x2000, RZ, 0xfc, !PT ;  /* 0x0000200005055812 */ /* 0x000fc600078efcff */
[----:B-1----:R-:W-:-:S04]  /*31ff0*/  @!P3 IADD3 R32, P2, P5, R3, R14, R11 ;  /* 0x0000000e0320b210 */ /* 0x002fc80007d5e00b */
[----:B------:R-:W-:Y:S02]  /*32000*/  @!P3 IADD3.X R33, R2, R29, R10, P2, P5 ;  /* 0x0000001d0221b210 */ /* 0x000fe400017ea40a */
[----:B---3--:R-:W-:-:S04]  /*32010*/  LOP3.LUT R30, R30, 0xff, RZ, 0xc0, !PT ;  /* 0x000000ff1e1e7812 */ /* 0x008fc800078ec0ff */
[----:B------:R-:W-:-:S05]  /*32020*/  F2FP.F16.E4M3.UNPACK_B R30, R30 ;  /* 0x0000001eff1e723e */ /* 0x000fca00020006ff */
[----:B------:R-:W-:-:S05]  /*32030*/  HADD2.F32 R30, -RZ, R30.H0_H0 ;  /* 0x2000001eff1e7230 */ /* 0x000fca0000004100 */
[----:B------:R-:W-:-:S04]  /*32040*/  FMUL R30, R30, UR10 ;  /* 0x0000000a1e1e7c20 */ /* 0x000fc80008400000 */
[----:B----4-:R-:W-:Y:S01]  /*32050*/  FFMA R30, R122, UR61, R30 ;  /* 0x0000003d7a1e7c23 */ /* 0x010fe2000800001e */
        /* <DEDUP_REMOVED lines=53> */
[----:B--2---:R-:W-:Y:S02]  /*323b0*/  FFMA R32, R123, UR61, R30 ;  /* 0x0000003d7b207c23 */ /* 0x004fe4000800001e */
[----:B------:R-:W0:Y:S01]  /*323c0*/  @!P2 LDC.64 R30, c[0x0][0x5c0] ;  /* 0x00017000ff1eab82 */ /* 0x000e220000000a00 */
[----:B------:R-:W-:Y:S01]  /*323d0*/  LOP3.LUT R5, R5, 0xfffffdff, RZ, 0xc0, !PT ;  /* 0xfffffdff05057812 */ /* 0x000fe200078ec0ff */
[----:B------:R-:W2:Y:S01]  /*323e0*/  LDL.LU R123, [R1+0x47c] ;  /* 0x00047c00017b7983 */ /* 0x000ea20000300800 */
        /* <DEDUP_REMOVED lines=17> */
[----:B---3--:R-:W-:Y:S01]  /*32500*/  FFMA R32, R122, UR61, R32 ;  /* 0x0000003d7a207c23 */ /* 0x008fe20008000020 */
[----:B------:R-:W-:Y:S01]  /*32510*/  ISETP.LT.OR P5, PT, R28, 0xca, !P4 ;  /* 0x000000ca1c00780c */ /* 0x000fe200067a1670 */
        /* <DEDUP_REMOVED lines=94> */
[----:B------:R-:W-:Y:S01]  /*32b00*/  LOP3.LUT P5, RZ, R0, 0x80000, RZ, 0xc0, !PT ;  /* 0x0008000000ff7812 */ /* 0x000fe200078ac0ff */
        /* <DEDUP_REMOVED lines=61> */
[----:B---3--:R-:W-:Y:S02]  /*32ee0*/  FFMA R30, R122, UR61, R30 ;  /* 0x0000003d7a1e7c23 */ /* 0x008fe4000800001e */
[----:B------:R-:W3:Y:S03]  /*32ef0*/  LDL.LU R122, [R1+0x4a0] ;  /* 0x0004a000017a7983 */ /* 0x000ee60000300800 */
[----:B------:R-:W-:Y:S01]  /*32f00*/  F2FP.SATFINITE.E4M3.F32.PACK_AB_MERGE_C R30, RZ, R30, RZ ;  /* 0x0000001eff1e723e */ /* 0x000fe200048070ff */
[----:B------:R-:W4:Y:S04]  /*32f10*/  LDL.LU R55, [R1+0x4a4] ;  /* 0x0004a40001377983 */ /* 0x000f280000300800 */
[----:B------:R0:W-:Y:S01]  /*32f20*/  @!P0 STG.E.U8 desc[UR8][R74.64+0x61], R30 ;  /* 0x0000611e4a008986 */ /* 0x0001e2000c101108 */
[----:B------:R-:W-:-:S03]  /*32f30*/  LOP3.LUT R4, R4, 0xbfffffff, RZ, 0xc0, !PT ;  /* 0xbfffffff04047812 */ /* 0x000fc600078ec0ff */
[----:B------:R-:W5:Y:S01]  /*32f40*/  LDL.LU R54, [R1+0x4a8] ;  /* 0x0004a80001367983 */ /* 0x000f620000300800 */
[----:B0-----:R-:W0:Y:S02]  /*32f50*/  @!P3 LDC.64 R30, c[0x0][0x5c0] ;  /* 0x00017000ff1ebb82 */ /* 0x001e240000000a00 */
[----:B0-----:R-:W-:Y:S02]  /*32f60*/  @!P3 IADD3 R30, P2, R32, R30, RZ ;  /* 0x0000001e201eb210 */ /* 0x001fe40007f5e0ff */
[----:B------:R-:W-:-:S06]  /*32f70*/  PRMT R32, RZ, 0x7610, R32 ;  /* 0x00007610ff207816 */ /* 0x000fcc0000000020 */
[----:B------:R-:W2:Y:S01]  /*32f80*/  @!P3 LDG.E.U8 R32, desc[UR8][R22.64+0x60] ;  /* 0x000060081620b981 */ /* 0x000ea2000c1e1100 */
[C---:B------:R-:W-:Y:S01]  /*32f90*/  ISETP.LT.OR P0, PT, R28.reuse, 0xd1, !P4 ;  /* 0x000000d11c00780c */ /* 0x040fe20006701670 */
[----:B------:R-:W-:Y:S01]  /*32fa0*/  @!P3 IMAD.X R31, R33, 0x1, R31, P2 ;  /* 0x00000001211fb824 */ /* 0x000fe200010e061f */
[----:B------:R-:W-:-:S13]  /*32fb0*/  ISETP.LT.OR P2, PT, R28, 0x62, !P1 ;  /* 0x000000621c00780c */ /* 0x000fda0004f41670 */
[----:B------:R-:W-:-:S04]  /*32fc0*/  @!P2 IADD3 R34, P5, P6, R3, R14, R9 ;  /* 0x0000000e0322a210 */ /* 0x000fc80007ebe009 */
        /* <DEDUP_REMOVED lines=8> */
[----:B0-----:R-:W0:Y:S08]  /*33050*/  @!P0 LDC.64 R30, c[0x0][0x5c0] ;  /* 0x00017000ff1e8b82 */ /* 0x001e300000000a00 */
[----:B------:R-:W1:Y:S01]  /*33060*/  @!P2 LDC.64 R32, c[0x0][0x5c0] ;  /* 0x00017000ff20ab82 */ /* 0x000e620000000a00 */
[----:B0-----:R-:W-:-:S02]  /*33070*/  @!P0 IADD3 R128, P5, P6, R14, R30, R3 ;  /* 0x0000001e0e808210 */ /* 0x001fc40007ebe003 */
[----:B------:R-:W-:-:S06]  /*33080*/  PRMT R30, RZ, 0x7610, R30 ;  /* 0x00007610ff1e7816 */ /* 0x000fcc000000001e */
[----:B------:R-:W2:Y:S01]  /*33090*/  @!P2 LDG.E.U8 R30, desc[UR8][R22.64+0x61] ;  /* 0x00006108161ea981 */ /* 0x000ea2000c1e1100 */
[----:B------:R-:W-:Y:S02]  /*330a0*/  @P0 LOP3.LUT R4, R4, 0x40000000, RZ, 0xfc, !PT ;  /* 0x4000000004040812 */ /* 0x000fe400078efcff */
[----:B------:R-:W-:Y:S02]  /*330b0*/  @!P0 IADD3.X R129, R29, R31, R2, P5, P6 ;  /* 0x0000001f1d818210 */ /* 0x000fe40002fec402 */
[----:B------:R-:W-:Y:S02]  /*330c0*/  ISETP.LT.OR P0, PT, R28, 0xd2, !P4 ;  /* 0x000000d21c00780c */ /* 0x000fe40006701670 */
[----:B-1----:R-:W-:-:S05]  /*330d0*/  @!P2 IADD3 R32, P3, R34, R32, RZ ;  /* 0x000000202220a210 */ /* 0x002fca0007f7e0ff */
[----:B------:R-:W-:Y:S01]  /*330e0*/  @!P2 IMAD.X R33, R35, 0x1, R33, P3 ;  /* 0x000000012321a824 */ /* 0x000fe200018e0621 */
[----:B------:R-:W-:Y:S02]  /*330f0*/  LOP3.LUT P5, RZ, R4, 0x1000, RZ, 0xc0, !PT ;  /* 0x0000100004ff7812 */ /* 0x000fe400078ac0ff */
[----:B--2---:R-:W-:-:S04]  /*33100*/  LOP3.LUT R30, R30, 0xff, RZ, 0xc0, !PT ;  /* 0x000000ff1e1e7812 */ /* 0x004fc800078ec0ff */
        /* <DEDUP_REMOVED lines=9> */
[----:B------:R-:W2:Y:S01]  /*331a0*/  @!P5 LDG.E.U8 R30, desc[UR8][R20.64+0x68] ;  /* 0x00006808141ed981 */ /* 0x000ea2000c1e1100 */
[C---:B------:R-:W-:Y:S02]  /*331b0*/  LOP3.LUT P6, RZ, R4.reuse, 0x800, RZ, 0xc0, !PT ;  /* 0x0000080004ff7812 */ /* 0x040fe400078cc0ff */
[----:B------:R-:W-:Y:S02]  /*331c0*/  LOP3.LUT R4, R4, 0xefffffff, RZ, 0xc0, !PT ;  /* 0xefffffff04047812 */ /* 0x000fe400078ec0ff */
[----:B------:R-:W-:Y:S02]  /*331d0*/  @!P0 IADD3.X R123, R29, R31, R2, P2, P3 ;  /* 0x0000001f1d7b8210 */ /* 0x000fe400017e6402 */
[----:B------:R-:W-:Y:S02]  /*331e0*/  @P0 LOP3.LUT R4, R4, 0x10000000, RZ, 0xfc, !PT ;  /* 0x1000000004040812 */ /* 0x000fe400078efcff */
[----:B------:R-:W-:Y:S02]  /*331f0*/  ISETP.LT.OR P0, PT, R28, 0xd9, !P4 ;  /* 0x000000d91c00780c */ /* 0x000fe40006701670 */
[----:B--2---:R-:W-:-:S04]  /*33200*/  LOP3.LUT R30, R30, 0xff, RZ, 0xc0, !PT ;  /* 0x000000ff1e1e7812 */ /* 0x004fc800078ec0ff */
[----:B------:R-:W-:-:S05]  /*33210*/  F2FP.F16.E4M3.UNPACK_B R30, R30 ;  /* 0x0000001eff1e723e */ /* 0x000fca00020006ff */
[----:B------:R-:W-:-:S05]  /*33220*/  HADD2.F32 R30, -RZ, R30.H0_H0 ;  /* 0x2000001eff1e7230 */ /* 0x000fca0000004100 */
[----:B------:R-:W-:-:S04]  /*33230*/  FMUL R30, R30, UR10 ;  /* 0x0000000a1e1e7c20 */ /* 0x000fc80008400000 */
[----:B----4-:R-:W-:Y:S02]  /*33240*/  FFMA R32, R55, UR61, R30 ;  /* 0x0000003d37207c23 */ /* 0x010fe4000800001e */
        /* <DEDUP_REMOVED lines=17> */
[----:B------:R-:W-:-:S04]  /*33360*/  @!P3 IADD3 R33, P2, P5, R3, R14, R9 ;  /* 0x0000000e0321b210 */ /* 0x000fc80007d5e009 */
[----:B-1----:R-:W-:Y:S02]  /*33370*/  @!P3 IADD3.X R32, R2, R29, R8, P2, P5 ;  /* 0x0000001d0220b210 */ /* 0x002fe400017ea408 */
[----:B---3--:R-:W-:-:S04]  /*33380*/  LOP3.LUT R30, R30, 0xff, RZ, 0xc0, !PT ;  /* 0x000000ff1e1e7812 */ /* 0x008fc800078ec0ff */
[----:B------:R-:W-:-:S05]  /*33390*/  F2FP.F16.E4M3.UNPACK_B R30, R30 ;  /* 0x0000001eff1e723e */ /* 0x000fca00020006ff */
[----:B------:R-:W-:-:S05]  /*333a0*/  HADD2.F32 R30, -RZ, R30.H0_H0 ;  /* 0x2000001eff1e7230 */ /* 0x000fca0000004100 */
[----:B------:R-:W-:-:S04]  /*333b0*/  FMUL R30, R30, UR10 ;  /* 0x0000000a1e1e7c20 */ /* 0x000fc80008400000 */
[----:B-----5:R-:W-:Y:S01]  /*333c0*/  FFMA R30, R54, UR61, R30 ;  /* 0x0000003d361e7c23 */ /* 0x020fe2000800001e */
[----:B------:R-:W-:Y:S01]  /*333d0*/  LOP3.LUT P0, RZ, R7, 0x800000, RZ, 0xc0, !PT ;  /* 0x0080000007ff7812 */ /* 0x000fe2000780c0ff */
[----:B------:R-:W3:Y:S03]  /*333e0*/  LDL.LU R54, [R1+0x4b0] ;  /* 0x0004b00001367983 */ /* 0x000ee60000300800 */
[----:B------:R-:W-:-:S05]  /*333f0*/  F2FP.SATFINITE.E4M3.F32.PACK_AB_MERGE_C R30, RZ, R30, RZ ;  /* 0x0000001eff1e723e */ /* 0x000fca00048070ff */
[----:B------:R0:W-:Y:S02]  /*33400*/  @!P6 STG.E.U8 desc[UR8][R120.64+0x69], R30 ;  /* 0x0000691e7800e986 */ /* 0x0001e4000c101108 */
[----:B0-----:R-:W0:Y:S02]  /*33410*/  @!P3 LDC.64 R30, c[0x0][0x5c0] ;  /* 0x00017000ff1ebb82 */ /* 0x001e240000000a00 */
[----:B0-----:R-:W-:-:S05]  /*33420*/  @!P3 IADD3 R30, P2, R33, R30, RZ ;  /* 0x0000001e211eb210 */ /* 0x001fca0007f5e0ff */
[----:B------:R-:W-:Y:S01]  /*33430*/  @!P3 IMAD.X R31, R32, 0x1, R31, P2 ;  /* 0x00000001201fb824 */ /* 0x000fe200010e061f */
[----:B------:R-:W-:-:S06]  /*33440*/  PRMT R32, RZ, 0x7610, R32 ;  /* 0x00007610ff207816 */ /* 0x000fcc0000000020 */
[----:B------:R-:W4:Y:S01]  /*33450*/  @!P3 LDG.E.U8 R32, desc[UR8][R22.64+0x68] ;  /* 0x000068081620b981 */ /* 0x000f22000c1e1100 */
[----:B------:R-:W-:-:S04]  /*33460*/  LOP3.LUT R7, R7, 0xffbfffff, RZ, 0xc0, !PT ;  /* 0xffbfffff07077812 */ /* 0x000fc800078ec0ff */
[----:B------:R-:W-:-:S04]  /*33470*/  @P4 LOP3.LUT R7, R7, 0x400000, RZ, 0xfc, !PT ;  /* 0x0040000007074812 */ /* 0x000fc800078efcff */
        /* <DEDUP_REMOVED lines=53> */
[----:B0-----:R-:W-:-:S03]  /*337d0*/  @!P5 IADD3 R76, P2, P3, R14, R30, R9 ;  /* 0x0000001e0e4cd210 */ /* 0x001fc60007b5e009 */
[----:B------:R-:W4:Y:S01]  /*337e0*/  LDL.LU R46, [R1+0x4c0] ;  /* 0x0004c000012e7983 */ /* 0x000f220000300800 */
[----:B------:R-:W-:-:S03]  /*337f0*/  @!P5 IADD3.X R77, R29, R31, R8, P2, P3 ;  /* 0x0000001f1d4dd210 */ /* 0x000fc600017e6408 */
[----:B------:R-:W5:Y:S01]  /*33800*/  LDL.LU R47, [R1+0x4c4] ;  /* 0x0004c400012f7983 */ /* 0x000f620000300800 */
[----:B------:R-:W0:Y:S01]  /*33810*/  @!P1 LDC.64 R30, c[0x0][0x5c0] ;  /* 0x00017000ff1e9b82 */ /* 0x000e220000000a00 */
[----:B------:R-:W-:Y:S02]  /*33820*/  F2FP.SATFINITE.E4M3.F32.PACK_AB_MERGE_C R32, RZ, R32, RZ ;  /* 0x00000020ff20723e */ /* 0x000fe400048070ff */
[----:B------:R-:W-:Y:S01]  /*33830*/  @P5 LOP3.LUT R4, R4, 0x1000000, RZ, 0xfc, !PT ;  /* 0x0100000004045812 */ /* 0x000fe200078efcff */
[----:B------:R-:W5:Y:S04]  /*33840*/  LDL.LU R37, [R1+0x4c8] ;  /* 0x0004c80001257983 */ /* 0x000f680000300800 */
[----:B------:R1:W-:Y:S01]  /*33850*/  @!P6 STG.E.U8 desc[UR8][R124.64+0x60], R32 ;  /* 0x000060207c00e986 */ /* 0x0003e2000c101108 */
[----:B0-----:R-:W-:-:S03]  /*33860*/  @!P1 IADD3 R64, P2, P3, R14, R30, R9 ;  /* 0x0000001e0e409210 */ /* 0x001fc60007b5e009 */
[----:B------:R-:W5:Y:S01]  /*33870*/  LDL.LU R36, [R1+0x4cc] ;  /* 0x0004cc0001247983 */ /* 0x000f620000300800 */
[----:B------:R-:W-:-:S06]  /*33880*/  PRMT R30, RZ, 0x7610, R30 ;  /* 0x00007610ff1e7816 */ /* 0x000fcc000000001e */
[----:B------:R-:W3:Y:S01]  /*33890*/  @!P4 LDG.E.U8 R30, desc[UR8][R24.64+0x61] ;  /* 0x00006108181ec981 */ /* 0x000ee2000c1e1100 */
[----:B------:R-:W-:Y:S02]  /*338a0*/  @!P1 IADD3.X R65, R29, R31, R8, P2, P3 ;  /* 0x0000001f1d419210 */ /* 0x000fe400017e6408 */
[----:B------:R-:W-:-:S13]  /*338b0*/  ISETP.LT.OR P3, PT, R28, 0x61, !P0 ;  /* 0x000000611c00780c */ /* 0x000fda0004761670 */
[----:B------:R-:W-:-:S04]  /*338c0*/  @!P3 IADD3 R33, P2, P5, R3, R14, R11 ;  /* 0x0000000e0321b210 */ /* 0x000fc80007d5e00b */
[----:B-1----:R-:W-:Y:S02]  /*338d0*/  @!P3 IADD3.X R32, R2, R29, R10, P2, P5 ;  /* 0x0000001d0220b210 */ /* 0x002fe400017ea40a */
[----:B---3--:R-:W-:-:S04]  /*338e0*/  LOP3.LUT R30, R30, 0xff, RZ, 0xc0, !PT ;  /* 0x000000ff1e1e7812 */ /* 0x008fc800078ec0ff */
[----:B------:R-:W-:-:S05]  /*338f0*/  F2FP.F16.E4M3.UNPACK_B R30, R30 ;  /* 0x0000001eff1e723e */ /* 0x000fca00020006ff */
[----:B------:R-:W-:-:S05]  /*33900*/  HADD2.F32 R30, -RZ, R30.H0_H0 ;  /* 0x2000001eff1e7230 */ /* 0x000fca0000004100 */
[----:B------:R-:W-:-:S04]  /*33910*/  FMUL R30, R30, UR10 ;  /* 0x0000000a1e1e7c20 */ /* 0x000fc80008400000 */
[----:B------:R-:W-:-:S05]  /*33920*/  FFMA R30, R54, UR61, R30 ;  /* 0x0000003d361e7c23 */ /* 0x000fca000800001e */
[----:B------:R-:W-:-:S05]  /*33930*/  F2FP.SATFINITE.E4M3.F32.PACK_AB_MERGE_C R30, RZ, R30, RZ ;  /* 0x0000001eff1e723e */ /* 0x000fca00048070ff */
[----:B------:R0:W-:Y:S02]  /*33940*/  @!P4 STG.E.U8 desc[UR8][R78.64+0x61], R30 ;  /* 0x0000611e4e00c986 */ /* 0x0001e4000c101108 */
[----:B0-----:R-:W0:Y:S02]  /*33950*/  @!P3 LDC.64 R30, c[0x0][0x5c0] ;  /* 0x00017000ff1ebb82 */ /* 0x001e240000000a00 */
[----:B0-----:R-:W-:-:S05]  /*33960*/  @!P3 IADD3 R30, P2, R33, R30, RZ ;  /* 0x0000001e211eb210 */ /* 0x001fca0007f5e0ff */
[----:B------:R-:W-:Y:S01]  /*33970*/  @!P3 IMAD.X R31, R32, 0x1, R31, P2 ;  /* 0x00000001201fb824 */ /* 0x000fe200010e061f */
[----:B------:R-:W-:-:S06]  /*33980*/  PRMT R32, RZ, 0x7610, R32 ;  /* 0x00007610ff207816 */ /* 0x000fcc0000000020 */
[----:B------:R-:W3:Y:S01]  /*33990*/  @!P3 LDG.E.U8 R32, desc[UR8][R26.64+0x60] ;  /* 0x000060081a20b981 */ /* 0x000ee2000c1e1100 */
[----:B------:R-:W-:Y:S02]  /*339a0*/  LOP3.LUT R4, R4, 0xff7fffff, RZ, 0xc0, !PT ;  /* 0xff7fffff04047812 */ /* 0x000fe400078ec0ff */
[----:B------:R-:W-:Y:S02]  /*339b0*/  ISETP.GE.AND P4, PT, R13, 0x101, PT ;  /* 0x000001010d00780c */ /* 0x000fe40003f86270 */
[----:B------:R-:W-:Y:S02]  /*339c0*/  @P1 LOP3.LUT R4, R4, 0x800000, RZ, 0xfc, !PT ;  /* 0x0080000004041812 */ /* 0x000fe400078efcff */
[C---:B------:R-:W-:Y:S02]  /*339d0*/  ISETP.LT.OR P1, PT, R28.reuse, 0xd1, !P4 ;  /* 0x000000d11c00780c */ /* 0x040fe40006721670 */
[----:B------:R-:W-:-:S13]  /*339e0*/  ISETP.LT.OR P2, PT, R28, 0x62, !P0 ;  /* 0x000000621c00780c */ /* 0x000fda0004741670 */
[----:B------:R-:W-:-:S04]  /*339f0*/  @!P2 IADD3 R35, P5, P6, R3, R14, R11 ;  /* 0x0000000e0323a210 */ /* 0x000fc80007ebe00b */
[----:B------:R-:W-:Y:S02]  /*33a00*/  @!P2 IADD3.X R34, R2, R29, R10, P5, P6 ;  /* 0x0000001d0222a210 */ /* 0x000fe40002fec40a */
[----:B---3--:R-:W-:-:S04]  /*33a10*/  LOP3.LUT R32, R32, 0xff, RZ, 0xc0, !PT ;  /* 0x000000ff20207812 */ /* 0x008fc800078ec0ff */
[----:B------:R-:W-:-:S05]  /*33a20*/  F2FP.F16.E4M3.UNPACK_B R32, R32 ;  /* 0x00000020ff20723e */ /* 0x000fca00020006ff */
[----:B------:R-:W-:-:S05]  /*33a30*/  HADD2.F32 R32, -RZ, R32.H0_H0 ;  /* 0x20000020ff207230 */ /* 0x000fca0000004100 */
[----:B------:R-:W-:-:S04]  /*33a40*/  FMUL R32, R32, UR10 ;  /* 0x0000000a20207c20 */ /* 0x000fc80008400000 */
[----:B--2---:R-:W-:-:S05]  /*33a50*/  FFMA R32, R55, UR61, R32 ;  /* 0x0000003d37207c23 */ /* 0x004fca0008000020 */
[----:B------:R-:W-:-:S05]  /*33a60*/  F2FP.SATFINITE.E4M3.F32.PACK_AB_MERGE_C R32, RZ, R32, RZ ;  /* 0x00000020ff20723e */ /* 0x000fca00048070ff */
[----:B------:R0:W-:Y:S02]  /*33a70*/  @!P3 STG.E.U8 desc[UR8][R30.64+0x60], R32 ;  /* 0x000060201e00b986 */ /* 0x0001e4000c101108 */
[----:B0-----:R-:W0:Y:S08]  /*33a80*/  @!P1 LDC.64 R30, c[0x0][0x5c0] ;  /* 0x00017000ff1e9b82 */ /* 0x001e300000000a00 */
[----:B------:R-:W1:Y:S01]  /*33a90*/  @!P2 LDC.64 R32, c[0x0][0x5c0] ;  /* 0x00017000ff20ab82 */ /* 0x000e620000000a00 */
[----:B0-----:R-:W-:-:S02]  /*33aa0*/  @!P1 IADD3 R54, P5, P6, R14, R30, R11 ;  /* 0x0000001e0e369210 */ /* 0x001fc40007ebe00b */
[----:B------:R-:W-:-:S06]  /*33ab0*/  PRMT R30, RZ, 0x7610, R30 ;  /* 0x00007610ff1e7816 */ /* 0x000fcc000000001e */
[----:B------:R-:W2:Y:S01]  /*33ac0*/  @!P2 LDG.E.U8 R30, desc[UR8][R26.64+0x61] ;  /* 0x000061081a1ea981 */ /* 0x000ea2000c1e1100 */
[----:B------:R-:W-:Y:S02]  /*33ad0*/  @!P1 IADD3.X R55, R29, R31, R10, P5, P6 ;  /* 0x0000001f1d379210 */ /* 0x000fe40002fec40a */
[----:B------:R-:W-:Y:S02]  /*33ae0*/  ISETP.GE.AND P6, PT, R13, 0x101, PT ;  /* 0x000001010d00780c */ /* 0x000fe40003fc6270 */
[----:B-1----:R-:W-:Y:S02]  /*33af0*/  @!P2 IADD3 R32, P3, R35, R32, RZ ;  /* 0x000000202320a210 */ /* 0x002fe40007f7e0ff */
[----:B------:R-:W-:-:S03]  /*33b00*/  ISETP.LT.OR P4, PT, R28, 0xd2, !P6 ;  /* 0x000000d21c00780c */ /* 0x000fc60007781670 */
[----:B------:R-:W-:Y:S01]  /*33b10*/  @!P2 IMAD.X R33, R34, 0x1, R33, P3 ;  /* 0x000000012221a824 */ /* 0x000fe200018e0621 */
[----:B------:R-:W-:-:S04]  /*33b20*/  LOP3.LUT R4, R4, 0xffbfffff, RZ, 0xc0, !PT ;  /* 0xffbfffff04047812 */ /* 0x000fc800078ec0ff */
[----:B------:R-:W-:-:S04]  /*33b30*/  @P1 LOP3.LUT R4, R4, 0x400000, RZ, 0xfc, !PT ;  /* 0x0040000004041812 */ /* 0x000fc800078efcff */
        /* <DEDUP_REMOVED lines=11> */
[----:B------:R-:W2:Y:S01]  /*33bf0*/  @!P5 LDG.E.U8 R30, desc[UR8][R24.64+0x68] ;  /* 0x00006808181ed981 */ /* 0x000ea2000c1e1100 */
[----:B------:R-:W-:Y:S02]  /*33c00*/  LOP3.LUT R4, R4, 0xffdfffff, RZ, 0xc0, !PT ;  /* 0xffdfffff04047812 */ /* 0x000fe400078ec0ff */
[----:B------:R-:W-:Y:S02]  /*33c10*/  @!P4 IADD3.X R51, R29, R31, R10, P2, P3 ;  /* 0x0000001f1d33c210 */ /* 0x000fe400017e640a */
[----:B------:R-:W-:Y:S02]  /*33c20*/  @P4 LOP3.LUT R4, R4, 0x200000, RZ, 0xfc, !PT ;  /* 0x0020000004044812 */ /* 0x000fe400078efcff */
[----:B------:R-:W-:Y:S02]  /*33c30*/  ISETP.LT.OR P4, PT, R28, 0xd9, !P6 ;  /* 0x000000d91c00780c */ /* 0x000fe40007781670 */
[----:B------:R-:W-:Y:S02]  /*33c40*/  LOP3.LUT P1, RZ, R0, 0x200, RZ, 0xc0, !PT ;  /* 0x0000020000ff7812 */ /* 0x000fe4000782c0ff */
[----:B--2---:R-:W-:-:S04]  /*33c50*/  LOP3.LUT R30, R30, 0xff, RZ, 0xc0, !PT ;  /* 0x000000ff1e1e7812 */ /* 0x004fc800078ec0ff */
[----:B------:R-:W-:-:S05]  /*33c60*/  F2FP.F16.E4M3.UNPACK_B R30, R30 ;  /* 0x0000001eff1e723e */ /* 0x000fca00020006ff */
[----:B------:R-:W-:-:S05]  /*33c70*/  HADD2.F32 R30, -RZ, R30.H0_H0 ;  /* 0x2000001eff1e7230 */ /* 0x000fca0000004100 */
[----:B------:R-:W-:-:S04]  /*33c80*/  FMUL R30, R30, UR10 ;  /* 0x0000000a1e1e7c20 */ /* 0x000fc80008400000 */
[----:B-----5:R-:W-:Y:S02]  /*33c90*/  FFMA R32, R47, UR61, R30 ;  /* 0x0000003d2f207c23 */ /* 0x020fe4000800001e */
[----:B------:R-:W0:Y:S03]  /*33ca0*/  @!P4 LDC.64 R30, c[0x0][0x5c0] ;  /* 0x00017000ff1ecb82 */ /* 0x000e260000000a00 */
        /* <DEDUP_REMOVED lines=8> */
[----:B------:R-:W2:Y:S01]  /*33d30*/  @!P1 LDG.E.U8 R30, desc[UR8][R24.64+0x69] ;  /* 0x00006908181e9981 */ /* 0x000ea2000c1e1100 */
[----:B------:R-:W-:Y:S02]  /*33d40*/  @!P5 IADD3.X R47, R29, R31, R10, P2, P3 ;  /* 0x0000001f1d2fd210 */ /* 0x000fe400017e640a */
[----:B------:R-:W-:Y:S02]  /*33d50*/  ISETP.LT.OR P3, PT, R28, 0x69, !P0 ;  /* 0x000000691c00780c */ /* 0x000fe40004761670 */
[----:B------:R-:W-:-:S04]  /*33d60*/  LOP3.LUT R4, R4, 0xffefffff, RZ, 0xc0, !PT ;  /* 0xffefffff04047812 */ /* 0x000fc800078ec0ff */
[----:B------:R-:W-:-:S04]  /*33d70*/  @P4 LOP3.LUT R4, R4, 0x100000, RZ, 0xfc, !PT ;  /* 0x0010000004044812 */ /* 0x000fc800078efcff */
[----:B------:R-:W-:-:S04]  /*33d80*/  LOP3.LUT R4, R4, 0xfff7ffff, RZ, 0xc0, !PT ;  /* 0xfff7ffff04047812 */ /* 0x000fc800078ec0ff */
[----:B------:R-:W-:Y:S02]  /*33d90*/  @P5 LOP3.LUT R4, R4, 0x80000, RZ, 0xfc, !PT ;  /* 0x0008000004045812 */ /* 0x000fe400078efcff */
[----:B------:R-:W-:-:S04]  /*33da0*/  @!P3 IADD3 R33, P2, P5, R3, R14, R11 ;  /* 0x0000000e0321b210 */ /* 0x000fc80007d5e00b */
[----:B-1----:R-:W-:Y:S02]  /*33db0*/  @!P3 IADD3.X R32, R2, R29, R10, P2, P5 ;  /* 0x0000001d0220b210 */ /* 0x002fe400017ea40a */
[----:B--2---:R-:W-:-:S04]  /*33dc0*/  LOP3.LUT R30, R30, 0xff, RZ, 0xc0, !PT ;  /* 0x000000ff1e1e7812 */ /* 0x004fc800078ec0ff */
[----:B------:R-:W-:-:S05]  /*33dd0*/  F2FP.F16.E4M3.UNPACK_B R30, R30 ;  /* 0x0000001eff1e723e */ /* 0x000fca00020006ff */
[----:B------:R-:W-:-:S05]  /*33de0*/  HADD2.F32 R30, -RZ, R30.H0_H0 ;  /* 0x2000001eff1e7230 */ /* 0x000fca0000004100 */
[----:B------:R-:W-:-:S04]  /*33df0*/  FMUL R30, R30, UR10 ;  /* 0x0000000a1e1e7c20 */ /* 0x000fc80008400000 */
[----:B------:R-:W-:Y:S01]  /*33e00*/  FFMA R30, R37, UR61, R30 ;  /* 0x0000003d251e7c23 */ /* 0x000fe2000800001e */
[----:B------:R-:W-:Y:S01]  /*33e10*/  LOP3.LUT P4, RZ, R7, 0x400000, RZ, 0xc0, !PT ;  /* 0x0040000007ff7812 */ /* 0x000fe2000788c0ff */
[----:B------:R-:W2:Y:S03]  /*33e20*/  LDL.LU R37, [R1+0x4d0] ;  /* 0x0004d00001257983 */ /* 0x000ea60000300800 */
[----:B------:R-:W-:-:S05]  /*33e30*/  F2FP.SATFINITE.E4M3.F32.PACK_AB_MERGE_C R30, RZ, R30, RZ ;  /* 0x0000001eff1e723e */ /* 0x000fca00048070ff */
[----:B------:R0:W-:Y:S02]  /*33e40*/  @!P1 STG.E.U8 desc[UR8][R126.64+0x69], R30 ;  /* 0x0000691e7e009986 */ /* 0x0001e4000c101108 */
[----:B0-----:R-:W0:Y:S02]  /*33e50*/  @!P3 LDC.64 R30, c[0x0][0x5c0] ;  /* 0x00017000ff1ebb82 */ /* 0x001e240000000a00 */
[----:B0-----:R-:W-:-:S05]  /*33e60*/  @!P3 IADD3 R30, P2, R33, R30, RZ ;  /* 0x0000001e211eb210 */ /* 0x001fca0007f5e0ff */
[----:B------:R-:W-:Y:S01]  /*33e70*/  @!P3 IMAD.X R31, R32, 0x1, R31, P2 ;  /* 0x00000001201fb824 */ /* 0x000fe200010e061f */
[----:B------:R-:W-:-:S06]  /*33e80*/  PRMT R32, RZ, 0x7610, R32 ;  /* 0x00007610ff207816 */ /* 0x000fcc0000000020 */
[----:B------:R-:W3:Y:S01]  /*33e90*/  @!P3 LDG.E.U8 R32, desc[UR8][R26.64+0x68] ;  /* 0x000068081a20b981 */ /* 0x000ee2000c1e1100 */
        /* <DEDUP_REMOVED lines=41> */
[----:B------:R-:W-:Y:S02]  /*34130*/  FMUL R32, R30, UR10 ;  /* 0x0000000a1e207c20 */ /* 0x000fe40008400000 */
[----:B------:R-:W0:Y:S02]  /*34140*/  @!P2 LDC.64 R30, c[0x0][0x5c0] ;  /* 0x00017000ff1eab82 */ /* 0x000e240000000a00 */
[----:B---3--:R-:W-:Y:S01]  /*34150*/  FFMA R32, R36, UR61, R32 ;  /* 0x0000003d24207c23 */ /* 0x008fe20008000020 */
[----:B------:R-:W-:Y:S01]  /*34160*/  LOP3.LUT R4, R4, 0xfffbffff, RZ, 0xc0, !PT ;  /* 0xfffbffff04047812 */ /* 0x000fe200078ec0ff */
[----:B------:R-:W3:Y:S03]  /*34170*/  LDL.LU R36, [R1+0x4dc] ;  /* 0x0004dc0001247983 */ /* 0x000ee60000300800 */
[----:B------:R-:W-:Y:S01]  /*34180*/  F2FP.SATFINITE.E4M3.F32.PACK_AB_MERGE_C R32, RZ, R32, RZ ;  /* 0x00000020ff20723e */ /* 0x000fe200048070ff */
[----:B------:R-:W4:Y:S01]  /*34190*/  LDL.LU R56, [R1+0x4e0] ;  /* 0x0004e00001387983 */ /* 0x000f220000300800 */
[----:B0-----:R-:W-:-:S03]  /*341a0*/  @!P2 IADD3 R30, P3, R14, R30, RZ ;  /* 0x0000001e0e1ea210 */ /* 0x001fc60007f7e0ff */
[----:B------:R-:W5:Y:S02]  /*341b0*/  LDL.LU R57, [R1+0x4e4] ;  /* 0x0004e40001397983 */ /* 0x000f640000300800 */
[----:B------:R-:W-:-:S05]  /*341c0*/  @!P2 IMAD.X R31, R29, 0x1, R31, P3 ;  /* 0x000000011d1fa824 */ /* 0x000fca00018e061f */
[----:B------:R0:W-:Y:S01]  /*341d0*/  @!P2 STG.E.U8 desc[UR8][R30.64+0x70], R32 ;  /* 0x000070201e00a986 */ /* 0x0001e2000c101108 */
[----:B------:R-:W-:Y:S02]  /*341e0*/  ISETP.LT.OR P2, PT, R28, 0x72, !P5 ;  /* 0x000000721c00780c */ /* 0x000fe40006f41670 */
[----:B0-----:R-:W-:-:S11]  /*341f0*/  PRMT R32, RZ, 0x7610, R32 ;  /* 0x00007610ff207816 */ /* 0x001fd60000000020 */
[----:B------:R-:W0:Y:S01]  /*34200*/  @!P2 LDC.64 R30, c[0x0][0x5c0] ;  /* 0x00017000ff1eab82 */ /* 0x000e220000000a00 */
[----:B------:R-:W2:Y:S01]  /*34210*/  @!P2 LDG.E.U8 R32, desc[UR8][R16.64+0x71] ;  /* 0x000071081020a981 */ /* 0x000ea2000c1e1100 */
[----:B------:R-:W-:-:S04]  /*34220*/  @P1 LOP3.LUT R4, R4, 0x40000, RZ, 0xfc, !PT ;  /* 0x0004000004041812 */ /* 0x000fc800078efcff */
[----:B------:R-:W-:-:S04]  /*34230*/  LOP3.LUT R4, R4, 0xfffdffff, RZ, 0xc0, !PT ;  /* 0xfffdffff04047812 */ /* 0x000fc800078ec0ff */
[----:B------:R-:W-:Y:S02]  /*34240*/  @P0 LOP3.LUT R4, R4, 0x20000, RZ, 0xfc, !PT ;  /* 0x0002000004040812 */ /* 0x000fe400078efcff */
[----:B------:R-:W-:Y:S02]  /*34250*/  ISETP.LT.OR P0, PT, R28, 0xe9, !P4 ;  /* 0x000000e91c00780c */ /* 0x000fe40006701670 */
[----:B0-----:R-:W-:-:S05]  /*34260*/  @!P2 IADD3 R30, P3, R14, R30, RZ ;  /* 0x0000001e0e1ea210 */ /* 0x001fca0007f7e0ff */
[----:B------:R-:W-:Y:S01]  /*34270*/  @!P2 IMAD.X R31, R29, 0x1, R31, P3 ;  /* 0x000000011d1fa824 */ /* 0x000fe200018e061f */
[----:B------:R-:W-:Y:S02]  /*34280*/  ISETP.LT.OR P1, PT, R28, 0x71, !P4 ;  /* 0x000000711c00780c */ /* 0x000fe40006721670 */
[----:B--2---:R-:W-:-:S04]  /*34290*/  LOP3.LUT R32, R32, 0xff, RZ, 0xc0, !PT ;  /* 0x000000ff20207812 */ /* 0x004fc800078ec0ff */
[----:B------:R-:W-:-:S05]  /*342a0*/  F2FP.F16.E4M3.UNPACK_B R32, R32 ;  /* 0x00000020ff20723e */ /* 0x000fca00020006ff */
[----:B------:R-:W-:-:S05]  /*342b0*/  HADD2.F32 R32, -RZ, R32.H0_H0 ;  /* 0x20000020ff207230 */ /* 0x000fca0000004100 */
[----:B------:R-:W-:-:S04]  /*342c0*/  FMUL R32, R32, UR10 ;  /* 0x0000000a20207c20 */ /* 0x000fc80008400000 */
[----:B------:R-:W-:-:S05]  /*342d0*/  FFMA R32, R37, UR61, R32 ;  /* 0x0000003d25207c23 */ /* 0x000fca0008000020 */
        /* <DEDUP_REMOVED lines=10> */
[----:B------:R-:W-:Y:S02]  /*34380*/  ISETP.GE.AND P6, PT, R13, 0x81, PT ;  /* 0x000000810d00780c */ /* 0x000fe40003fc6270 */
[----:B------:R-:W-:-:S02]  /*34390*/  LOP3.LUT P4, RZ, R0, 0x8, RZ, 0xc0, !PT ;  /* 0x0000000800ff7812 */ /* 0x000fc4000788c0ff */
[----:B--2---:R-:W-:-:S04]  /*343a0*/  LOP3.LUT R30, R30, 0xff, RZ, 0xc0, !PT ;  /* 0x000000ff1e1e7812 */ /* 0x004fc800078ec0ff */
[----:B------:R-:W-:-:S05]  /*343b0*/  F2FP.F16.E4M3.UNPACK_B R30, R30 ;  /* 0x0000001eff1e723e */ /* 0x000fca00020006ff */
[----:B------:R-:W-:-:S05]  /*343c0*/  HADD2.F32 R30, -RZ, R30.H0_H0 ;  /* 0x2000001eff1e7230 */ /* 0x000fca0000004100 */
[----:B------:R-:W-:Y:S02]  /*343d0*/  FMUL R32, R30, UR10 ;  /* 0x0000000a1e207c20 */ /* 0x000fe40008400000 */
[----:B------:R-:W0:Y:S02]  /*343e0*/  @!P0 LDC.64 R30, c[0x0][0x5c0] ;  /* 0x00017000ff1e8b82 */ /* 0x000e240000000a00 */
[----:B---3--:R-:W-:-:S05]  /*343f0*/  FFMA R32, R36, UR61, R32 ;  /* 0x0000003d24207c23 */ /* 0x008fca0008000020 */
[----:B------:R-:W-:-:S05]  /*34400*/  F2FP.SATFINITE.E4M3.F32.PACK_AB_MERGE_C R32, RZ, R32, RZ ;  /* 0x00000020ff20723e */ /* 0x000fca00048070ff */
[----:B------:R-:W-:Y:S01]  /*34410*/  @!P1 STG.E.U8 desc[UR8][R132.64+0x70], R32 ;  /* 0x0000702084009986 */ /* 0x000fe2000c101108 */
        /* <DEDUP_REMOVED lines=17> */
[----:B0-----:R-:W0:Y:S02]  /*34530*/  @!P4 LDC.64 R30, c[0x0][0x5c0] ;  /* 0x00017000ff1ecb82 */ /* 0x001e240000000a00 */
[----:B0-----:R-:W-:-:S04]  /*34540*/  @!P4 IADD3 R34, P2, P3, R14, R30, R9 ;  /* 0x0000001e0e22c210 */ /* 0x001fc80007b5e009 */
[----:B------:R-:W-:Y:S02]  /*34550*/  @!P4 IADD3.X R35, R29, R31, R8, P2, P3 ;  /* 0x0000001f1d23c210 */ /* 0x000fe400017e6408 */
[----:B------:R-:W-:Y:S02]  /*34560*/  ISETP.LT.OR P2, PT, R28, 0x79, !P5 ;  /* 0x000000791c00780c */ /* 0x000fe40006f41670 */
[----:B------:R-:W-:-:S11]  /*34570*/  PRMT R30, RZ, 0x7610, R30 ;  /* 0x00007610ff1e7816 */ /* 0x000fd6000000001e */
[----:B------:R-:W3:Y:S02]  /*34580*/  @!P2 LDG.E.U8 R30, desc[UR8][R16.64+0x78] ;  /* 0x00007808101ea981 */ /* 0x000ee4000c1e1100 */
[----:B---3--:R-:W-:-:S04]  /*34590*/  LOP3.LUT R30, R30, 0xff, RZ, 0xc0, !PT ;  /* 0x000000ff1e1e7812 */ /* 0x008fc800078ec0ff */
[----:B------:R-:W-:-:S05]  /*345a0*/  F2FP.F16.E4M3.UNPACK_B R30, R30 ;  /* 0x0000001eff1e723e */ /* 0x000fca00020006ff */
[----:B------:R-:W-:-:S05]  /*345b0*/  HADD2.F32 R30, -RZ, R30.H0_H0 ;  /* 0x2000001eff1e7230 */ /* 0x000fca0000004100 */
[----:B------:R-:W-:Y:S02]  /*345c0*/  FMUL R32, R30, UR10 ;  /* 0x0000000a1e207c20 */ /* 0x000fe40008400000 */
[----:B------:R-:W0:Y:S02]  /*345d0*/  @!P2 LDC.64 R30, c[0x0][0x5c0] ;  /* 0x00017000ff1eab82 */ /* 0x000e240000000a00 */
[----:B-----5:R-:W-:Y:S01]  /*345e0*/  FFMA R32, R57, UR61, R32 ;  /* 0x0000003d39207c23 */ /* 0x020fe20008000020 */
[----:B------:R-:W-:Y:S01]  /*345f0*/  ISETP.LT.OR P6, PT, R28, 0xe9, !P6 ;  /* 0x000000e91c00780c */ /* 0x000fe200077c1670 */
[----:B------:R-:W3:Y:S03]  /*34600*/  LDL.LU R57, [R1+0x4ec] ;  /* 0x0004ec0001397983 */ /* 0x000ee60000300800 */
[----:B------:R-:W-:Y:S01]  /*34610*/  F2FP.SATFINITE.E4M3.F32.PACK_AB_MERGE_C R32, RZ, R32, RZ ;  /* 0x00000020ff20723e */ /* 0x000fe200048070ff */
[----:B------:R-:W4:Y:S01]  /*34620*/  LDL.LU R59, [R1+0x4f0] ;  /* 0x0004f000013b7983 */ /* 0x000f220000300800 */
[----:B0-----:R-:W-:-:S05]  /*34630*/  @!P2 IADD3 R30, P3, R14, R30, RZ ;  /* 0x0000001e0e1ea210 */ /* 0x001fca0007f7e0ff */
[----:B------:R-:W-:-:S05]  /*34640*/  @!P2 IMAD.X R31, R29, 0x1, R31, P3 ;  /* 0x000000011d1fa824 */ /* 0x000fca00018e061f */
[----:B------:R0:W-:Y:S01]  /*34650*/  @!P2 STG.E.U8 desc[UR8][R30.64+0x78], R32 ;  /* 0x000078201e00a986 */ /* 0x0001e2000c101108 */
[----:B------:R-:W-:Y:S02]  /*34660*/  ISETP.LT.OR P2, PT, R28, 0x7a, !P5 ;  /* 0x0000007a1c00780c */ /* 0x000fe40006f41670 */
[----:B0-----:R-:W-:-:S11]  /*34670*/  PRMT R32, RZ, 0x7610, R32 ;  /* 0x00007610ff207816 */ /* 0x001fd60000000020 */
[----:B------:R-:W0:Y:S01]  /*34680*/  @!P2 LDC.64 R30, c[0x0][0x5c0] ;  /* 0x00017000ff1eab82 */ /* 0x000e220000000a00 */
[----:B------:R-:W5:Y:S01]  /*34690*/  @!P2 LDG.E.U8 R32, desc[UR8][R16.64+0x79] ;  /* 0x000079081020a981 */ /* 0x000f62000c1e1100 */
[----:B------:R-:W-:-:S04]  /*346a0*/  LOP3.LUT R4, R4, 0xffff7fff, RZ, 0xc0, !PT ;  /* 0xffff7fff04047812 */ /* 0x000fc800078ec0ff */
[----:B------:R-:W-:Y:S02]  /*346b0*/  @P0 LOP3.LUT R4, R4, 0x8000, RZ, 0xfc, !PT ;  /* 0x0000800004040812 */ /* 0x000fe400078efcff */
[----:B0-----:R-:W-:-:S05]  /*346c0*/  @!P2 IADD3 R30, P3, R14, R30, RZ ;  /* 0x0000001e0e1ea210 */ /* 0x001fca0007f7e0ff */
[----:B------:R-:W-:Y:S01]  /*346d0*/  @!P2 IMAD.X R31, R29, 0x1, R31, P3 ;  /* 0x000000011d1fa824 */ /* 0x000fe200018e061f */
[----:B------:R-:W-:-:S04]  /*346e0*/  LOP3.LUT R4, R4, 0xffffbfff, RZ, 0xc0, !PT ;  /* 0xffffbfff04047812 */ /* 0x000fc800078ec0ff */
[----:B------:R-:W-:-:S04]  /*346f0*/  @P1 LOP3.LUT R4, R4, 0x4000, RZ, 0xfc, !PT ;  /* 0x0000400004041812 */ /* 0x000fc800078efcff */
[----:B------:R-:W-:-:S04]  /*34700*/  LOP3.LUT R4, R4, 0xffffdfff, RZ, 0xc0, !PT ;  /* 0xffffdfff04047812 */ /* 0x000fc800078ec0ff */
[----:B------:R-:W-:Y:S02]  /*34710*/  @P4 LOP3.LUT R4, R4, 0x2000, RZ, 0xfc, !PT ;  /* 0x0000200004044812 */ /* 0x000fe400078efcff */
[----:B------:R-:W-:Y:S02]  /*34720*/  LOP3.LUT P4, RZ, R5, 0x1000, RZ, 0xc0, !PT ;  /* 0x0000100005ff7812 */ /* 0x000fe4000788c0ff */
[----:B-----5:R-:W-:-:S04]  /*34730*/  LOP3.LUT R32, R32, 0xff, RZ, 0xc0, !PT ;  /* 0x000000ff20207812 */ /* 0x020fc800078ec0ff */
        /* <DEDUP_REMOVED lines=10> */
[----:B------:R-:W-:Y:S02]  /*347e0*/  LOP3.LUT P5, RZ, R5, 0x800, RZ, 0xc0, !PT ;  /* 0x0000080005ff7812 */ /* 0x000fe400078ac0ff */
[----:B--2---:R-:W-:-:S04]  /*347f0*/  LOP3.LUT R30, R30, 0xff, RZ, 0xc0, !PT ;  /* 0x000000ff1e1e7812 */ /* 0x004fc800078ec0ff */
[----:B------:R-:W-:-:S05]  /*34800*/  F2FP.F16.E4M3.UNPACK_B R30, R30 ;  /* 0x0000001eff1e723e */ /* 0x000fca00020006ff */
[----:B------:R-:W-:-:S05]  /*34810*/  HADD2.F32 R30, -RZ, R30.H0_H0 ;  /* 0x2000001eff1e7230 */ /* 0x000fca0000004100 */
[----:B------:R-:W-:-:S04]  /*34820*/  FMUL R30, R30, UR10 ;  /* 0x0000000a1e1e7c20 */ /* 0x000fc80008400000 */
[----:B---3--:R-:W-:Y:S01]  /*34830*/  FFMA R30, R57, UR61, R30 ;  /* 0x0000003d391e7c23 */ /* 0x008fe2000800001e */
[----:B------:R-:W-:Y:S01]  /*34840*/  LOP3.LUT R4, R4, 0xffffefff, RZ, 0xc0, !PT ;  /* 0xffffefff04047812 */ /* 0x000fe200078ec0ff */
[----:B------:R-:W2:Y:S03]  /*34850*/  LDL.LU R57, [R1+0x4f4] ;  /* 0x0004f40001397983 */ /* 0x000ea60000300800 */
[----:B------:R-:W-:Y:S01]  /*34860*/  F2FP.SATFINITE.E4M3.F32.PACK_AB_MERGE_C R30, RZ, R30, RZ ;  /* 0x0000001eff1e723e */ /* 0x000fe200048070ff */
[----:B------:R-:W3:Y:S04]  /*34870*/  LDL.LU R58, [R1+0x4f8] ;  /* 0x0004f800013a7983 */ /* 0x000ee80000300800 */
[----:B------:R0:W-:Y:S02]  /*34880*/  @!P4 STG.E.U8 desc[UR8][R146.64+0x78], R30 ;  /* 0x0000781e9200c986 */ /* 0x0001e4000c101108 */
[----:B0-----:R-:W-:-:S06]  /*34890*/  PRMT R30, RZ, 0x7610, R30 ;  /* 0x00007610ff1e7816 */ /* 0x001fcc000000001e */
[----:B------:R-:W5:Y:S01]  /*348a0*/  @!P5 LDG.E.U8 R30, desc[UR8][R18.64+0x79] ;  /* 0x00007908121ed981 */ /* 0x000f62000c1e1100 */
[----:B------:R-:W-:Y:S02]  /*348b0*/  LOP3.LUT P1, RZ, R7, 0x100000, RZ, 0xc0, !PT ;  /* 0x0010000007ff7812 */ /* 0x000fe4000782c0ff */
[----:B------:R-:W-:Y:S02]  /*348c0*/  @P6 LOP3.LUT R4, R4, 0x1000, RZ, 0xfc, !PT ;  /* 0x0000100004046812 */ /* 0x000fe400078efcff */
[----:B------:R-:W-:Y:S02]  /*348d0*/  @!P6 IADD3.X R33, R29, R31, R8, P2, P3 ;  /* 0x0000001f1d21e210 */ /* 0x000fe400017e6408 */
[----:B------:R-:W-:Y:S02]  /*348e0*/  ISETP.LT.OR P6, PT, R28, 0x71, !P1 ;  /* 0x000000711c00780c */ /* 0x000fe40004fc1670 */
[C---:B------:R-:W-:Y:S02]  /*348f0*/  LOP3.LUT P0, RZ, R7.reuse, 0x200000, RZ, 0xc0, !PT ;  /* 0x0020000007ff7812 */ /* 0x040fe4000780c0ff */
[----:B------:R-:W-:-:S09]  /*34900*/  LOP3.LUT R7, R7, 0xfff7ffff, RZ, 0xc0, !PT ;  /* 0xfff7ffff07077812 */ /* 0x000fd200078ec0ff */
[----:B------:R-:W-:Y:S02]  /*34910*/  @!P6 IADD3 R52, P2, P3, R3, R14, R9 ;  /* 0x0000000e0334e210 */ /* 0x000fe40007b5e009 */
[----:B------:R-:W-:Y:S02]  /*34920*/  @P6 LOP3.LUT R7, R7, 0x80000, RZ, 0xfc, !PT ;  /* 0x0008000007076812 */ /* 0x000fe400078efcff */
[----:B------:R-:W-:Y:S02]  /*34930*/  @!P6 IADD3.X R53, R2, R29, R8, P2, P3 ;  /* 0x0000001d0235e210 */ /* 0x000fe400017e6408 */
[----:B------:R-:W-:Y:S02]  /*34940*/  LOP3.LUT P6, RZ, R0, 0x400000, RZ, 0xc0, !PT ;  /* 0x0040000000ff7812 */ /* 0x000fe400078cc0ff */
[----:B-----5:R-:W-:-:S04]  /*34950*/  LOP3.LUT R30, R30, 0xff, RZ, 0xc0, !PT ;  /* 0x000000ff1e1e7812 */ /* 0x020fc800078ec0ff */
[----:B------:R-:W-:-:S05]  /*34960*/  F2FP.F16.E4M3.UNPACK_B R30, R30 ;  /* 0x0000001eff1e723e */ /* 0x000fca00020006ff */
[----:B------:R-:W-:-:S05]  /*34970*/  HADD2.F32 R30, -RZ, R30.H0_H0 ;  /* 0x2000001eff1e7230 */ /* 0x000fca0000004100 */
[----:B------:R-:W-:-:S04]  /*34980*/  FMUL R30, R30, UR10 ;  /* 0x0000000a1e1e7c20 */ /* 0x000fc80008400000 */
[----:B----4-:R-:W-:-:S05]  /*34990*/  FFMA R30, R59, UR61, R30 ;  /* 0x0000003d3b1e7c23 */ /* 0x010fca000800001e */
[----:B------:R-:W-:-:S05]  /*349a0*/  F2FP.SATFINITE.E4M3.F32.PACK_AB_MERGE_C R30, RZ, R30, RZ ;  /* 0x0000001eff1e723e */ /* 0x000fca00048070ff */
[----:B------:R0:W-:Y:S02]  /*349b0*/  @!P5 STG.E.U8 desc[UR8][R148.64+0x79], R30 ;  /* 0x0000791e9400d986 */ /* 0x0001e4000c101108 */
[----:B0-----:R-:W-:-:S06]  /*349c0*/  PRMT R30, RZ, 0x7610, R30 ;  /* 0x00007610ff1e7816 */ /* 0x001fcc000000001e */
[----:B------:R-:W4:Y:S01]  /*349d0*/  @!P6 LDG.E.U8 R30, desc[UR8][R20.64+0x70] ;  /* 0x00007008141ee981 */ /* 0x000f22000c1e1100 */
[----:B------:R-:W-:-:S13]  /*349e0*/  ISETP.LT.OR P4, PT, R28, 0x72, !P1 ;  /* 0x000000721c00780c */ /* 0x000fda0004f81670 */
[----:B------:R-:W-:-:S04]  /*349f0*/  @!P4 IADD3 R56, P2, P3, R3, R14, R9 ;  /* 0x0000000e0338c210 */ /* 0x000fc80007b5e009 */
[----:B------:R-:W-:Y:S02]  /*34a00*/  @!P4 IADD3.X R60, R2, R29, R8, P2, P3 ;  /* 0x0000001d023cc210 */ /* 0x000fe400017e6408 */
[----:B------:R-:W-:Y:S02]  /*34a10*/  ISETP.LT.OR P3, PT, R28, 0x79, !P1 ;  /* 0x000000791c00780c */ /* 0x000fe40004f61670 */
[----:B------:R-:W-:-:S11]  /*34a20*/  LOP3.LUT R7, R7, 0xfffeffff, RZ, 0xc0, !PT ;  /* 0xfffeffff07077812 */ /* 0x000fd600078ec0ff */
[----:B------:R-:W-:Y:S02]  /*34a30*/  @!P3 IADD3 R61, P2, P4, R3, R14, R9 ;  /* 0x0000000e033db210 */ /* 0x000fe40007c5e009 */
[----:B------:R-:W-:Y:S02]  /*34a40*/  @P3 LOP3.LUT R7, R7, 0x10000, RZ, 0xfc, !PT ;  /* 0x0001000007073812 */ /* 0x000fe400078efcff */
        /* <DEDUP_REMOVED lines=9> */
[----:B------:R-:W-:Y:S01]  /*34ae0*/  F2FP.SATFINITE.E4M3.F32.PACK_AB_MERGE_C R30, RZ, R30, RZ ;  /* 0x0000001eff1e723e */ /* 0x000fe200048070ff */
[----:B------:R-:W4:Y:S04]  /*34af0*/  LDL.LU R91, [R1+0x500] ;  /* 0x00050000015b7983 */ /* 0x000f280000300800 */
[----:B------:R0:W-:Y:S01]  /*34b00*/  @!P6 STG.E.U8 desc[UR8][R134.64+0x70], R30 ;  /* 0x0000701e8600e986 */ /* 0x0001e2000c101108 */
[----:B------:R-:W-:-:S03]  /*34b10*/  LOP3.LUT R7, R7, 0xfffdffff, RZ, 0xc0, !PT ;  /* 0xfffdffff07077812 */ /* 0x000fc600078ec0ff */
[----:B------:R-:W-:Y:S01]  /*34b20*/  @!P2 IADD3 R59, P5, P4, R3, R14, R9 ;  /* 0x0000000e033ba210 */ /* 0x000fe20007cbe009 */
[----:B------:R-:W5:Y:S01]  /*34b30*/  LDL.LU R90, [R1+0x504] ;  /* 0x00050400015a7983 */ /* 0x000f620000300800 */
[----:B0-----:R-:W-:-:S06]  /*34b40*/  PRMT R30, RZ, 0x7610, R30 ;  /* 0x00007610ff1e7816 */ /* 0x001fcc000000001e */
[----:B------:R-:W3:Y:S01]  /*34b50*/  @!P3 LDG.E.U8 R30, desc[UR8][R20.64+0x71] ;  /* 0x00007108141eb981 */ /* 0x000ee2000c1e1100 */
[----:B------:R-:W-:Y:S02]  /*34b60*/  @P2 LOP3.LUT R7, R7, 0x20000, RZ, 0xfc, !PT ;  /* 0x0002000007072812 */ /* 0x000fe400078efcff */
[----:B------:R-:W-:Y:S02]  /*34b70*/  @!P2 IADD3.X R63, R2, R29, R8, P5, P4 ;  /* 0x0000001d023fa210 */ /* 0x000fe40002fe8408 */
[----:B------:R-:W-:Y:S02]  /*34b80*/  LOP3.LUT P6, RZ, R7, 0x80000, RZ, 0xc0, !PT ;  /* 0x0008000007ff7812 */ /* 0x000fe400078cc0ff */
[----:B------:R-:W-:-:S13]  /*34b90*/  ISETP.LT.OR P4, PT, R28, 0x71, !P0 ;  /* 0x000000711c00780c */ /* 0x000fda0004781670 */
[----:B------:R-:W-:-:S04]  /*34ba0*/  @!P4 IADD3 R66, P2, P5, R3, R14, R11 ;  /* 0x0000000e0342c210 */ /* 0x000fc80007d5e00b */
[----:B------:R-:W-:Y:S02]  /*34bb0*/  @!P4 IADD3.X R67, R2, R29, R10, P2, P5 ;  /* 0x0000001d0243c210 */ /* 0x000fe400017ea40a */
[----:B------:R-:W-:Y:S02]  /*34bc0*/  ISETP.LT.OR P5, PT, R28, 0x72, !P0 ;  /* 0x000000721c00780c */ /* 0x000fe400047a1670 */
[----:B---3--:R-:W-:-:S04]  /*34bd0*/  LOP3.LUT R30, R30, 0xff, RZ, 0xc0, !PT ;  /* 0x000000ff1e1e7812 */ /* 0x008fc800078ec0ff */
[----:B------:R-:W-:-:S05]  /*34be0*/  F2FP.F16.E4M3.UNPACK_B R30, R30 ;  /* 0x0000001eff1e723e */ /* 0x000fca00020006ff */
[----:B------:R-:W-:-:S05]  /*34bf0*/  HADD2.F32 R30, -RZ, R30.H0_H0 ;  /* 0x2000001eff1e7230 */ /* 0x000fca0000004100 */
[----:B------:R-:W-:-:S04]  /*34c00*/  FMUL R30, R30, UR10 ;  /* 0x0000000a1e1e7c20 */ /* 0x000fc80008400000 */
[----:B------:R-:W-:-:S05]  /*34c10*/  FFMA R30, R58, UR61, R30 ;  /* 0x0000003d3a1e7c23 */ /* 0x000fca000800001e */
[----:B------:R-:W-:-:S05]  /*34c20*/  F2FP.SATFINITE.E4M3.F32.PACK_AB_MERGE_C R30, RZ, R30, RZ ;  /* 0x0000001eff1e723e */ /* 0x000fca00048070ff */
[----:B------:R0:W-:Y:S02]  /*34c30*/  @!P3 STG.E.U8 desc[UR8][R82.64+0x71], R30 ;  /* 0x0000711e5200b986 */ /* 0x0001e4000c101108 */
[----:B0-----:R-:W0:Y:S01]  /*34c40*/  @!P6 LDC.64 R30, c[0x0][0x5c0] ;  /* 0x00017000ff1eeb82 */ /* 0x001e220000000a00 */
[----:B------:R-:W-:-:S04]  /*34c50*/  @!P5 IADD3 R68, P2, P3, R3, R14, R11 ;  /* 0x0000000e0344d210 */ /* 0x000fc80007b5e00b */
[----:B------:R-:W-:Y:S02]  /*34c60*/  @!P5 IADD3.X R70, R2, R29, R10, P2, P3 ;  /* 0x0000001d0246d210 */ /* 0x000fe400017e640a */
[----:B0-----:R-:W-:Y:S02]  /*34c70*/  @!P6 IADD3 R30, P2, R52, R30, RZ ;  /* 0x0000001e341ee210 */ /* 0x001fe40007f5e0ff */
[----:B------:R-:W-:-:S06]  /*34c80*/  PRMT R52, RZ, 0x7610, R52 ;  /* 0x00007610ff347816 */ /* 0x000fcc0000000034 */
[----:B------:R-:W3:Y:S01]  /*34c90*/  @!P6 LDG.E.U8 R52, desc[UR8][R22.64+0x70] ;  /* 0x000070081634e981 */ /* 0x000ee2000c1e1100 */
[----:B------:R-:W-:Y:S01]  /*34ca0*/  @!P6 IMAD.X R31, R53, 0x1, R31, P2 ;  /* 0x00000001351fe824 */ /* 0x000fe200010e061f */
[----:B------:R-:W-:Y:S02]  /*34cb0*/  ISETP.LT.OR P2, PT, R28, 0x72, !P1 ;  /* 0x000000721c00780c */ /* 0x000fe40004f41670 */
[----:B------:R-:W-:-:S04]  /*34cc0*/  LOP3.LUT R7, R7, 0xffffefff, RZ, 0xc0, !PT ;  /* 0xffffefff07077812 */ /* 0x000fc800078ec0ff */
[----:B------:R-:W-:-:S04]  /*34cd0*/  @P4 LOP3.LUT R7, R7, 0x1000, RZ, 0xfc, !PT ;  /* 0x0000100007074812 */ /* 0x000fc800078efcff */
[----:B------:R-:W-:Y:S02]  /*34ce0*/  LOP3.LUT R7, R7, 0xffffdfff, RZ, 0xc0, !PT ;  /* 0xffffdfff07077812 */ /* 0x000fe400078ec0ff */
[----:B------:R-:W-:Y:S02]  /*34cf0*/  LOP3.LUT P3, RZ, R5, 0x20000, RZ, 0xc0, !PT ;  /* 0x0002000005ff7812 */ /* 0x000fe4000786c0ff */
[----:B------:R-:W-:Y:S02]  /*34d00*/  @P5 LOP3.LUT R7, R7, 0x2000, RZ, 0xfc, !PT ;  /* 0x0000200007075812 */ /* 0x000fe400078efcff */
[----:B------:R-:W-:Y:S02]  /*34d10*/  ISETP.LT.OR P5, PT, R28, 0x79, !P0 ;  /* 0x000000791c00780c */ /* 0x000fe400047a1670 */
[----:B------:R-:W-:-:S07]  /*34d20*/  LOP3.LUT R7, R7, 0xfffbffff, RZ, 0xc0, !PT ;  /* 0xfffbffff07077812 */ /* 0x000fce00078ec0ff */
[----:B------:R-:W-:Y:S02]  /*34d30*/  @P3 LOP3.LUT R7, R7, 0x40000, RZ, 0xfc, !PT ;  /* 0x0004000007073812 */ /* 0x000fe400078efcff */
[----:B---3--:R-:W-:-:S04]  /*34d40*/  LOP3.LUT R52, R52, 0xff, RZ, 0xc0, !PT ;  /* 0x000000ff34347812 */ /* 0x008fc800078ec0ff */
[----:B------:R-:W-:-:S05]  /*34d50*/  F2FP.F16.E4M3.UNPACK_B R52, R52 ;  /* 0x00000034ff34723e */ /* 0x000fca00020006ff */
[----:B------:R-:W-:-:S05]  /*34d60*/  HADD2.F32 R52, -RZ, R52.H0_H0 ;  /* 0x20000034ff347230 */ /* 0x000fca0000004100 */
[----:B------:R-:W-:-:S04]  /*34d70*/  FMUL R53, R52, UR10 ;  /* 0x0000000a34357c20 */ /* 0x000fc80008400000 */
[----:B--2---:R-:W-:-:S05]  /*34d80*/  FFMA R53, R57, UR61, R53 ;  /* 0x0000003d39357c23 */ /* 0x004fca0008000035 */
        /* <DEDUP_REMOVED lines=8> */
[----:B------:R-:W-:Y:S01]  /*34e10*/  ISETP.LT.OR P6, PT, R28, 0x7a, !P0 ;  /* 0x0000007a1c00780c */ /* 0x000fe200047c1670 */
[----:B------:R-:W-:-:S12]  /*34e20*/  @!P2 IMAD.X R31, R60, 0x1, R31, P5 ;  /* 0x000000013c1fa824 */ /* 0x000fd800028e061f */
[----:B------:R-:W-:-:S04]  /*34e30*/  @!P6 IADD3 R53, P4, P3, R3, R14, R11 ;  /* 0x0000000e0335e210 */ /* 0x000fc80007b9e00b */
[----:B------:R-:W-:Y:S02]  /*34e40*/  @!P6 IADD3.X R57, R2, R29, R10, P4, P3 ;  /* 0x0000001d0239e210 */ /* 0x000fe400027e640a */
[----:B------:R-:W-:Y:S02]  /*34e50*/  LOP3.LUT P3, RZ, R7, 0x40000, RZ, 0xc0, !PT ;  /* 0x0004000007ff7812 */ /* 0x000fe4000786c0ff */
[----:B--2---:R-:W-:-:S04]  /*34e60*/  LOP3.LUT R56, R56, 0xff, RZ, 0xc0, !PT ;  /* 0x000000ff38387812 */ /* 0x004fc800078ec0ff */
[----:B------:R-:W-:-:S05]  /*34e70*/  F2FP.F16.E4M3.UNPACK_B R56, R56 ;  /* 0x00000038ff38723e */ /* 0x000fca00020006ff */
[----:B------:R-:W-:-:S05]  /*34e80*/  HADD2.F32 R56, -RZ, R56.H0_H0 ;  /* 0x20000038ff387230 */ /* 0x000fca0000004100 */
[----:B------:R-:W-:-:S04]  /*34e90*/  FMUL R56, R56, UR10 ;  /* 0x0000000a38387c20 */ /* 0x000fc80008400000 */
[----:B----4-:R-:W-:Y:S01]  /*34ea0*/  FFMA R56, R91, UR61, R56 ;  /* 0x0000003d5b387c23 */ /* 0x010fe20008000038 */
[----:B------:R-:W-:Y:S01]  /*34eb0*/  LOP3.LUT P4, RZ, R0, 0x800000, RZ, 0xc0, !PT ;  /* 0x0080000000ff7812 */ /* 0x000fe2000788c0ff */
[----:B------:R-:W2:Y:S03]  /*34ec0*/  LDL.LU R91, [R1+0x508] ;  /* 0x00050800015b7983 */ /* 0x000ea60000300800 */
[----:B------:R-:W-:-:S05]  /*34ed0*/  F2FP.SATFINITE.E4M3.F32.PACK_AB_MERGE_C R56, RZ, R56, RZ ;  /* 0x00000038ff38723e */ /* 0x000fca00048070ff */
[----:B------:R0:W-:Y:S02]  /*34ee0*/  @!P2 STG.E.U8 desc[UR8][R30.64+0x71], R56 ;  /* 0x000071381e00a986 */ /* 0x0001e4000c101108 */
[----:B0-----:R-:W-:-:S06]  /*34ef0*/  PRMT R30, RZ, 0x7610, R30 ;  /* 0x00007610ff1e7816 */ /* 0x001fcc000000001e */
[----:B------:R-:W3:Y:S02]  /*34f00*/  @!P3 LDG.E.U8 R30, desc[UR8][R20.64+0x78] ;  /* 0x00007808141eb981 */ /* 0x000ee4000c1e1100 */
[----:B---3--:R-:W-:-:S04]  /*34f10*/  LOP3.LUT R30, R30, 0xff, RZ, 0xc0, !PT ;  /* 0x000000ff1e1e7812 */ /* 0x008fc800078ec0ff */
[----:B------:R-:W-:-:S05]  /*34f20*/  F2FP.F16.E4M3.UNPACK_B R30, R30 ;  /* 0x0000001eff1e723e */ /* 0x000fca00020006ff */
[----:B------:R-:W-:-:S05]  /*34f30*/  HADD2.F32 R30, -RZ, R30.H0_H0 ;  /* 0x2000001eff1e7230 */ /* 0x000fca0000004100 */
[----:B------:R-:W-:-:S04]  /*34f40*/  FMUL R30, R30, UR10 ;  /* 0x0000000a1e1e7c20 */ /* 0x000fc80008400000 */
[----:B-----5:R-:W-:Y:S01]  /*34f50*/  FFMA R30, R90, UR61, R30 ;  /* 0x0000003d5a1e7c23 */ /* 0x020fe2000800001e */
[----:B------:R-:W-:Y:S01]  /*34f60*/  LOP3.LUT R7, R7, 0xfffff7ff, RZ, 0xc0, !PT ;  /* 0xfffff7ff07077812 */ /* 0x000fe200078ec0ff */
[----:B------:R-:W3:Y:S03]  /*34f70*/  LDL.LU R90, [R1+0x50c] ;  /* 0x00050c00015a7983 */ /* 0x000ee60000300800 */
[----:B------:R-:W-:-:S05]  /*34f80*/  F2FP.SATFINITE.E4M3.F32.PACK_AB_MERGE_C R30, RZ, R30, RZ ;  /* 0x0000001eff1e723e */ /* 0x000fca00048070ff */
[----:B------:R0:W-:Y:S02]  /*34f90*/  @!P3 STG.E.U8 desc[UR8][R150.64+0x78], R30 ;  /* 0x0000781e9600b986 */ /* 0x0001e4000c101108 */
[----:B0-----:R-:W-:-:S06]  /*34fa0*/  PRMT R30, RZ, 0x7610, R30 ;  /* 0x00007610ff1e7816 */ /* 0x001fcc000000001e */
[----:B------:R-:W4:Y:S01]  /*34fb0*/  @!P4 LDG.E.U8 R30, desc[UR8][R20.64+0x79] ;  /* 0x00007908141ec981 */ /* 0x000f22000c1e1100 */
[----:B------:R-:W-:Y:S02]  /*34fc0*/  @P6 LOP3.LUT R7, R7, 0x800, RZ, 0xfc, !PT ;  /* 0x0000080007076812 */ /* 0x000fe400078efcff */
[C---:B------:R-:W-:Y:S02]  /*34fd0*/  ISETP.LT.OR P6, PT, R28.reuse, 0x81, !P1 ;  /* 0x000000811c00780c */ /* 0x040fe40004fc1670 */
[----:B------:R-:W-:-:S11]  /*34fe0*/  ISETP.LT.OR P3, PT, R28, 0x89, !P1 ;  /* 0x000000891c00780c */ /* 0x000fd60004f61670 */
[----:B------:R-:W-:-:S04]  /*34ff0*/  @!P6 IADD3 R78, P2, P5, R3, R14, R9 ;  /* 0x0000000e034ee210 */ /* 0x000fc80007d5e009 */
[----:B------:R-:W-:Y:S02]  /*35000*/  @!P6 IADD3.X R82, R2, R29, R8, P2, P5 ;  /* 0x0000001d0252e210 */ /* 0x000fe400017ea408 */
[----:B------:R-:W-:Y:S02]  /*35010*/  ISETP.LT.OR P2, PT, R28, 0x82, !P1 ;  /* 0x000000821c00780c */ /* 0x000fe40004f41670 */
[----:B------:R-:W-:-:S11]  /*35020*/  LOP3.LUT R0, R0, 0xfdffffff, RZ, 0xc0, !PT ;  /* 0xfdffffff00007812 */ /* 0x000fd600078ec0ff */
[----:B------:R-:W-:-:S04]  /*35030*/  @!P2 IADD3 R74, P5, P6, R3, R14, R9 ;  /* 0x0000000e034aa210 */ /* 0x000fc80007ebe009 */
[-CC-:B------:R-:W-:Y:S02]  /*35040*/  @!P2 IADD3.X R79, R2, R29.reuse, R8.reuse, P5, P6 ;  /* 0x0000001d024fa210 */ /* 0x180fe40002fec408 */
[----:B------:R-:W-:Y:S02]  /*35050*/  @!P3 IADD3 R81, P5, P6, R3, R14, R9 ;  /* 0x0000000e0351b210 */ /* 0x000fe40007ebe009 */
[----:B------:R-:W-:Y:S02]  /*35060*/  @P3 LOP3.LUT R0, R0, 0x2000000, RZ, 0xfc, !PT ;  /* 0x0200000000003812 */ /* 0x000fe400078efcff */
[----:B------:R-:W-:Y:S02]  /*35070*/  @!P3 IADD3.X R83, R2, R29, R8, P5, P6 ;  /* 0x0000001d0253b210 */ /* 0x000fe40002fec408 */
[----:B------:R-:W-:Y:S02]  /*35080*/  LOP3.LUT P3, RZ, R7, 0x10000, RZ, 0xc0, !PT ;  /* 0x0001000007ff7812 */ /* 0x000fe4000786c0ff */
[----:B------:R-:W-:-:S02]  /*35090*/  PRMT R56, RZ, 0x7610, R56 ;  /* 0x00007610ff387816 */ /* 0x000fc40000000038 */
        /* <DEDUP_REMOVED lines=8> */
[----:B------:R0:W-:Y:S04]  /*35120*/  @!P4 STG.E.U8 desc[UR8][R84.64+0x79], R30 ;  /* 0x0000791e5400c986 */ /* 0x0001e8000c101108 */
[----:B------:R-:W4:Y:S01]  /*35130*/  @!P3 LDG.E.U8 R56, desc[UR8][R22.64+0x78] ;  /* 0x000078081638b981 */ /* 0x000f22000c1e1100 */
[----:B0-----:R-:W0:Y:S01]  /*35140*/  @!P3 LDC.64 R30, c[0x0][0x5c0] ;  /* 0x00017000ff1ebb82 */ /* 0x001e220000000a00 */
[----:B------:R-:W-:Y:S02]  /*35150*/  LOP3.LUT R7, R7, 0xffffbfff, RZ, 0xc0, !PT ;  /* 0xffffbfff07077812 */ /* 0x000fe400078ec0ff */
[----:B------:R-:W-:Y:S02]  /*35160*/  ISETP.LT.OR P6, PT, R28, 0x8a, !P1 ;  /* 0x0000008a1c00780c */ /* 0x000fe40004fc1670 */
[----:B------:R-:W-:-:S02]  /*35170*/  @P1 LOP3.LUT R7, R7, 0x4000, RZ, 0xfc, !PT ;  /* 0x0000400007071812 */ /* 0x000fc400078efcff */
[----:B0-----:R-:W-:-:S05]  /*35180*/  @!P3 IADD3 R30, P1, R61, R30, RZ ;  /* 0x0000001e3d1eb210 */ /* 0x001fca0007f3e0ff */
[----:B------:R-:W-:Y:S01]  /*35190*/  @!P3 IMAD.X R31, R62, 0x1, R31, P1 ;  /* 0x000000013e1fb824 */ /* 0x000fe200008e061f */
        /* <DEDUP_REMOVED lines=9> */
[----:B0-----:R-:W-:Y:S01]  /*35230*/  PRMT R56, RZ, 0x7610, R56 ;  /* 0x00007610ff387816 */ /* 0x001fe20000000038 */
[----:B------:R-:W0:Y:S05]  /*35240*/  @!P2 LDC.64 R30, c[0x0][0x5c0] ;  /* 0x00017000ff1eab82 */ /* 0x000e2a0000000a00 */
[----:B------:R-:W4:Y:S01]  /*35250*/  @!P2 LDG.E.U8 R56, desc[UR8][R22.64+0x79] ;  /* 0x000079081638a981 */ /* 0x000f22000c1e1100 */
[----:B------:R-:W-:Y:S02]  /*35260*/  @!P6 IADD3.X R80, R2, R29, R8, P4, P5 ;  /* 0x0000001d0250e210 */ /* 0x000fe400027ea408 */
[----:B------:R-:W-:-:S02]  /*35270*/  LOP3.LUT P4, RZ, R5, 0x400000, RZ, 0xc0, !PT ;  /* 0x0040000005ff7812 */ /* 0x000fc4000788c0ff */
[----:B------:R-:W-:Y:S02]  /*35280*/  ISETP.LT.OR P5, PT, R28, 0x81, !P0 ;  /* 0x000000811c00780c */ /* 0x000fe400047a1670 */
[----:B------:R-:W-:-:S09]  /*35290*/  LOP3.LUT R7, R7, 0xffff7fff, RZ, 0xc0, !PT ;  /* 0xffff7fff07077812 */ /* 0x000fd200078ec0ff */
[----:B------:R-:W-:Y:S02]  /*352a0*/  @P4 LOP3.LUT R7, R7, 0x8000, RZ, 0xfc, !PT ;  /* 0x0000800007074812 */ /* 0x000fe400078efcff */
[----:B------:R-:W-:-:S04]  /*352b0*/  @!P5 IADD3 R71, P1, P4, R3, R14, R11 ;  /* 0x0000000e0347d210 */ /* 0x000fc80007c3e00b */
[----:B------:R-:W-:Y:S02]  /*352c0*/  @!P5 IADD3.X R73, R2, R29, R10, P1, P4 ;  /* 0x0000001d0249d210 */ /* 0x000fe40000fe840a */
[----:B------:R-:W-:Y:S02]  /*352d0*/  ISETP.LT.OR P4, PT, R28, 0x82, !P0 ;  /* 0x000000821c00780c */ /* 0x000fe40004781670 */
[----:B0-----:R-:W-:-:S05]  /*352e0*/  @!P2 IADD3 R30, P5, R59, R30, RZ ;  /* 0x0000001e3b1ea210 */ /* 0x001fca0007fbe0ff */
[----:B------:R-:W-:-:S06]  /*352f0*/  @!P2 IMAD.X R31, R63, 0x1, R31, P5 ;  /* 0x000000013f1fa824 */ /* 0x000fcc00028e061f */
[----:B------:R-:W-:-:S04]  /*35300*/  @!P4 IADD3 R69, P1, P3, R3, R14, R11 ;  /* 0x0000000e0345c210 */ /* 0x000fc80007b3e00b */
[----:B------:R-:W-:Y:S02]  /*35310*/  @!P4 IADD3.X R72, R2, R29, R10, P1, P3 ;  /* 0x0000001d0248c210 */ /* 0x000fe40000fe640a */
        /* <DEDUP_REMOVED lines=10> */
[----:B0-----:R-:W-:-:S06]  /*353c0*/  PRMT R30, RZ, 0x7610, R30 ;  /* 0x00007610ff1e7816 */ /* 0x001fcc000000001e */
[----:B------:R-:W4:Y:S01]  /*353d0*/  @!P4 LDG.E.U8 R30, desc[UR8][R24.64+0x70] ;  /* 0x00007008181ec981 */ /* 0x000f22000c1e1100 */
[----:B------:R-:W-:Y:S02]  /*353e0*/  @P6 LOP3.LUT R0, R0, 0x4000000, RZ, 0xfc, !PT ;  /* 0x0400000000006812 */ /* 0x000fe400078efcff */
[----:B------:R-:W-:Y:S02]  /*353f0*/  LOP3.LUT P6, RZ, R5, 0x80000, RZ, 0xc0, !PT ;  /* 0x0008000005ff7812 */ /* 0x000fe400078cc0ff */
        /* <DEDUP_REMOVED lines=9> */
[----:B0-----:R-:W-:-:S06]  /*35490*/  PRMT R30, RZ, 0x7610, R30 ;  /* 0x00007610ff1e7816 */ /* 0x001fcc000000001e */
[----:B------:R-:W4:Y:S01]  /*354a0*/  @!P6 LDG.E.U8 R30, desc[UR8][R24.64+0x71] ;  /* 0x00007108181ee981 */ /* 0x000f22000c1e1100 */
[----:B------:R-:W-:Y:S02]  /*354b0*/  LOP3.LUT R4, R4, 0xfffffffb, RZ, 0xc0, !PT ;  /* 0xfffffffb04047812 */ /* 0x000fe400078ec0ff */
[----:B------:R-:W-:Y:S02]  /*354c0*/  @!P5 IADD3 R56, P2, P3, R3, R14, R11 ;  /* 0x0000000e0338d210 */ /* 0x000fe40007b5e00b */
[----:B------:R-:W-:Y:S02]  /*354d0*/  @P5 LOP3.LUT R4, R4, 0x4, RZ, 0xfc, !PT ;  /* 0x0000000404045812 */ /* 0x000fe400078efcff */
[----:B------:R-:W-:Y:S02]  /*354e0*/  @!P5 IADD3.X R59, R2, R29, R10, P2, P3 ;  /* 0x0000001d023bd210 */ /* 0x000fe400017e640a */
[----:B------:R-:W-:Y:S02]  /*354f0*/  ISETP.LT.OR P5, PT, R28, 0x8a, !P0 ;  /* 0x0000008a1c00780c */ /* 0x000fe400047a1670 */
[----:B------:R-:W-:-:S04]  /*35500*/  LOP3.LUT P1, RZ, R7, 0x4000, RZ, 0xc0, !PT ;  /* 0x0000400007ff7812 */ /* 0x000fc8000782c0ff */
[----:B------:R-:W-:-:S07]  /*35510*/  ISETP.LT.OR P4, PT, R28, 0x91, !P1 ;  /* 0x000000911c00780c */ /* 0x000fce0004f81670 */
[----:B------:R-:W-:-:S04]  /*35520*/  @!P5 IADD3 R60, P2, P3, R3, R14, R11 ;  /* 0x0000000e033cd210 */ /* 0x000fc80007b5e00b */
[----:B------:R-:W-:Y:S02]  /*35530*/  @!P5 IADD3.X R62, R2, R29, R10, P2, P3 ;  /* 0x0000001d023ed210 */ /* 0x000fe400017e640a */
[----:B------:R-:W-:-:S04]  /*35540*/  @!P4 IADD3 R112, P2, P3, R3, R14, R9 ;  /* 0x0000000e0370c210 */ /* 0x000fc80007b5e009 */
[----:B------:R-:W-:Y:S02]  /*35550*/  @!P4 IADD3.X R113, R2, R29, R8, P2, P3 ;  /* 0x0000001d0271c210 */ /* 0x000fe400017e6408 */
[----:B------:R-:W-:Y:S02]  /*35560*/  LOP3.LUT P4, RZ, R7, 0x1000, RZ, 0xc0, !PT ;  /* 0x0000100007ff7812 */ /* 0x000fe4000788c0ff */
[----:B------:R-:W-:Y:S02]  /*35570*/  PRMT R61, RZ, 0x7610, R61 ;  /* 0x00007610ff3d7816 */ /* 0x000fe4000000003d */
        /* <DEDUP_REMOVED lines=8> */
[----:B------:R0:W-:Y:S04]  /*35600*/  @!P6 STG.E.U8 desc[UR8][R154.64+0x71], R30 ;  /* 0x0000711e9a00e986 */ /* 0x0001e8000c101108 */
[----:B------:R-:W4:Y:S01]  /*35610*/  @!P4 LDG.E.U8 R61, desc[UR8][R26.64+0x70] ;  /* 0x000070081a3dc981 */ /* 0x000f22000c1e1100 */
[----:B------:R-:W-:Y:S01]  /*35620*/  ISETP.LT.OR P6, PT, R28, 0x92, !P1 ;  /* 0x000000921c00780c */ /* 0x000fe20004fc1670 */
[----:B0-----:R-:W0:-:S12]  /*35630*/  @!P4 LDC.64 R30, c[0x0][0x5c0] ;  /* 0x00017000ff1ecb82 */ /* 0x001e180000000a00 */
[----:B------:R-:W-:-:S04]  /*35640*/  @!P6 IADD3 R114, P2, P3, R3, R14, R9 ;  /* 0x0000000e0372e210 */ /* 0x000fc80007b5e009 */
[----:B------:R-:W-:Y:S02]  /*35650*/  @!P6 IADD3.X R115, R2, R29, R8, P2, P3 ;  /* 0x0000001d0273e210 */ /* 0x000fe400017e6408 */
[----:B------:R-:W-:Y:S02]  /*35660*/  @P5 LOP3.LUT R0, R0, 0x80000000, RZ, 0xfc, !PT ;  /* 0x8000000000005812 */ /* 0x000fe400078efcff */
[----:B------:R-:W-:Y:S02]  /*35670*/  LOP3.LUT P5, RZ, R7, 0x2000, RZ, 0xc0, !PT ;  /* 0x0000200007ff7812 */ /* 0x000fe400078ac0ff */
[----:B0-----:R-:W-:-:S05]  /*35680*/  @!P4 IADD3 R30, P2, R66, R30, RZ ;  /* 0x0000001e421ec210 */ /* 0x001fca0007f5e0ff */
[----:B------:R-:W-:Y:S01]  /*35690*/  @!P4 IMAD.X R31, R67, 0x1, R31, P2 ;  /* 0x00000001431fc824 */ /* 0x000fe200010e061f */
        /* <DEDUP_REMOVED lines=9> */
[----:B0-----:R-:W-:Y:S01]  /*35730*/  PRMT R61, RZ, 0x7610, R61 ;  /* 0x00007610ff3d7816 */ /* 0x001fe2000000003d */
[----:B------:R-:W0:Y:S05]  /*35740*/  @!P5 LDC.64 R30, c[0x0][0x5c0] ;  /* 0x00017000ff1edb82 */ /* 0x000e2a0000000a00 */
[----:B------:R-:W4:Y:S01]  /*35750*/  @!P5 LDG.E.U8 R61, desc[UR8][R26.64+0x71] ;  /* 0x000071081a3dd981 */ /* 0x000f22000c1e1100 */
[----:B------:R-:W-:-:S04]  /*35760*/  @!P6 IADD3 R118, P2, P3, R3, R14, R9 ;  /* 0x0000000e0376e210 */ /* 0x000fc80007b5e009 */
[----:B------:R-:W-:Y:S02]  /*35770*/  @!P6 IADD3.X R119, R2, R29, R8, P2, P3 ;  /* 0x0000001d0277e210 */ /* 0x000fe400017e6408 */
[----:B0-----:R-:W-:-:S05]  /*35780*/  @!P5 IADD3 R30, P2, R68, R30, RZ ;  /* 0x0000001e441ed210 */ /* 0x001fca0007f5e0ff */
[----:B------:R-:W-:Y:S01]  /*35790*/  @!P5 IMAD.X R31, R70, 0x1, R31, P2 ;  /* 0x00000001461fd824 */ /* 0x000fe200010e061f */
        /* <DEDUP_REMOVED lines=8> */
[----:B------:R0:W-:Y:S01]  /*35820*/  @!P5 STG.E.U8 desc[UR8][R30.64+0x71], R61 ;  /* 0x0000713d1e00d986 */ /* 0x0001e2000c101108 */
[----:B------:R-:W-:Y:S02]  /*35830*/  LOP3.LUT P5, RZ, R5, 0x8000000, RZ, 0xc0, !PT ;  /* 0x0800000005ff7812 */ /* 0x000fe400078ac0ff */
[----:B0-----:R-:W-:-:S11]  /*35840*/  PRMT R30, RZ, 0x7610, R30 ;  /* 0x00007610ff1e7816 */ /* 0x001fd6000000001e */
[----:B------:R-:W4:Y:S01]  /*35850*/  @!P5 LDG.E.U8 R30, desc[UR8][R24.64+0x78] ;  /* 0x00007808181ed981 */ /* 0x000f22000c1e1100 */
[----:B------:R-:W-:-:S04]  /*35860*/  @!P6 IADD3 R120, P3, P4, R3, R14, R9 ;  /* 0x0000000e0378e210 */ /* 0x000fc80007c7e009 */
[----:B------:R-:W-:Y:S02]  /*35870*/  @!P6 IADD3.X R121, R2, R29, R8, P3, P4 ;  /* 0x0000001d0279e210 */ /* 0x000fe40001fe8408 */
        /* <DEDUP_REMOVED lines=16> */
[C---:B------:R-:W-:Y:S02]  /*35980*/  ISETP.LT.OR P6, PT, R28.reuse, 0x92, !P0 ;  /* 0x000000921c00780c */ /* 0x040fe400047c1670 */
[----:B------:R-:W-:-:S02]  /*35990*/  ISETP.LT.OR P5, PT, R28, 0x99, !P0 ;  /* 0x000000991c00780c */ /* 0x000fc400047a1670 */
[----:B------:R-:W-:-:S09]  /*359a0*/  LOP3.LUT R0, R0, 0xfffeffff, RZ, 0xc0, !PT ;  /* 0xfffeffff00007812 */ /* 0x000fd200078ec0ff */
[CCC-:B------:R-:W-:Y:S02]  /*359b0*/  @!P6 IADD3 R126, P2, P3, R3.reuse, R14.reuse, R11.reuse ;  /* 0x0000000e037ee210 */ /* 0x1c0fe40007b5e00b */
[----:B------:R-:W-:Y:S02]  /*359c0*/  @P6 LOP3.LUT R0, R0, 0x10000, RZ, 0xfc, !PT ;  /* 0x0001000000006812 */ /* 0x000fe400078efcff */
[----:B------:R-:W-:Y:S02]  /*359d0*/  @!P6 IADD3.X R127, R2, R29, R10, P2, P3 ;  /* 0x0000001d027fe210 */ /* 0x000fe400017e640a */
[----:B------:R-:W-:Y:S02]  /*359e0*/  LOP3.LUT R0, R0, 0xfffffffd, RZ, 0xc0, !PT ;  /* 0xfffffffd00007812 */ /* 0x000fe400078ec0ff */
[----:B------:R-:W-:Y:S02]  /*359f0*/  @!P5 IADD3 R131, P2, P3, R3, R14, R11 ;  /* 0x0000000e0383d210 */ /* 0x000fe40007b5e00b */
[----:B------:R-:W-:-:S02]  /*35a00*/  @P5 LOP3.LUT R0, R0, 0x2, RZ, 0xfc, !PT ;  /* 0x0000000200005812 */ /* 0x000fc400078efcff */
[----:B------:R-:W-:Y:S02]  /*35a10*/  @!P5 IADD3.X R132, R2, R29, R10, P2, P3 ;  /* 0x0000001d0284d210 */ /* 0x000fe400017e640a */
        /* <DEDUP_REMOVED lines=10> */
[----:B------:R-:W-:Y:S01]  /*35ac0*/  F2FP.SATFINITE.E4M3.F32.PACK_AB_MERGE_C R30, RZ, R30, RZ ;  /* 0x0000001eff1e723e */ /* 0x000fe200048070ff */
[----:B------:R-:W4:Y:S04]  /*35ad0*/  LDL.LU R89, [R1+0x534] ;  /* 0x0005340001597983 */ /* 0x000f280000300800 */
[----:B------:R0:W-:Y:S01]  /*35ae0*/  @!P4 STG.E.U8 desc[UR8][R86.64+0x79], R30 ;  /* 0x0000791e5600c986 */ /* 0x0001e2000c101108 */
[----:B------:R-:W-:-:S13]  /*35af0*/  ISETP.LT.OR P4, PT, R28, 0x79, !P0 ;  /* 0x000000791c00780c */ /* 0x000fda0004781670 */
[----:B0-----:R-:W0:Y:S02]  /*35b00*/  @!P4 LDC.64 R30, c[0x0][0x5c0] ;  /* 0x00017000ff1ecb82 */ /* 0x001e240000000a00 */
[----:B0-----:R-:W-:Y:S02]  /*35b10*/  @!P4 IADD3 R30, P2, R52, R30, RZ ;  /* 0x0000001e341ec210 */ /* 0x001fe40007f5e0ff */
[----:B------:R-:W-:-:S06]  /*35b20*/  PRMT R52, RZ, 0x7610, R52 ;  /* 0x00007610ff347816 */ /* 0x000fcc0000000034 */
[----:B------:R-:W5:Y:S01]  /*35b30*/  @!P4 LDG.E.U8 R52, desc[UR8][R26.64+0x78] ;  /* 0x000078081a34c981 */ /* 0x000f62000c1e1100 */
[----:B------:R-:W-:Y:S01]  /*35b40*/  @!P4 IMAD.X R31, R58, 0x1, R31, P2 ;  /* 0x000000013a1fc824 */ /* 0x000fe200010e061f */
[----:B------:R-:W-:Y:S02]  /*35b50*/  LOP3.LUT R0, R0, 0xfffffffe, RZ, 0xc0, !PT ;  /* 0xfffffffe00007812 */ /* 0x000fe400078ec0ff */
[----:B-----5:R-:W-:-:S04]  /*35b60*/  LOP3.LUT R52, R52, 0xff, RZ, 0xc0, !PT ;  /* 0x000000ff34347812 */ /* 0x020fc800078ec0ff */
[----:B------:R-:W-:-:S05]  /*35b70*/  F2FP.F16.E4M3.UNPACK_B R52, R52 ;  /* 0x00000034ff34723e */ /* 0x000fca00020006ff */
[----:B------:R-:W-:-:S05]  /*35b80*/  HADD2.F32 R52, -RZ, R52.H0_H0 ;  /* 0x20000034ff347230 */ /* 0x000fca0000004100 */
[----:B------:R-:W-:-:S04]  /*35b90*/  FMUL R52, R52, UR10 ;  /* 0x0000000a34347c20 */ /* 0x000fc80008400000 */
[----:B---3--:R-:W-:Y:S01]  /*35ba0*/  FFMA R52, R90, UR61, R52 ;  /* 0x0000003d5a347c23 */ /* 0x008fe20008000034 */
[----:B------:R-:W-:Y:S01]  /*35bb0*/  @P5 LOP3.LUT R0, R0, 0x1, RZ, 0xfc, !PT ;  /* 0x0000000100005812 */ /* 0x000fe200078efcff */
[----:B------:R-:W3:Y:S03]  /*35bc0*/  LDL.LU R90, [R1+0x538] ;  /* 0x00053800015a7983 */ /* 0x000ee60000300800 */
[----:B------:R-:W-:-:S05]  /*35bd0*/  F2FP.SATFINITE.E4M3.F32.PACK_AB_MERGE_C R52, RZ, R52, RZ ;  /* 0x00000034ff34723e */ /* 0x000fca00048070ff */
[----:B------:R0:W-:Y:S02]  /*35be0*/  @!P4 STG.E.U8 desc[UR8][R30.64+0x78], R52 ;  /* 0x000078341e00c986 */ /* 0x0001e4000c101108 */
[----:B0-----:R-:W-:Y:S01]  /*35bf0*/  PRMT R52, RZ, 0x7610, R52 ;  /* 0x00007610ff347816 */ /* 0x001fe20000000034 */
[----:B------:R-:W0:Y:S05]  /*35c00*/  @!P6 LDC.64 R30, c[0x0][0x5c0] ;  /* 0x00017000ff1eeb82 */ /* 0x000e2a0000000a00 */
[----:B------:R-:W5:Y:S01]  /*35c10*/  @!P6 LDG.E.U8 R52, desc[UR8][R26.64+0x79] ;  /* 0x000079081a34e981 */ /* 0x000f62000c1e1100 */
[----:B------:R-:W-:-:S13]  /*35c20*/  ISETP.LT.OR P5, PT, R28, 0xa1, !P1 ;  /* 0x000000a11c00780c */ /* 0x000fda0004fa1670 */
[----:B------:R-:W-:-:S04]  /*35c30*/  @!P5 IADD3 R146, P2, P3, R3, R14, R9 ;  /* 0x0000000e0392d210 */ /* 0x000fc80007b5e009 */
[----:B------:R-:W-:Y:S02]  /*35c40*/  @!P5 IADD3.X R147, R2, R29, R8, P2, P3 ;  /* 0x0000001d0293d210 */ /* 0x000fe400017e6408 */
[----:B------:R-:W-:-:S13]  /*35c50*/  ISETP.LT.OR P5, PT, R28, 0xa2, !P1 ;  /* 0x000000a21c00780c */ /* 0x000fda0004fa1670 */
[----:B------:R-:W-:-:S04]  /*35c60*/  @!P5 IADD3 R148, P2, P3, R3, R14, R9 ;  /* 0x0000000e0394d210 */ /* 0x000fc80007b5e009 */
[----:B------:R-:W-:Y:S02]  /*35c70*/  @!P5 IADD3.X R149, R2, R29, R8, P2, P3 ;  /* 0x0000001d0295d210 */ /* 0x000fe400017e6408 */
[----:B------:R-:W-:Y:S02]  /*35c80*/  ISETP.LT.OR P5, PT, R28, 0xa9, !P1 ;  /* 0x000000a91c00780c */ /* 0x000fe40004fa1670 */
[----:B0-----:R-:W-:-:S05]  /*35c90*/  @!P6 IADD3 R30, P4, R53, R30, RZ ;  /* 0x0000001e351ee210 */ /* 0x001fca0007f9e0ff */
[----:B------:R-:W-:Y:S01]  /*35ca0*/  @!P6 IMAD.X R31, R57, 0x1, R31, P4 ;  /* 0x00000001391fe824 */ /* 0x000fe200020e061f */
[----:B------:R-:W-:-:S05]  /*35cb0*/  ISETP.GE.AND P4, PT, R13, 0x1, PT ;  /* 0x000000010d00780c */ /* 0x000fca0003f86270 */
[----:B------:R-:W-:-:S04]  /*35cc0*/  @!P5 IADD3 R150, P2, P3, R3, R14, R9 ;  /* 0x0000000e0396d210 */ /* 0x000fc80007b5e009 */
[----:B------:R-:W-:Y:S02]  /*35cd0*/  @!P5 IADD3.X R151, R2, R29, R8, P2, P3 ;  /* 0x0000001d0297d210 */ /* 0x000fe400017e6408 */
[----:B------:R-:W-:Y:S02]  /*35ce0*/  ISETP.LT.OR P2, PT, R28, 0x81, !P4 ;  /* 0x000000811c00780c */ /* 0x000fe40006741670 */
[----:B-----5:R-:W-:-:S04]  /*35cf0*/  LOP3.LUT R52, R52, 0xff, RZ, 0xc0, !PT ;  /* 0x000000ff34347812 */ /* 0x020fc800078ec0ff */
[----:B------:R-:W-:-:S05]  /*35d00*/  F2FP.F16.E4M3.UNPACK_B R52, R52 ;  /* 0x00000034ff34723e */ /* 0x000fca00020006ff */
[----:B------:R-:W-:-:S05]  /*35d10*/  HADD2.F32 R52, -RZ, R52.H0_H0 ;  /* 0x20000034ff347230 */ /* 0x000fca0000004100 */
[----:B------:R-:W-:-:S04]  /*35d20*/  FMUL R52, R52, UR10 ;  /* 0x0000000a34347c20 */ /* 0x000fc80008400000 */
[----:B--2---:R-:W-:Y:S02]  /*35d30*/  FFMA R52, R91, UR61, R52 ;  /* 0x0000003d5b347c23 */ /* 0x004fe40008000034 */
[----:B------:R-:W2:Y:S03]  /*35d40*/  LDL.LU R91, [R1+0x53c] ;  /* 0x00053c00015b7983 */ /* 0x000ea60000300800 */
[----:B------:R-:W-:-:S05]  /*35d50*/  F2FP.SATFINITE.E4M3.F32.PACK_AB_MERGE_C R52, RZ, R52, RZ ;  /* 0x00000034ff34723e */ /* 0x000fca00048070ff */
[----:B------:R0:W-:Y:S02]  /*35d60*/  @!P6 STG.E.U8 desc[UR8][R30.64+0x79], R52 ;  /* 0x000079341e00e986 */ /* 0x0001e4000c101108 */
[----:B0-----:R-:W-:-:S06]  /*35d70*/  PRMT R30, RZ, 0x7610, R30 ;  /* 0x00007610ff1e7816 */ /* 0x001fcc000000001e */
[----:B------:R-:W5:Y:S02]  /*35d80*/  @!P2 LDG.E.U8 R30, desc[UR8][R16.64+0x80] ;  /* 0x00008008101ea981 */ /* 0x000f64000c1e1100 */
[----:B-----5:R-:W-:-:S04]  /*35d90*/  LOP3.LUT R30, R30, 0xff, RZ, 0xc0, !PT ;  /* 0x000000ff1e1e7812 */ /* 0x020fc800078ec0ff */
[----:B------:R-:W-:-:S05]  /*35da0*/  F2FP.F16.E4M3.UNPACK_B R30, R30 ;  /* 0x0000001eff1e723e */ /* 0x000fca00020006ff */
[----:B------:R-:W-:-:S05]  /*35db0*/  HADD2.F32 R30, -RZ, R30.H0_H0 ;  /* 0x2000001eff1e7230 */ /* 0x000fca0000004100 */
[----:B------:R-:W-:Y:S02]  /*35dc0*/  FMUL R52, R30, UR10 ;  /* 0x0000000a1e347c20 */ /* 0x000fe40008400000 */
[----:B------:R-:W0:Y:S02]  /*35dd0*/  @!P2 LDC.64 R30, c[0x0][0x5c0] ;  /* 0x00017000ff1eab82 */ /* 0x000e240000000a00 */
[----:B----4-:R-:W-:-:S05]  /*35de0*/  FFMA R52, R89, UR61, R52 ;  /* 0x0000003d59347c23 */ /* 0x010fca0008000034 */
        /* <DEDUP_REMOVED lines=20> */
[----:B0-----:R-:W-:-:S06]  /*35f30*/  PRMT R30, RZ, 0x7610, R30 ;  /* 0x00007610ff1e7816 */ /* 0x001fcc000000001e */
[----:B------:R-:W4:Y:S01]  /*35f40*/  @!P6 LDG.E.U8 R30, desc[UR8][R18.64+0x80] ;  /* 0x00008008121ee981 */ /* 0x000f22000c1e1100 */
[----:B------:R-:W-:-:S04]  /*35f50*/  LOP3.LUT R7, R7, 0xfffffbff, RZ, 0xc0, !PT ;  /* 0xfffffbff07077812 */ /* 0x000fc800078ec0ff */
[----:B------:R-:W-:Y:S02]  /*35f60*/  @P5 LOP3.LUT R7, R7, 0x400, RZ, 0xfc, !PT ;  /* 0x0000040007075812 */ /* 0x000fe400078efcff */
        /* <DEDUP_REMOVED lines=18> */
[----:B------:R-:W4:Y:S01]  /*36090*/  @!P5 LDG.E.U8 R30, desc[UR8][R18.64+0x81] ;  /* 0x00008108121ed981 */ /* 0x000f22000c1e1100 */
        /* <DEDUP_REMOVED lines=10> */
[----:B------:R0:W-:Y:S01]  /*36140*/  @!P5 STG.E.U8 desc[UR8][R166.64+0x81], R30 ;  /* 0x0000811ea600d986 */ /* 0x0001e2000c101108 */
[----:B------:R-:W-:-:S13]  /*36150*/  ISETP.LT.OR P5, PT, R28, 0xa9, !P0 ;  /* 0x000000a91c00780c */ /* 0x000fda00047a1670 */
[----:B------:R-:W-:-:S04]  /*36160*/  @!P5 IADD3 R105, P3, P2, R3, R14, R11 ;  /* 0x0000000e0369d210 */ /* 0x000fc80007a7e00b */
[----:B------:R-:W-:Y:S02]  /*36170*/  @!P5 IADD3.X R108, R2, R29, R10, P3, P2 ;  /* 0x0000001d026cd210 */ /* 0x000fe40001fe440a */
[----:B------:R-:W-:Y:S02]  /*36180*/  ISETP.LT.OR P2, PT, R28, 0x89, !P4 ;  /* 0x000000891c00780c */ /* 0x000fe40006741670 */
[----:B0-----:R-:W-:-:S11]  /*36190*/  PRMT R30, RZ, 0x7610, R30 ;  /* 0x00007610ff1e7816 */ /* 0x001fd6000000001e */
        /* <DEDUP_REMOVED lines=10> */
[----:B0-----:R-:W-:Y:S01]  /*36240*/  @!P2 IADD3 R30, P3, R14, R30, RZ ;  /* 0x0000001e0e1ea210 */ /* 0x001fe20007f7e0ff */
[----:B------:R-:W4:Y:S04]  /*36250*/  LDL.LU R89, [R1+0x550] ;  /* 0x0005500001597983 */ /* 0x000f280000300800 */
[----:B------:R-:W-:-:S05]  /*36260*/  @!P2 IMAD.X R31, R29, 0x1, R31, P3 ;  /* 0x000000011d1fa824 */ /* 0x000fca00018e061f */
[----:B------:R0:W-:Y:S01]  /*36270*/  @!P2 STG.E.U8 desc[UR8][R30.64+0x88], R52 ;  /* 0x000088341e00a986 */ /* 0x0001e2000c101108 */
[----:B------:R-:W-:Y:S02]  /*36280*/  ISETP.LT.OR P2, PT, R28, 0x8a, !P4 ;  /* 0x0000008a1c00780c */ /* 0x000fe40006741670 */
[----:B0-----:R-:W-:-:S11]  /*36290*/  PRMT R52, RZ, 0x7610, R52 ;  /* 0x00007610ff347816 */ /* 0x001fd60000000034 */
[----:B------:R-:W0:Y:S01]  /*362a0*/  @!P2 LDC.64 R30, c[0x0][0x5c0] ;  /* 0x00017000ff1eab82 */ /* 0x000e220000000a00 */
[----:B------:R-:W5:Y:S01]  /*362b0*/  @!P2 LDG.E.U8 R52, desc[UR8][R16.64+0x89] ;  /* 0x000089081034a981 */ /* 0x000f62000c1e1100 */
[----:B------:R-:W-:-:S04]  /*362c0*/  @P6 LOP3.LUT R0, R0, 0x10, RZ, 0xfc, !PT ;  /* 0x0000001000006812 */ /* 0x000fc800078efcff */
[----:B------:R-:W-:-:S04]  /*362d0*/  LOP3.LUT R0, R0, 0xfffffff7, RZ, 0xc0, !PT ;  /* 0xfffffff700007812 */ /* 0x000fc800078ec0ff */
[----:B------:R-:W-:Y:S02]  /*362e0*/  @P5 LOP3.LUT R0, R0, 0x8, RZ, 0xfc, !PT ;  /* 0x0000000800005812 */ /* 0x000fe400078efcff */
[----:B------:R-:W-:Y:S02]  /*362f0*/  LOP3.LUT P5, RZ, R6, 0x40, RZ, 0xc0, !PT ;  /* 0x0000004006ff7812 */ /* 0x000fe400078ac0ff */
[----:B0-----:R-:W-:-:S05]  /*36300*/  @!P2 IADD3 R30, P3, R14, R30, RZ ;  /* 0x0000001e0e1ea210 */ /* 0x001fca0007f7e0ff */
[----:B------:R-:W-:Y:S01]  /*36310*/  @!P2 IMAD.X R31, R29, 0x1, R31, P3 ;  /* 0x000000011d1fa824 */ /* 0x000fe200018e061f */
[----:B-----5:R-:W-:-:S04]  /*36320*/  LOP3.LUT R52, R52, 0xff, RZ, 0xc0, !PT ;  /* 0x000000ff34347812 */ /* 0x020fc800078ec0ff */
        /* <DEDUP_REMOVED lines=9> */
[----:B------:R-:W5:Y:S01]  /*363c0*/  @!P5 LDG.E.U8 R30, desc[UR8][R18.64+0x88] ;  /* 0x00008808121ed981 */ /* 0x000f62000c1e1100 */
[----:B------:R-:W-:-:S04]  /*363d0*/  LOP3.LUT R7, R7, 0xfffffdff, RZ, 0xc0, !PT ;  /* 0xfffffdff07077812 */ /* 0x000fc800078ec0ff */
[----:B------:R-:W-:Y:S02]  /*363e0*/  @P6 LOP3.LUT R7, R7, 0x200, RZ, 0xfc, !PT ;  /* 0x0000020007076812 */ /* 0x000fe400078efcff */
[----:B------:R-:W-:Y:S02]  /*363f0*/  ISETP.LT.OR P6, PT, R28, 0xaa, !P0 ;  /* 0x000000aa1c00780c */ /* 0x000fe400047c1670 */
[----:B------:R-:W-:-:S11]  /*36400*/  LOP3.LUT R0, R0, 0xfffffffb, RZ, 0xc0, !PT ;  /* 0xfffffffb00007812 */ /* 0x000fd600078ec0ff */
[----:B------:R-:W-:Y:S02]  /*36410*/  @!P6 IADD3 R67, P3, P2, R3, R14, R11 ;  /* 0x0000000e0343e210 */ /* 0x000fe40007a7e00b */
[----:B------:R-:W-:Y:S02]  /*36420*/  @P6 LOP3.LUT R0, R0, 0x4, RZ, 0xfc, !PT ;  /* 0x0000000400006812 */ /* 0x000fe400078efcff */
[----:B------:R-:W-:Y:S02]  /*36430*/  @!P6 IADD3.X R68, R2, R29, R10, P3, P2 ;  /* 0x0000001d0244e210 */ /* 0x000fe40001fe440a */
[----:B------:R-:W-:-:S13]  /*36440*/  ISETP.LT.OR P6, PT, R28, 0xb1, !P1 ;  /* 0x000000b11c00780c */ /* 0x000fda0004fc1670 */
[----:B------:R-:W-:-:S04]  /*36450*/  @!P6 IADD3 R166, P3, P2, R3, R14, R9 ;  /* 0x0000000e03a6e210 */ /* 0x000fc80007a7e009 */
[----:B------:R-:W-:Y:S02]  /*36460*/  @!P6 IADD3.X R167, R2, R29, R8, P3, P2 ;  /* 0x0000001d02a7e210 */ /* 0x000fe40001fe4408 */
[----:B------:R-:W-:-:S13]  /*36470*/  ISETP.LT.OR P6, PT, R28, 0xb2, !P1 ;  /* 0x000000b21c00780c */ /* 0x000fda0004fc1670 */
[----:B------:R-:W-:Y:S02]  /*36480*/  @!P6 IADD3 R169, P3, P2, R3, R14, R9 ;  /* 0x0000000e03a9e210 */ /* 0x000fe40007a7e009 */
[----:B-----5:R-:W-:-:S04]  /*36490*/  LOP3.LUT R30, R30, 0xff, RZ, 0xc0, !PT ;  /* 0x000000ff1e1e7812 */ /* 0x020fc800078ec0ff */
        /* <DEDUP_REMOVED lines=8> */
[----:B0-----:R-:W-:Y:S02]  /*36520*/  @!P6 IADD3.X R174, R2, R29, R8, P3, P2 ;  /* 0x0000001d02aee210 */ /* 0x001fe40001fe4408 */
[----:B------:R-:W-:Y:S02]  /*36530*/  LOP3.LUT P6, RZ, R7, 0x200, RZ, 0xc0, !PT ;  /* 0x0000020007ff7812 */ /* 0x000fe400078cc0ff */
[----:B------:R-:W-:-:S11]  /*36540*/  PRMT R30, RZ, 0x7610, R30 ;  /* 0x00007610ff1e7816 */ /* 0x000fd6000000001e */
[----:B------:R-:W5:Y:S02]  /*36550*/  @!P6 LDG.E.U8 R30, desc[UR8][R18.64+0x89] ;  /* 0x00008908121ee981 */ /* 0x000f64000c1e1100 */
        /* <DEDUP_REMOVED lines=9> */
[----:B------:R-:W-:Y:S02]  /*365f0*/  LOP3.LUT P5, RZ, R6, 0x200, RZ, 0xc0, !PT ;  /* 0x0000020006ff7812 */ /* 0x000fe400078ac0ff */
[----:B----4-:R-:W-:-:S04]  /*36600*/  LOP3.LUT R30, R30, 0xff, RZ, 0xc0, !PT ;  /* 0x000000ff1e1e7812 */ /* 0x010fc800078ec0ff */
[----:B------:R-:W-:-:S05]  /*36610*/  F2FP.F16.E4M3.UNPACK_B R30, R30 ;  /* 0x0000001eff1e723e */ /* 0x000fca00020006ff */
[----:B------:R-:W-:-:S05]  /*36620*/  HADD2.F32 R30, -RZ, R30.H0_H0 ;  /* 0x2000001eff1e7230 */ /* 0x000fca0000004100 */
[----:B------:R-:W-:-:S04]  /*36630*/  FMUL R30, R30, UR10 ;  /* 0x0000000a1e1e7c20 */ /* 0x000fc80008400000 */
[----:B---3--:R-:W-:Y:S01]  /*36640*/  FFMA R30, R90, UR61, R30 ;  /* 0x0000003d5a1e7c23 */ /* 0x008fe2000800001e */
[----:B------:R-:W-:Y:S01]  /*36650*/  PRMT R52, RZ, 0x7610, R52 ;  /* 0x00007610ff347816 */ /* 0x000fe20000000034 */
[----:B------:R-:W3:Y:S03]  /*36660*/  LDL.LU R90, [R1+0x55c] ;  /* 0x00055c00015a7983 */ /* 0x000ee60000300800 */
[----:B------:R-:W-:-:S05]  /*36670*/  F2FP.SATFINITE.E4M3.F32.PACK_AB_MERGE_C R30, RZ, R30, RZ ;  /* 0x0000001eff1e723e */ /* 0x000fca00048070ff */
[----:B------:R0:W-:Y:S02]  /*36680*/  @!P4 STG.E.U8 desc[UR8][R176.64+0x80], R30 ;  /* 0x0000801eb000c986 */ /* 0x0001e4000c101108 */
[----:B0-----:R-:W-:-:S06]  /*36690*/  PRMT R30, RZ, 0x7610, R30 ;  /* 0x00007610ff1e7816 */ /* 0x001fcc000000001e */
[----:B------:R-:W4:Y:S02]  /*366a0*/  @!P5 LDG.E.U8 R30, desc[UR8][R20.64+0x81] ;  /* 0x00008108141ed981 */ /* 0x000f24000c1e1100 */
        /* <DEDUP_REMOVED lines=9> */
[----:B------:R-:W-:-:S13]  /*36740*/  ISETP.LT.OR P5, PT, R28, 0x81, !P1 ;  /* 0x000000811c00780c */ /* 0x000fda0004fa1670 */
[----:B------:R-:W4:Y:S01]  /*36750*/  @!P5 LDG.E.U8 R52, desc[UR8][R22.64+0x80] ;  /* 0x000080081634d981 */ /* 0x000f22000c1e1100 */
[----:B------:R-:W-:Y:S01]  /*36760*/  @!P6 IADD3 R175, P3, P2, R3, R14, R9 ;  /* 0x0000000e03afe210 */ /* 0x000fe20007a7e009 */
[----:B0-----:R-:W0:Y:S03]  /*36770*/  @!P5 LDC.64 R30, c[0x0][0x5c0] ;  /* 0x00017000ff1edb82 */ /* 0x001e260000000a00 */
[----:B------:R-:W-:Y:S02]  /*36780*/  @!P6 IADD3.X R223, R2, R29, R8, P3, P2 ;  /* 0x0000001d02dfe210 */ /* 0x000fe40001fe4408 */
[C---:B------:R-:W-:Y:S02]  /*36790*/  ISETP.LT.OR P6, PT, R28.reuse, 0xba, !P1 ;  /* 0x000000ba1c00780c */ /* 0x040fe40004fc1670 */
[----:B------:R-:W-:Y:S02]  /*367a0*/  ISETP.LT.OR P4, PT, R28, 0xb1, !P0 ;  /* 0x000000b11c00780c */ /* 0x000fe40004781670 */
[----:B------:R-:W-:-:S09]  /*367b0*/  LOP3.LUT R0, R0, 0xfffffbff, RZ, 0xc0, !PT ;  /* 0xfffffbff00007812 */ /* 0x000fd200078ec0ff */
[----:B------:R-:W-:-:S04]  /*367c0*/  @!P6 IADD3 R168, P3, P2, R3, R14, R9 ;  /* 0x0000000e03a8e210 */ /* 0x000fc80007a7e009 */
[-C--:B------:R-:W-:Y:S02]  /*367d0*/  @!P6 IADD3.X R173, R2, R29.reuse, R8, P3, P2 ;  /* 0x0000001d02ade210 */ /* 0x080fe40001fe4408 */
[----:B------:R-:W-:Y:S02]  /*367e0*/  @!P4 IADD3 R159, P3, P2, R3, R14, R11 ;  /* 0x0000000e039fc210 */ /* 0x000fe40007a7e00b */
[----:B------:R-:W-:Y:S02]  /*367f0*/  @P4 LOP3.LUT R0, R0, 0x400, RZ, 0xfc, !PT ;  /* 0x0000040000004812 */ /* 0x000fe400078efcff */
[----:B------:R-:W-:Y:S02]  /*36800*/  @!P4 IADD3.X R172, R2, R29, R10, P3, P2 ;  /* 0x0000001d02acc210 */ /* 0x000fe40001fe440a */
[C---:B------:R-:W-:Y:S02]  /*36810*/  ISETP.LT.OR P4, PT, R28.reuse, 0xb2, !P0 ;  /* 0x000000b21c00780c */ /* 0x040fe40004781670 */
[----:B------:R-:W-:-:S11]  /*36820*/  ISETP.LT.OR P6, PT, R28, 0x82, !P1 ;  /* 0x000000821c00780c */ /* 0x000fd60004fc1670 */
        /* <DEDUP_REMOVED lines=13> */
[----:B0-----:R-:W-:Y:S01]  /*36900*/  PRMT R52, RZ, 0x7610, R52 ;  /* 0x00007610ff347816 */ /* 0x001fe20000000034 */
[----:B------:R-:W0:Y:S05]  /*36910*/  @!P6 LDC.64 R30, c[0x0][0x5c0] ;  /* 0x00017000ff1eeb82 */ /* 0x000e2a0000000a00 */
[----:B------:R-:W4:Y:S01]  /*36920*/  @!P6 LDG.E.U8 R52, desc[UR8][R22.64+0x81] ;  /* 0x000081081634e981 */ /* 0x000f22000c1e1100 */
[----:B------:R-:W-:Y:S02]  /*36930*/  @P4 LOP3.LUT R0, R0, 0x200, RZ, 0xfc, !PT ;  /* 0x0000020000004812 */ /* 0x000fe400078efcff */
[----:B------:R-:W-:-:S02]  /*36940*/  ISETP.LT.OR P4, PT, R28, 0xb9, !P0 ;  /* 0x000000b91c00780c */ /* 0x000fc40004781670 */
[----:B------:R-:W-:-:S11]  /*36950*/  LOP3.LUT R0, R0, 0xfffffeff, RZ, 0xc0, !PT ;  /* 0xfffffeff00007812 */ /* 0x000fd600078ec0ff */
[----:B------:R-:W-:Y:S02]  /*36960*/  @!P4 IADD3 R85, P3, P2, R3, R14, R11 ;  /* 0x0000000e0355c210 */ /* 0x000fe40007a7e00b */
[----:B------:R-:W-:Y:S02]  /*36970*/  @P4 LOP3.LUT R0, R0, 0x100, RZ, 0xfc, !PT ;  /* 0x0000010000004812 */ /* 0x000fe400078efcff */
[----:B------:R-:W-:Y:S02]  /*36980*/  @!P4 IADD3.X R88, R2, R29, R10, P3, P2 ;  /* 0x0000001d0258c210 */ /* 0x000fe40001fe440a */
[----:B0-----:R-:W-:-:S05]  /*36990*/  @!P6 IADD3 R30, P4, R74, R30, RZ ;  /* 0x0000001e4a1ee210 */ /* 0x001fca0007f9e0ff */
[----:B------:R-:W-:Y:S01]  /*369a0*/  @!P6 IMAD.X R31, R79, 0x1, R31, P4 ;  /* 0x000000014f1fe824 */ /* 0x000fe200020e061f */
        /* <DEDUP_REMOVED lines=10> */
[----:B0-----:R-:W-:-:S06]  /*36a50*/  PRMT R30, RZ, 0x7610, R30 ;  /* 0x00007610ff1e7816 */ /* 0x001fcc000000001e */
[----:B------:R-:W4:Y:S01]  /*36a60*/  @!P4 LDG.E.U8 R30, desc[UR8][R20.64+0x88] ;  /* 0x00008808141ec981 */ /* 0x000f22000c1e1100 */
[----:B------:R-:W-:-:S04]  /*36a70*/  LOP3.LUT R7, R7, 0xfffffeff, RZ, 0xc0, !PT ;  /* 0xfffffeff07077812 */ /* 0x000fc800078ec0ff */
[----:B------:R-:W-:Y:S02]  /*36a80*/  @P0 LOP3.LUT R7, R7, 0x100, RZ, 0xfc, !PT ;  /* 0x0000010007070812 */ /* 0x000fe400078efcff */
[----:B------:R-:W-:Y:S02]  /*36a90*/  @!P5 IADD3 R84, P3, P2, R3, R14, R11 ;  /* 0x0000000e0354d210 */ /* 0x000fe40007a7e00b */
[----:B------:R-:W-:Y:S02]  /*36aa0*/  LOP3.LUT R7, R7, 0xffffffdf, RZ, 0xc0, !PT ;  /* 0xffffffdf07077812 */ /* 0x000fe400078ec0ff */
[----:B------:R-:W-:Y:S02]  /*36ab0*/  @!P5 IADD3.X R87, R2, R29, R10, P3, P2 ;  /* 0x0000001d0257d210 */ /* 0x000fe40001fe440a */
[----:B------:R-:W-:Y:S02]  /*36ac0*/  @P5 LOP3.LUT R7, R7, 0x20, RZ, 0xfc, !PT ;  /* 0x0000002007075812 */ /* 0x000fe400078efcff */
[----:B------:R-:W-:-:S02]  /*36ad0*/  LOP3.LUT P5, RZ, R6, 0x20000, RZ, 0xc0, !PT ;  /* 0x0002000006ff7812 */ /* 0x000fc400078ac0ff */
        /* <DEDUP_REMOVED lines=11> */
[----:B------:R-:W-:Y:S02]  /*36b90*/  PRMT R52, RZ, 0x7610, R52 ;  /* 0x00007610ff347816 */ /* 0x000fe40000000034 */
[----:B------:R-:W-:-:S13]  /*36ba0*/  ISETP.LT.OR P0, PT, R28, 0xc1, !P1 ;  /* 0x000000c11c00780c */ /* 0x000fda0004f01670 */
[----:B------:R-:W-:Y:S02]  /*36bb0*/  @!P0 IADD3 R92, P3, P2, R3, R14, R9 ;  /* 0x0000000e035c8210 */ /* 0x000fe40007a7e009 */
[----:B----4-:R-:W-:-:S04]  /*36bc0*/  LOP3.LUT R30, R30, 0xff, RZ, 0xc0, !PT ;  /* 0x000000ff1e1e7812 */ /* 0x010fc800078ec0ff */
[----:B------:R-:W-:-:S05]  /*36bd0*/  F2FP.F16.E4M3.UNPACK_B R30, R30 ;  /* 0x0000001eff1e723e */ /* 0x000fca00020006ff */
[----:B------:R-:W-:-:S05]  /*36be0*/  HADD2.F32 R30, -RZ, R30.H0_H0 ;  /* 0x2000001eff1e7230 */ /* 0x000fca0000004100 */
[----:B------:R-:W-:-:S04]  /*36bf0*/  FMUL R30, R30, UR10 ;  /* 0x0000000a1e1e7c20 */ /* 0x000fc80008400000 */
[----:B--2---:R-:W-:Y:S01]  /*36c00*/  FFMA R30, R91, UR61, R30 ;  /* 0x0000003d5b1e7c23 */ /* 0x004fe2000800001e */
[----:B------:R-:W-:Y:S01]  /*36c10*/  @!P0 IADD3.X R157, R2, R29, R8, P3, P2 ;  /* 0x0000001d029d8210 */ /* 0x000fe20001fe4408 */
[----:B------:R-:W2:Y:S03]  /*36c20*/  LDL.LU R91, [R1+0x570] ;  /* 0x00057000015b7983 */ /* 0x000ea60000300800 */
[----:B------:R-:W-:Y:S01]  /*36c30*/  F2FP.SATFINITE.E4M3.F32.PACK_AB_MERGE_C R30, RZ, R30, RZ ;  /* 0x0000001eff1e723e */ /* 0x000fe200048070ff */
[----:B------:R-:W4:Y:S04]  /*36c40*/  LDL.LU R89, [R1+0x574] ;  /* 0x0005740001597983 */ /* 0x000f280000300800 */
[----:B------:R0:W-:Y:S04]  /*36c50*/  @!P5 STG.E.U8 desc[UR8][R180.64+0x89], R30 ;  /* 0x0000891eb400d986 */ /* 0x0001e8000c101108 */
[----:B------:R-:W5:Y:S01]  /*36c60*/  @!P6 LDG.E.U8 R52, desc[UR8][R22.64+0x88] ;  /* 0x000088081634e981 */ /* 0x000f62000c1e1100 */
[----:B------:R-:W-:-:S02]  /*36c70*/  ISETP.LT.OR P0, PT, R28, 0xc2, !P1 ;  /* 0x000000c21c00780c */ /* 0x000fc40004f01670 */
[C---:B------:R-:W-:Y:S01]  /*36c80*/  ISETP.LT.OR P4, PT, R28.reuse, 0xc9, !P1 ;  /* 0x000000c91c00780c */ /* 0x040fe20004f81670 */
[----:B------:R-:W4:Y:S01]  /*36c90*/  LDL.LU R66, [R1+0x578] ;  /* 0x0005780001427983 */ /* 0x000f220000300800 */
[----:B0-----:R-:W0:Y:S01]  /*36ca0*/  @!P6 LDC.64 R30, c[0x0][0x5c0] ;  /* 0x00017000ff1eeb82 */ /* 0x001e220000000a00 */
[----:B------:R-:W-:Y:S02]  /*36cb0*/  ISETP.LT.OR P5, PT, R28, 0xca, !P1 ;  /* 0x000000ca1c00780c */ /* 0x000fe40004fa1670 */
[----:B------:R-:W4:Y:S06]  /*36cc0*/  LDL.LU R63, [R1+0x57c] ;  /* 0x00057c00013f7983 */ /* 0x000f2c0000300800 */
[----:B------:R-:W-:-:S04]  /*36cd0*/  @!P0 IADD3 R95, P3, P2, R3, R14, R9 ;  /* 0x0000000e035f8210 */ /* 0x000fc80007a7e009 */
[----:B------:R-:W-:Y:S02]  /*36ce0*/  @!P0 IADD3.X R96, R2, R29, R8, P3, P2 ;  /* 0x0000001d02608210 */ /* 0x000fe40001fe4408 */
[C---:B------:R-:W-:Y:S02]  /*36cf0*/  LOP3.LUT P0, RZ, R7.reuse, 0x100, RZ, 0xc0, !PT ;  /* 0x0000010007ff7812 */ /* 0x040fe4000780c0ff */
[----:B------:R-:W-:Y:S02]  /*36d00*/  LOP3.LUT R7, R7, 0xffffff7f, RZ, 0xc0, !PT ;  /* 0xffffff7f07077812 */ /* 0x000fe400078ec0ff */
[----:B------:R-:W-:Y:S02]  /*36d10*/  @!P4 IADD3 R100, P3, P2, R3, R14, R9 ;  /* 0x0000000e0364c210 */ /* 0x000fe40007a7e009 */
[----:B------:R-:W-:Y:S02]  /*36d20*/  @P1 LOP3.LUT R7, R7, 0x80, RZ, 0xfc, !PT ;  /* 0x0000008007071812 */ /* 0x000fe400078efcff */
[----:B------:R-:W-:-:S02]  /*36d30*/  ISETP.LT.OR P1, PT, R28, 0xc1, !P0 ;  /* 0x000000c11c00780c */ /* 0x000fc40004721670 */
[----:B------:R-:W-:Y:S02]  /*36d40*/  @!P4 IADD3.X R104, R2, R29, R8, P3, P2 ;  /* 0x0000001d0268c210 */ /* 0x000fe40001fe4408 */
[----:B------:R-:W-:-:S04]  /*36d50*/  @!P5 IADD3 R101, P3, P2, R3, R14, R9 ;  /* 0x0000000e0365d210 */ /* 0x000fc80007a7e009 */
[----:B------:R-:W-:Y:S02]  /*36d60*/  @!P5 IADD3.X R103, R2, R29, R8, P3, P2 ;  /* 0x0000001d0267d210 */ /* 0x000fe40001fe4408 */
[----:B0-----:R-:W-:Y:S02]  /*36d70*/  @!P6 IADD3 R30, P2, R81, R30, RZ ;  /* 0x0000001e511ee210 */ /* 0x001fe40007f5e0ff */
[C---:B------:R-:W-:Y:S02]  /*36d80*/  LOP3.LUT P4, RZ, R0.reuse, 0x4000000, RZ, 0xc0, !PT ;  /* 0x0400000000ff7812 */ /* 0x040fe4000788c0ff */
[----:B------:R-:W-:Y:S01]  /*36d90*/  LOP3.LUT R0, R0, 0xff7fffff, RZ, 0xc0, !PT ;  /* 0xff7fffff00007812 */ /* 0x000fe200078ec0ff */
[----:B------:R-:W-:Y:S01]  /*36da0*/  @!P6 IMAD.X R31, R83, 0x1, R31, P2 ;  /* 0x00000001531fe824 */ /* 0x000fe200010e061f */
[----:B------:R-:W-:Y:S02]  /*36db0*/  @!P1 IADD3 R97, P3, P2, R3, R14, R11 ;  /* 0x0000000e03619210 */ /* 0x000fe40007a7e00b */
[----:B------:R-:W-:-:S02]  /*36dc0*/  @P1 LOP3.LUT R0, R0, 0x800000, RZ, 0xfc, !PT ;  /* 0x0080000000001812 */ /* 0x000fc400078efcff */
[----:B------:R-:W-:Y:S02]  /*36dd0*/  @!P1 IADD3.X R102, R2, R29, R10, P3, P2 ;  /* 0x0000001d02669210 */ /* 0x000fe40001fe440a */
[----:B------:R-:W-:Y:S02]  /*36de0*/  ISETP.LT.OR P1, PT, R28, 0xc2, !P0 ;  /* 0x000000c21c00780c */ /* 0x000fe40004721670 */
[----:B------:R-:W-:-:S11]  /*36df0*/  LOP3.LUT R0, R0, 0xfdffffff, RZ, 0xc0, !PT ;  /* 0xfdffffff00007812 */ /* 0x000fd600078ec0ff */
[----:B------:R-:W-:Y:S02]  /*36e00*/  @!P1 IADD3 R94, P3, P2, R3, R14, R11 ;  /* 0x0000000e035e9210 */ /* 0x000fe40007a7e00b */
[----:B------:R-:W-:Y:S02]  /*36e10*/  @P1 LOP3.LUT R0, R0, 0x2000000, RZ, 0xfc, !PT ;  /* 0x0200000000001812 */ /* 0x000fe400078efcff */
[----:B------:R-:W-:Y:S02]  /*36e20*/  @!P1 IADD3.X R93, R2, R29, R10, P3, P2 ;  /* 0x0000001d025d9210 */ /* 0x000fe40001fe440a */
[----:B------:R-:W-:-:S04]  /*36e30*/  LOP3.LUT P1, RZ, R7, 0x80, RZ, 0xc0, !PT ;  /* 0x0000008007ff7812 */ /* 0x000fc8000782c0ff */
[----:B------:R-:W-:Y:S02]  /*36e40*/  ISETP.LT.OR P2, PT, R28, 0x8a, !P1 ;  /* 0x0000008a1c00780c */ /* 0x000fe40004f41670 */
[----:B-----5:R-:W-:-:S04]  /*36e50*/  LOP3.LUT R52, R52, 0xff, RZ, 0xc0, !PT ;  /* 0x000000ff34347812 */ /* 0x020fc800078ec0ff */
[----:B------:R-:W-:-:S05]  /*36e60*/  F2FP.F16.E4M3.UNPACK_B R52, R52 ;  /* 0x00000034ff34723e */ /* 0x000fca00020006ff */
[----:B------:R-:W-:-:S05]  /*36e70*/  HADD2.F32 R52, -RZ, R52.H0_H0 ;  /* 0x20000034ff347230 */ /* 0x000fca0000004100 */
[----:B------:R-:W-:-:S04]  /*36e80*/  FMUL R52, R52, UR10 ;  /* 0x0000000a34347c20 */ /* 0x000fc80008400000 */
[----:B---3--:R-:W-:-:S05]  /*36e90*/  FFMA R52, R90, UR61, R52 ;  /* 0x0000003d5a347c23 */ /* 0x008fca0008000034 */
[----:B------:R-:W-:-:S05]  /*36ea0*/  F2FP.SATFINITE.E4M3.F32.PACK_AB_MERGE_C R52, RZ, R52, RZ ;  /* 0x00000034ff34723e */ /* 0x000fca00048070ff */
[----:B------:R0:W-:Y:S02]  /*36eb0*/  @!P6 STG.E.U8 desc[UR8][R30.64+0x88], R52 ;  /* 0x000088341e00e986 */ /* 0x0001e4000c101108 */
[----:B0-----:R-:W-:Y:S01]  /*36ec0*/  PRMT R52, RZ, 0x7610, R52 ;  /* 0x00007610ff347816 */ /* 0x001fe20000000034 */
[----:B------:R-:W0:Y:S05]  /*36ed0*/  @!P4 LDC.64 R30, c[0x0][0x5c0] ;  /* 0x00017000ff1ecb82 */ /* 0x000e2a0000000a00 */
[----:B------:R-:W3:Y:S01]  /*36ee0*/  @!P2 LDG.E.U8 R52, desc[UR8][R22.64+0x89] ;  /* 0x000089081634a981 */ /* 0x000ee2000c1e1100 */
[----:B------:R-:W-:Y:S02]  /*36ef0*/  LOP3.LUT P5, RZ, R6, 0x800000, RZ, 0xc0, !PT ;  /* 0x0080000006ff7812 */ /* 0x000fe400078ac0ff */
[----:B0-----:R-:W-:-:S05]  /*36f00*/  @!P4 IADD3 R30, P4, R75, R30, RZ ;  /* 0x0000001e4b1ec210 */ /* 0x001fca0007f9e0ff */
[----:B------:R-:W-:Y:S01]  /*36f10*/  @!P2 IMAD.X R31, R80, 0x1, R31, P4 ;  /* 0x00000001501fa824 */ /* 0x000fe200020e061f */
[----:B---3--:R-:W-:-:S04]  /*36f20*/  LOP3.LUT R52, R52, 0xff, RZ, 0xc0, !PT ;  /* 0x000000ff34347812 */ /* 0x008fc800078ec0ff */
[----:B------:R-:W-:-:S05]  /*36f30*/  F2FP.F16.E4M3.UNPACK_B R52, R52 ;  /* 0x00000034ff34723e */ /* 0x000fca00020006ff */
[----:B------:R-:W-:-:S05]  /*36f40*/  HADD2.F32 R52, -RZ, R52.H0_H0 ;  /* 0x20000034ff347230 */ /* 0x000fca0000004100 */
[----:B------:R-:W-:-:S04]  /*36f50*/  FMUL R52, R52, UR10 ;  /* 0x0000000a34347c20 */ /* 0x000fc80008400000 */
[----:B--2---:R-:W-:-:S05]  /*36f60*/  FFMA R52, R91, UR61, R52 ;  /* 0x0000003d5b347c23 */ /* 0x004fca0008000034 */
[----:B------:R-:W-:-:S05]  /*36f70*/  F2FP.SATFINITE.E4M3.F32.PACK_AB_MERGE_C R52, RZ, R52, RZ ;  /* 0x00000034ff34723e */ /* 0x000fca00048070ff */
[----:B------:R0:W-:Y:S02]  /*36f80*/  @!P2 STG.E.U8 desc[UR8][R30.64+0x89], R52 ;  /* 0x000089341e00a986 */ /* 0x0001e4000c101108 */
[----:B0-----:R-:W-:-:S06]  /*36f90*/  PRMT R30, RZ, 0x7610, R30 ;  /* 0x00007610ff1e7816 */ /* 0x001fcc000000001e */
[----:B------:R-:W2:Y:S01]  /*36fa0*/  @!P5 LDG.E.U8 R30, desc[UR8][R24.64+0x80] ;  /* 0x00008008181ed981 */ /* 0x000ea2000c1e1100 */
        /* <DEDUP_REMOVED lines=10> */
[----:B------:R-:W-:Y:S02]  /*37050*/  PRMT R52, RZ, 0x7610, R52 ;  /* 0x00007610ff347816 */ /* 0x000fe40000000034 */
[----:B------:R-:W-:Y:S02]  /*37060*/  ISETP.LT.OR P4, PT, R28, 0xc9, !P0 ;  /* 0x000000c91c00780c */ /* 0x000fe40004781670 */
[----:B--2---:R-:W-:-:S04]  /*37070*/  LOP3.LUT R30, R30, 0xff, RZ, 0xc0, !PT ;  /* 0x000000ff1e1e7812 */ /* 0x004fc800078ec0ff */
[----:B------:R-:W-:-:S05]  /*37080*/  F2FP.F16.E4M3.UNPACK_B R30, R30 ;  /* 0x0000001eff1e723e */ /* 0x000fca00020006ff */
[----:B------:R-:W-:-:S05]  /*37090*/  HADD2.F32 R30, -RZ, R30.H0_H0 ;  /* 0x2000001eff1e7230 */ /* 0x000fca0000004100 */
[----:B------:R-:W-:-:S04]  /*370a0*/  FMUL R30, R30, UR10 ;  /* 0x0000000a1e1e7c20 */ /* 0x000fc80008400000 */
[----:B------:R-:W-:Y:S01]  /*370b0*/  FFMA R30, R66, UR61, R30 ;  /* 0x0000003d421e7c23 */ /* 0x000fe2000800001e */
[----:B------:R-:W-:Y:S01]  /*370c0*/  LOP3.LUT R0, R0, 0xfbffffff, RZ, 0xc0, !PT ;  /* 0xfbffffff00007812 */ /* 0x000fe200078ec0ff */
[----:B------:R-:W2:Y:S03]  /*370d0*/  LDL.LU R66, [R1+0x580] ;  /* 0x0005800001427983 */ /* 0x000ea60000300800 */
[----:B------:R-:W-:-:S05]  /*370e0*/  F2FP.SATFINITE.E4M3.F32.PACK_AB_MERGE_C R30, RZ, R30, RZ ;  /* 0x0000001eff1e723e */ /* 0x000fca00048070ff */
[----:B------:R0:W-:Y:S01]  /*370f0*/  @!P6 STG.E.U8 desc[UR8][R186.64+0x81], R30 ;  /* 0x0000811eba00e986 */ /* 0x0001e2000c101108 */
[----:B------:R-:W-:-:S13]  /*37100*/  ISETP.LT.OR P6, PT, R28, 0x81, !P0 ;  /* 0x000000811c00780c */ /* 0x000fda00047c1670 */
[----:B------:R-:W3:Y:S01]  /*37110*/  @!P6 LDG.E.U8 R52, desc[UR8][R26.64+0x80] ;  /* 0x000080081a34e981 */ /* 0x000ee2000c1e1100 */
[----:B------:R-:W-:Y:S01]  /*37120*/  @!P4 IADD3 R91, P3, P2, R3, R14, R11 ;  /* 0x0000000e035bc210 */ /* 0x000fe20007a7e00b */
[----:B0-----:R-:W0:Y:S01]  /*37130*/  @!P6 LDC.64 R30, c[0x0][0x5c0] ;  /* 0x00017000ff1eeb82 */ /* 0x001e220000000a00 */
[----:B------:R-:W-:Y:S02]  /*37140*/  @P4 LOP3.LUT R0, R0, 0x4000000, RZ, 0xfc, !PT ;  /* 0x0400000000004812 */ /* 0x000fe400078efcff */
[----:B------:R-:W-:Y:S02]  /*37150*/  @!P4 IADD3.X R90, R2, R29, R10, P3, P2 ;  /* 0x0000001d025ac210 */ /* 0x000fe40001fe440a */
        /* <DEDUP_REMOVED lines=8> */
[----:B------:R-:W-:Y:S02]  /*371e0*/  ISETP.LT.OR P4, PT, R28, 0xd2, !P1 ;  /* 0x000000d21c00780c */ /* 0x000fe40004f81670 */
[----:B------:R-:W-:Y:S02]  /*371f0*/  LOP3.LUT P5, RZ, R6, 0x10000000, RZ, 0xc0, !PT ;  /* 0x1000000006ff7812 */ /* 0x000fe400078ac0ff */
[----:B------:R-:W-:-:S09]  /*37200*/  LOP3.LUT R7, R7, 0xffffffbf, RZ, 0xc0, !PT ;  /* 0xffffffbf07077812 */ /* 0x000fd200078ec0ff */
[----:B------:R-:W-:-:S04]  /*37210*/  @!P4 IADD3 R80, P3, P2, R3, R14, R9 ;  /* 0x0000000e0350c210 */ /* 0x000fc80007a7e009 */
[----:B------:R-:W-:Y:S02]  /*37220*/  @!P4 IADD3.X R79, R2, R29, R8, P3, P2 ;  /* 0x0000001d024fc210 */ /* 0x000fe40001fe4408 */
[----:B0-----:R-:W-:Y:S02]  /*37230*/  @!P6 IADD3 R30, P2, R71, R30, RZ ;  /* 0x0000001e471ee210 */ /* 0x001fe40007f5e0ff */
[----:B------:R-:W-:Y:S02]  /*37240*/  @P5 LOP3.LUT R7, R7, 0x40, RZ, 0xfc, !PT ;  /* 0x0000004007075812 */ /* 0x000fe400078efcff */
[----:B------:R-:W-:Y:S01]  /*37250*/  ISETP.LT.OR P5, PT, R28, 0xd9, !P1 ;  /* 0x000000d91c00780c */ /* 0x000fe20004fa1670 */
[----:B------:R-:W-:-:S12]  /*37260*/  @!P6 IMAD.X R31, R73, 0x1, R31, P2 ;  /* 0x00000001491fe824 */ /* 0x000fd800010e061f */
[----:B------:R-:W-:-:S04]  /*37270*/  @!P5 IADD3 R78, P3, P2, R3, R14, R9 ;  /* 0x0000000e034ed210 */ /* 0x000fc80007a7e009 */
[----:B------:R-:W-:Y:S02]  /*37280*/  @!P5 IADD3.X R75, R2, R29, R8, P3, P2 ;  /* 0x0000001d024bd210 */ /* 0x000fe40001fe4408 */
        /* <DEDUP_REMOVED lines=11> */
[----:B------:R-:W-:Y:S01]  /*37340*/  LOP3.LUT P5, RZ, R7, 0x40, RZ, 0xc0, !PT ;  /* 0x0000004007ff7812 */ /* 0x000fe200078ac0ff */
[----:B------:R-:W5:Y:S01]  /*37350*/  LDL.LU R53, [R1+0x58c] ;  /* 0x00058c0001357983 */ /* 0x000f620000300800 */
[----:B0-----:R-:W-:Y:S01]  /*37360*/  PRMT R52, RZ, 0x7610, R52 ;  /* 0x00007610ff347816 */ /* 0x001fe20000000034 */
[----:B------:R-:W0:Y:S08]  /*37370*/  @!P4 LDC.64 R30, c[0x0][0x5c0] ;  /* 0x00017000ff1ecb82 */ /* 0x000e300000000a00 */
[----:B------:R-:W-:Y:S01]  /*37380*/  @!P6 IADD3 R74, P3, P2, R3, R14, R9 ;  /* 0x0000000e034ae210 */ /* 0x000fe20007a7e009 */
[----:B------:R-:W5:Y:S03]  /*37390*/  LDL.LU R171, [R1+0x590] ;  /* 0x0005900001ab7983 */ /* 0x000f660000300800 */
[----:B------:R-:W-:Y:S01]  /*373a0*/  @!P6 IADD3.X R73, R2, R29, R8, P3, P2 ;  /* 0x0000001d0249e210 */ /* 0x000fe20001fe4408 */
[----:B------:R-:W5:Y:S01]  /*373b0*/  LDL.LU R176, [R1+0x594] ;  /* 0x0005940001b07983 */ /* 0x000f620000300800 */
[----:B------:R-:W-:-:S02]  /*373c0*/  ISETP.LT.OR P2, PT, R28, 0x82, !P0 ;  /* 0x000000821c00780c */ /* 0x000fc40004741670 */
[----:B0-----:R-:W-:-:S11]  /*373d0*/  @!P4 IADD3 R30, P4, R69, R30, RZ ;  /* 0x0000001e451ec210 */ /* 0x001fd60007f9e0ff */
[----:B------:R-:W2:Y:S01]  /*373e0*/  @!P2 LDG.E.U8 R52, desc[UR8][R26.64+0x81] ;  /* 0x000081081a34a981 */ /* 0x000ea2000c1e1100 */
[----:B------:R-:W-:Y:S01]  /*373f0*/  @!P2 IMAD.X R31, R72, 0x1, R31, P4 ;  /* 0x00000001481fa824 */ /* 0x000fe200020e061f */
[----:B------:R-:W-:Y:S02]  /*37400*/  LOP3.LUT P6, RZ, R6, 0x8000000, RZ, 0xc0, !PT ;  /* 0x0800000006ff7812 */ /* 0x000fe400078cc0ff */
[----:B------:R-:W5:Y:S01]  /*37410*/  LDL.LU R177, [R1+0x598] ;  /* 0x0005980001b17983 */ /* 0x000f620000300800 */
        /* <DEDUP_REMOVED lines=9> */
[----:B------:R-:W-:Y:S02]  /*374b0*/  ISETP.LT.OR P4, PT, R28, 0xd1, !P0 ;  /* 0x000000d11c00780c */ /* 0x000fe40004781670 */
        /* <DEDUP_REMOVED lines=9> */
[----:B------:R-:W-:Y:S02]  /*37550*/  LOP3.LUT R4, R4, 0xffffffdf, RZ, 0xc0, !PT ;  /* 0xffffffdf04047812 */ /* 0x000fe400078ec0ff */
[----:B------:R-:W-:Y:S02]  /*37560*/  @!P4 IADD3 R72, P3, P2, R3, R14, R11 ;  /* 0x0000000e0348c210 */ /* 0x000fe40007a7e00b */
[----:B------:R-:W-:Y:S02]  /*37570*/  @P4 LOP3.LUT R4, R4, 0x20, RZ, 0xfc, !PT ;  /* 0x0000002004044812 */ /* 0x000fe400078efcff */
[----:B------:R-:W-:Y:S02]  /*37580*/  @!P4 IADD3.X R71, R2, R29, R10, P3, P2 ;  /* 0x0000001d0247c210 */ /* 0x000fe40001fe440a */
[----:B------:R-:W-:Y:S02]  /*37590*/  ISETP.LT.OR P4, PT, R28, 0xd2, !P0 ;  /* 0x000000d21c00780c */ /* 0x000fe40004781670 */
[----:B------:R-:W-:-:S11]  /*375a0*/  LOP3.LUT R4, R4, 0xffffffbf, RZ, 0xc0, !PT ;  /* 0xffffffbf04047812 */ /* 0x000fd600078ec0ff */
[----:B------:R-:W-:Y:S02]  /*375b0*/  @!P4 IADD3 R70, P3, P2, R3, R14, R11 ;  /* 0x0000000e0346c210 */ /* 0x000fe40007a7e00b */
[----:B------:R-:W-:Y:S02]  /*375c0*/  @P4 LOP3.LUT R4, R4, 0x40, RZ, 0xfc, !PT ;  /* 0x0000004004044812 */ /* 0x000fe400078efcff */
[----:B------:R-:W-:Y:S02]  /*375d0*/  @!P4 IADD3.X R69, R2, R29, R10, P3, P2 ;  /* 0x0000001d0245c210 */ /* 0x000fe40001fe440a */
[----:B------:R-:W-:Y:S02]  /*375e0*/  ISETP.LT.OR P4, PT, R28, 0xd9, !P0 ;  /* 0x000000d91c00780c */ /* 0x000fe40004781670 */
[----:B------:R-:W-:Y:S02]  /*375f0*/  LOP3.LUT R4, R4, 0xffffff7f, RZ, 0xc0, !PT ;  /* 0xffffff7f04047812 */ /* 0x000fe400078ec0ff */
[----:B------:R-:W-:-:S04]  /*37600*/  LOP3.LUT R7, R7, 0xfffffffb, RZ, 0xc0, !PT ;  /* 0xfffffffb07077812 */ /* 0x000fc800078ec0ff */
[----:B------:R-:W-:-:S05]  /*37610*/  @P0 LOP3.LUT R7, R7, 0x4, RZ, 0xfc, !PT ;  /* 0x0000000407070812 */ /* 0x000fca00078efcff */
[----:B------:R-:W-:Y:S02]  /*37620*/  @!P4 IADD3 R66, P3, P2, R3, R14, R11 ;  /* 0x0000000e0342c210 */ /* 0x000fe40007a7e00b */
[----:B------:R-:W-:Y:S02]  /*37630*/  @P4 LOP3.LUT R4, R4, 0x80, RZ, 0xfc, !PT ;  /* 0x0000008004044812 */ /* 0x000fe400078efcff */
[----:B------:R-:W-:Y:S02]  /*37640*/  @!P4 IADD3.X R63, R2, R29, R10, P3, P2 ;  /* 0x0000001d023fc210 */ /* 0x000fe40001fe440a */
[----:B------:R-:W-:Y:S02]  /*37650*/  ISETP.LT.OR P4, PT, R28, 0xda, !P0 ;  /* 0x000000da1c00780c */ /* 0x000fe40004781670 */
[----:B------:R-:W-:Y:S02]  /*37660*/  LOP3.LUT P0, RZ, R4, 0x4, RZ, 0xc0, !PT ;  /* 0x0000000404ff7812 */ /* 0x000fe4000780c0ff */
[----:B------:R-:W-:-:S02]  /*37670*/  PRMT R52, RZ, 0x7610, R52 ;  /* 0x00007610ff347816 */ /* 0x000fc40000000034 */
[----:B--2---:R-:W-:-:S04]  /*37680*/  LOP3.LUT R30, R30, 0xff, RZ, 0xc0, !PT ;  /* 0x000000ff1e1e7812 */ /* 0x004fc800078ec0ff */
[----:B------:R-:W-:-:S05]  /*37690*/  F2FP.F16.E4M3.UNPACK_B R30, R30 ;  /* 0x0000001eff1e723e */ /* 0x000fca00020006ff */
[----:B------:R-:W-:-:S05]  /*376a0*/  HADD2.F32 R30, -RZ, R30.H0_H0 ;  /* 0x2000001eff1e7230 */ /* 0x000fca0000004100 */
[----:B------:R-:W-:-:S04]  /*376b0*/  FMUL R30, R30, UR10 ;  /* 0x0000000a1e1e7c20 */ /* 0x000fc80008400000 */
[----:B----4-:R-:W-:-:S05]  /*376c0*/  FFMA R30, R61, UR61, R30 ;  /* 0x0000003d3d1e7c23 */ /* 0x010fca000800001e */
[----:B------:R-:W-:-:S05]  /*376d0*/  F2FP.SATFINITE.E4M3.F32.PACK_AB_MERGE_C R30, RZ, R30, RZ ;  /* 0x0000001eff1e723e */ /* 0x000fca00048070ff */
[----:B------:R0:W-:Y:S04]  /*376e0*/  @!P6 STG.E.U8 desc[UR8][R194.64+0x89], R30 ;  /* 0x0000891ec200e986 */ /* 0x0001e8000c101108 */
[----:B------:R-:W2:Y:S01]  /*376f0*/  @!P0 LDG.E.U8 R52, desc[UR8][R26.64+0x88] ;  /* 0x000088081a348981 */ /* 0x000ea2000c1e1100 */
[----:B0-----:R-:W0:Y:S01]  /*37700*/  @!P0 LDC.64 R30, c[0x0][0x5c0] ;  /* 0x00017000ff1e8b82 */ /* 0x001e220000000a00 */
[----:B------:R-:W-:Y:S02]  /*37710*/  @!P4 IADD3 R61, P3, P2, R3, R14, R11 ;  /* 0x0000000e033dc210 */ /* 0x000fe40007a7e00b */
[----:B------:R-:W-:Y:S02]  /*37720*/  LOP3.LUT P5, RZ, R0, 0x80000000, RZ, 0xc0, !PT ;  /* 0x8000000000ff7812 */ /* 0x000fe400078ac0ff */
[----:B------:R-:W-:-:S02]  /*37730*/  @!P4 IADD3.X R58, R2, R29, R10, P3, P2 ;  /* 0x0000001d023ac210 */ /* 0x000fc40001fe440a */
[----:B0-----:R-:W-:-:S05]  /*37740*/  @!P0 IADD3 R30, P2, R56, R30, RZ ;  /* 0x0000001e381e8210 */ /* 0x001fca0007f5e0ff */
[----:B------:R-:W-:Y:S01]  /*37750*/  @!P0 IMAD.X R31, R59, 0x1, R31, P2 ;  /* 0x000000013b1f8824 */ /* 0x000fe200010e061f */
[----:B------:R-:W-:Y:S02]  /*37760*/  PRMT R59, RZ, 0x7610, R59 ;  /* 0x00007610ff3b7816 */ /* 0x000fe4000000003b */
[----:B--2---:R-:W-:-:S04]  /*37770*/  LOP3.LUT R52, R52, 0xff, RZ, 0xc0, !PT ;  /* 0x000000ff34347812 */ /* 0x004fc800078ec0ff */
[----:B------:R-:W-:-:S05]  /*37780*/  F2FP.F16.E4M3.UNPACK_B R52, R52 ;  /* 0x00000034ff34723e */ /* 0x000fca00020006ff */
[----:B------:R-:W-:-:S05]  /*37790*/  HADD2.F32 R52, -RZ, R52.H0_H0 ;  /* 0x20000034ff347230 */ /* 0x000fca0000004100 */
[----:B------:R-:W-:-:S04]  /*377a0*/  FMUL R52, R52, UR10 ;  /* 0x0000000a34347c20 */ /* 0x000fc80008400000 */
[----:B-----5:R-:W-:-:S05]  /*377b0*/  FFMA R52, R53, UR61, R52 ;  /* 0x0000003d35347c23 */ /* 0x020fca0008000034 */
[----:B------:R-:W-:-:S05]  /*377c0*/  F2FP.SATFINITE.E4M3.F32.PACK_AB_MERGE_C R52, RZ, R52, RZ ;  /* 0x00000034ff34723e */ /* 0x000fca00048070ff */
[----:B------:R0:W-:Y:S04]  /*377d0*/  @!P0 STG.E.U8 desc[UR8][R30.64+0x88], R52 ;  /* 0x000088341e008986 */ /* 0x0001e8000c101108 */
[----:B------:R-:W2:Y:S01]  /*377e0*/  @!P5 LDG.E.U8 R59, desc[UR8][R26.64+0x89] ;  /* 0x000089081a3bd981 */ /* 0x000ea2000c1e1100 */
[----:B------:R-:W-:Y:S01]  /*377f0*/  ISETP.LT.OR P3, PT, R28, 0xe1, !P1 ;  /* 0x000000e11c00780c */ /* 0x000fe20004f61670 */
[----:B0-----:R-:W0:Y:S01]  /*37800*/  @!P5 LDC.64 R30, c[0x0][0x5c0] ;  /* 0x00017000ff1edb82 */ /* 0x001e220000000a00 */
[----:B------:R-:W-:-:S11]  /*37810*/  LOP3.LUT R7, R7, 0xfffffff7, RZ, 0xc0, !PT ;  /* 0xfffffff707077812 */ /* 0x000fd600078ec0ff */
[----:B------:R-:W-:-:S04]  /*37820*/  @!P3 IADD3 R57, P6, P2, R3, R14, R9 ;  /* 0x0000000e0339b210 */ /* 0x000fc80007ade009 */
[----:B------:R-:W-:Y:S02]  /*37830*/  @!P3 IADD3.X R56, R2, R29, R8, P6, P2 ;  /* 0x0000001d0238b210 */ /* 0x000fe400037e4408 */
[----:B------:R-:W-:Y:S02]  /*37840*/  ISETP.LT.OR P2, PT, R28, 0xe2, !P1 ;  /* 0x000000e21c00780c */ /* 0x000fe40004f41670 */
[----:B------:R-:W-:-:S04]  /*37850*/  @P4 LOP3.LUT R7, R7, 0x8, RZ, 0xfc, !PT ;  /* 0x0000000807074812 */ /* 0x000fc800078efcff */
[----:B------:R-:W-:Y:S02]  /*37860*/  LOP3.LUT R7, R7, 0xffffffef, RZ, 0xc0, !PT ;  /* 0xffffffef07077812 */ /* 0x000fe400078ec0ff */
[----:B0-----:R-:W-:Y:S02]  /*37870*/  @!P5 IADD3 R30, P0, R60, R30, RZ ;  /* 0x0000001e3c1ed210 */ /* 0x001fe40007f1e0ff */
[----:B------:R-:W-:-:S03]  /*37880*/  @P3 LOP3.LUT R7, R7, 0x10, RZ, 0xfc, !PT ;  /* 0x0000001007073812 */ /* 0x000fc600078efcff */
[----:B------:R-:W-:Y:S01]  /*37890*/  @!P2 IADD3 R53, P3, P6, R3, R14, R9 ;  /* 0x0000000e0335a210 */ /* 0x000fe20007e7e009 */
[----:B------:R-:W-:Y:S01]  /*378a0*/  @!P5 IMAD.X R31, R62, 0x1, R31, P0 ;  /* 0x000000013e1fd824 */ /* 0x000fe200000e061f */
[----:B------:R-:W-:Y:S02]  /*378b0*/  ISETP.GE.AND P0, PT, R13, 0x1, PT ;  /* 0x000000010d00780c */ /* 0x000fe40003f06270 */
[----:B------:R-:W-:Y:S02]  /*378c0*/  @!P2 IADD3.X R52, R2, R29, R8, P3, P6 ;  /* 0x0000001d0234a210 */ /* 0x000fe40001fec408 */
[----:B------:R-:W-:Y:S02]  /*378d0*/  ISETP.LT.OR P6, PT, R28, 0x91, !P0 ;  /* 0x000000911c00780c */ /* 0x000fe400047c1670 */
        /* <DEDUP_REMOVED lines=9> */
[----:B0-----:R-:W-:Y:S01]  /*37970*/  PRMT R59, RZ, 0x7610, R59 ;  /* 0x00007610ff3b7816 */ /* 0x001fe2000000003b */
[----:B------:R-:W0:Y:S05]  /*37980*/  @!P6 LDC.64 R30, c[0x0][0x5c0] ;  /* 0x00017000ff1eeb82 */ /* 0x000e2a0000000a00 */
[----:B------:R-:W3:Y:S01]  /*37990*/  @!P6 LDG.E.U8 R59, desc[UR8][R16.64+0x90] ;  /* 0x00009008103be981 */ /* 0x000ee2000c1e1100 */
[----:B0-----:R-:W-:-:S05]  /*379a0*/  @!P6 IADD3 R30, P3, R14, R30, RZ ;  /* 0x0000001e0e1ee210 */ /* 0x001fca0007f7e0ff */
[----:B------:R-:W-:Y:S01]  /*379b0*/  @!P6 IMAD.X R31, R29, 0x1, R31, P3 ;  /* 0x000000011d1fe824 */ /* 0x000fe200018e061f */
[----:B---3--:R-:W-:-:S04]  /*379c0*/  LOP3.LUT R59, R59, 0xff, RZ, 0xc0, !PT ;  /* 0x000000ff3b3b7812 */ /* 0x008fc800078ec0ff */
[----:B------:R-:W-:-:S05]  /*379d0*/  F2FP.F16.E4M3.UNPACK_B R59, R59 ;  /* 0x0000003bff3b723e */ /* 0x000fca00020006ff */
[----:B------:R-:W-:-:S05]  /*379e0*/  HADD2.F32 R59, -RZ, R59.H0_H0 ;  /* 0x2000003bff3b7230 */ /* 0x000fca0000004100 */
[----:B------:R-:W-:-:S04]  /*379f0*/  FMUL R59, R59, UR10 ;  /* 0x0000000a3b3b7c20 */ /* 0x000fc80008400000 */
[----:B------:R-:W-:Y:S01]  /*37a00*/  FFMA R59, R176, UR61, R59 ;  /* 0x0000003db03b7c23 */ /* 0x000fe2000800003b */
[----:B------:R-:W-:Y:S01]  /*37a10*/  LOP3.LUT P5, RZ, R6, 0x40000000, RZ, 0xc0, !PT ;  /* 0x4000000006ff7812 */ /* 0x000fe200078ac0ff */
[----:B------:R-:W3:Y:S03]  /*37a20*/  LDL.LU R176, [R1+0x5a0] ;  /* 0x0005a00001b07983 */ /* 0x000ee60000300800 */
[----:B------:R-:W-:-:S05]  /*37a30*/  F2FP.SATFINITE.E4M3.F32.PACK_AB_MERGE_C R59, RZ, R59, RZ ;  /* 0x0000003bff3b723e */ /* 0x000fca00048070ff */
        /* <DEDUP_REMOVED lines=11> */
[----:B------:R-:W-:Y:S02]  /*37af0*/  FFMA R59, R177, UR61, R59 ;  /* 0x0000003db13b7c23 */ /* 0x000fe4000800003b */
[----:B------:R-:W4:Y:S03]  /*37b00*/  LDL.LU R177, [R1+0x5a4] ;  /* 0x0005a40001b17983 */ /* 0x000f260000300800 */
[----:B------:R-:W-:-:S05]  /*37b10*/  F2FP.SATFINITE.E4M3.F32.PACK_AB_MERGE_C R59, RZ, R59, RZ ;  /* 0x0000003bff3b723e */ /* 0x000fca00048070ff */
[----:B------:R0:W-:Y:S02]  /*37b20*/  @!P6 STG.E.U8 desc[UR8][R30.64+0x91], R59 ;  /* 0x0000913b1e00e986 */ /* 0x0001e4000c101108 */
[----:B0-----:R-:W-:-:S06]  /*37b30*/  PRMT R30, RZ, 0x7610, R30 ;  /* 0x00007610ff1e7816 */ /* 0x001fcc000000001e */
[----:B------:R-:W5:Y:S02]  /*37b40*/  @!P4 LDG.E.U8 R30, desc[UR8][R18.64+0x90] ;  /* 0x00009008121ec981 */ /* 0x000f64000c1e1100 */
        /* <DEDUP_REMOVED lines=9> */
[----:B------:R-:W-:Y:S02]  /*37be0*/  ISETP.LT.OR P6, PT, R28, 0x99, !P0 ;  /* 0x000000991c00780c */ /* 0x000fe400047c1670 */
[----:B------:R-:W-:Y:S02]  /*37bf0*/  PRMT R59, RZ, 0x7610, R59 ;  /* 0x00007610ff3b7816 */ /* 0x000fe4000000003b */
[----:B--2---:R-:W-:-:S04]  /*37c00*/  LOP3.LUT R30, R30, 0xff, RZ, 0xc0, !PT ;  /* 0x000000ff1e1e7812 */ /* 0x004fc800078ec0ff */
[----:B------:R-:W-:-:S05]  /*37c10*/  F2FP.F16.E4M3.UNPACK_B R30, R30 ;  /* 0x0000001eff1e723e */ /* 0x000fca00020006ff */
[----:B------:R-:W-:-:S05]  /*37c20*/  HADD2.F32 R30, -RZ, R30.H0_H0 ;  /* 0x2000001eff1e7230 */ /* 0x000fca0000004100 */
[----:B------:R-:W-:-:S04]  /*37c30*/  FMUL R30, R30, UR10 ;  /* 0x0000000a1e1e7c20 */ /* 0x000fc80008400000 */
[----:B---3--:R-:W-:Y:S02]  /*37c40*/  FFMA R30, R176, UR61, R30 ;  /* 0x0000003db01e7c23 */ /* 0x008fe4000800001e */
[----:B------:R-:W2:Y:S03]  /*37c50*/  LDL.LU R176, [R1+0x5a8] ;  /* 0x0005a80001b07983 */ /* 0x000ea60000300800 */
[----:B------:R-:W-:Y:S01]  /*37c60*/  F2FP.SATFINITE.E4M3.F32.PACK_AB_MERGE_C R30, RZ, R30, RZ ;  /* 0x0000001eff1e723e */ /* 0x000fe200048070ff */
[----:B------:R-:W3:Y:S04]  /*37c70*/  LDL.LU R170, [R1+0x5ac] ;  /* 0x0005ac0001aa7983 */ /* 0x000ee80000300800 */
[----:B------:R0:W-:Y:S04]  /*37c80*/  @!P5 STG.E.U8 desc[UR8][R202.64+0x91], R30 ;  /* 0x0000911eca00d986 */ /* 0x0001e8000c101108 */
[----:B------:R-:W5:Y:S01]  /*37c90*/  @!P6 LDG.E.U8 R59, desc[UR8][R16.64+0x98] ;  /* 0x00009808103be981 */ /* 0x000f62000c1e1100 */
[----:B0-----:R-:W0:Y:S02]  /*37ca0*/  @!P6 LDC.64 R30, c[0x0][0x5c0] ;  /* 0x00017000ff1eeb82 */ /* 0x001e240000000a00 */
[----:B0-----:R-:W-:-:S05]  /*37cb0*/  @!P6 IADD3 R30, P3, R14, R30, RZ ;  /* 0x0000001e0e1ee210 */ /* 0x001fca0007f7e0ff */
[----:B------:R-:W-:Y:S01]  /*37cc0*/  @!P6 IMAD.X R31, R29, 0x1, R31, P3 ;  /* 0x000000011d1fe824 */ /* 0x000fe200018e061f */
[----:B-----5:R-:W-:-:S04]  /*37cd0*/  LOP3.LUT R59, R59, 0xff, RZ, 0xc0, !PT ;  /* 0x000000ff3b3b7812 */ /* 0x020fc800078ec0ff */
[----:B------:R-:W-:-:S05]  /*37ce0*/  F2FP.F16.E4M3.UNPACK_B R59, R59 ;  /* 0x0000003bff3b723e */ /* 0x000fca00020006ff */
[----:B------:R-:W-:-:S05]  /*37cf0*/  HADD2.F32 R59, -RZ, R59.H0_H0 ;  /* 0x2000003bff3b7230 */ /* 0x000fca0000004100 */
[----:B------:R-:W-:-:S04]  /*37d00*/  FMUL R59, R59, UR10 ;  /* 0x0000000a3b3b7c20 */ /* 0x000fc80008400000 */
[----:B----4-:R-:W-:Y:S01]  /*37d10*/  FFMA R59, R177, UR61, R59 ;  /* 0x0000003db13b7c23 */ /* 0x010fe2000800003b */
[----:B------:R-:W-:Y:S01]  /*37d20*/  LOP3.LUT P3, RZ, R6, 0x20000000, RZ, 0xc0, !PT ;  /* 0x2000000006ff7812 */ /* 0x000fe2000786c0ff */
[----:B------:R-:W4:Y:S03]  /*37d30*/  LDL.LU R177, [R1+0x5b0] ;  /* 0x0005b00001b17983 */ /* 0x000f260000300800 */
[----:B------:R-:W-:Y:S01]  /*37d40*/  F2FP.SATFINITE.E4M3.F32.PACK_AB_MERGE_C R59, RZ, R59, RZ ;  /* 0x0000003bff3b723e */ /* 0x000fe200048070ff */
[----:B------:R-:W5:Y:S04]  /*37d50*/  LDL.LU R171, [R1+0x5b4] ;  /* 0x0005b40001ab7983 */ /* 0x000f680000300800 */
[----:B------:R0:W-:Y:S01]  /*37d60*/  @!P6 STG.E.U8 desc[UR8][R30.64+0x98], R59 ;  /* 0x0000983b1e00e986 */ /* 0x0001e2000c101108 */
[----:B------:R-:W-:-:S02]  /*37d70*/  ISETP.LT.OR P6, PT, R28, 0x9a, !P0 ;  /* 0x0000009a1c00780c */ /* 0x000fc400047c1670 */
        /* <DEDUP_REMOVED lines=13> */
[----:B------:R0:W-:Y:S01]  /*37e50*/  @!P6 STG.E.U8 desc[UR8][R30.64+0x99], R59 ;  /* 0x0000993b1e00e986 */ /* 0x0001e2000c101108 */
[----:B------:R-:W-:Y:S02]  /*37e60*/  LOP3.LUT P6, RZ, R6, 0x80000000, RZ, 0xc0, !PT ;  /* 0x8000000006ff7812 */ /* 0x000fe400078cc0ff */
[----:B0-----:R-:W-:-:S11]  /*37e70*/  PRMT R30, RZ, 0x7610, R30 ;  /* 0x00007610ff1e7816 */ /* 0x001fd6000000001e */
[----:B------:R-:W3:Y:S02]  /*37e80*/  @!P6 LDG.E.U8 R30, desc[UR8][R18.64+0x98] ;  /* 0x00009808121ee981 */ /* 0x000ee4000c1e1100 */
[----:B---3--:R-:W-:-:S04]  /*37e90*/  LOP3.LUT R30, R30, 0xff, RZ, 0xc0, !PT ;  /* 0x000000ff1e1e7812 */ /* 0x008fc800078ec0ff */
[----:B------:R-:W-:-:S05]  /*37ea0*/  F2FP.F16.E4M3.UNPACK_B R30, R30 ;  /* 0x0000001eff1e723e */ /* 0x000fca00020006ff */
[----:B------:R-:W-:-:S05]  /*37eb0*/  HADD2.F32 R30, -RZ, R30.H0_H0 ;  /* 0x2000001eff1e7230 */ /* 0x000fca0000004100 */
[----:B------:R-:W-:-:S04]  /*37ec0*/  FMUL R30, R30, UR10 ;  /* 0x0000000a1e1e7c20 */ /* 0x000fc80008400000 */
[----:B------:R-:W-:-:S05]  /*37ed0*/  FFMA R30, R170, UR61, R30 ;  /* 0x0000003daa1e7c23 */ /* 0x000fca000800001e */
        /* <DEDUP_REMOVED lines=19> */
[----:B-----5:R-:W-:Y:S01]  /*38010*/  FFMA R30, R171, UR61, R30 ;  /* 0x0000003dab1e7c23 */ /* 0x020fe2000800001e */
[----:B------:R-:W-:Y:S01]  /*38020*/  ISETP.LT.OR P3, PT, R28, 0x91, !P1 ;  /* 0x000000911c00780c */ /* 0x000fe20004f61670 */
[----:B------:R-:W4:Y:S03]  /*38030*/  LDL.LU R171, [R1+0x5c0] ;  /* 0x0005c00001ab7983 */ /* 0x000f260000300800 */
[----:B------:R-:W-:-:S05]  /*38040*/  F2FP.SATFINITE.E4M3.F32.PACK_AB_MERGE_C R30, RZ, R30, RZ ;  /* 0x0000001eff1e723e */ /* 0x000fca00048070ff */
[----:B------:R0:W-:Y:S02]  /*38050*/  @!P4 STG.E.U8 desc[UR8][R204.64+0x90], R30 ;  /* 0x0000901ecc00c986 */ /* 0x0001e4000c101108 */
[----:B0-----:R-:W-:-:S06]  /*38060*/  PRMT R30, RZ, 0x7610, R30 ;  /* 0x00007610ff1e7816 */ /* 0x001fcc000000001e */
[----:B------:R-:W5:Y:S01]  /*38070*/  @!P5 LDG.E.U8 R30, desc[UR8][R20.64+0x91] ;  /* 0x00009108141ed981 */ /* 0x000f62000c1e1100 */
[----:B------:R-:W-:Y:S02]  /*38080*/  PRMT R59, RZ, 0x7610, R59 ;  /* 0x00007610ff3b7816 */ /* 0x000fe4000000003b */
        /* <DEDUP_REMOVED lines=10> */
[----:B0-----:R-:W-:-:S05]  /*38130*/  @!P3 IADD3 R30, P6, R112, R30, RZ ;  /* 0x0000001e701eb210 */ /* 0x001fca0007fde0ff */
[----:B------:R-:W-:Y:S01]  /*38140*/  @!P3 IMAD.X R31, R113, 0x1, R31, P6 ;  /* 0x00000001711fb824 */ /* 0x000fe200030e061f */
[----:B------:R-:W-:-:S13]  /*38150*/  ISETP.LT.OR P6, PT, R28, 0x91, !P1 ;  /* 0x000000911c00780c */ /* 0x000fda0004fc1670 */
[----:B------:R-:W5:Y:S01]  /*38160*/  @!P6 LDG.E.U8 R59, desc[UR8][R22.64+0x90] ;  /* 0x00009008163be981 */ /* 0x000f62000c1e1100 */
[----:B------:R-:W-:Y:S02]  /*38170*/  ISETP.LT.OR P3, PT, R28, 0x92, !P1 ;  /* 0x000000921c00780c */ /* 0x000fe40004f61670 */
        /* <DEDUP_REMOVED lines=9> */
[----:B0-----:R-:W-:Y:S01]  /*38210*/  PRMT R59, RZ, 0x7610, R59 ;  /* 0x00007610ff3b7816 */ /* 0x001fe2000000003b */
[----:B------:R-:W0:Y:S05]  /*38220*/  @!P3 LDC.64 R30, c[0x0][0x5c0] ;  /* 0x00017000ff1ebb82 */ /* 0x000e2a0000000a00 */
[----:B------:R-:W5:Y:S01]  /*38230*/  @!P3 LDG.E.U8 R59, desc[UR8][R22.64+0x91] ;  /* 0x00009108163bb981 */ /* 0x000f62000c1e1100 */
[----:B0-----:R-:W-:-:S05]  /*38240*/  @!P3 IADD3 R30, P6, R114, R30, RZ ;  /* 0x0000001e721eb210 */ /* 0x001fca0007fde0ff */
[----:B------:R-:W-:Y:S01]  /*38250*/  @!P3 IMAD.X R31, R115, 0x1, R31, P6 ;  /* 0x00000001731fb824 */ /* 0x000fe200030e061f */
[----:B-----5:R-:W-:-:S04]  /*38260*/  LOP3.LUT R59, R59, 0xff, RZ, 0xc0, !PT ;  /* 0x000000ff3b3b7812 */ /* 0x020fc800078ec0ff */
[----:B------:R-:W-:-:S05]  /*38270*/  F2FP.F16.E4M3.UNPACK_B R59, R59 ;  /* 0x0000003bff3b723e */ /* 0x000fca00020006ff */
[----:B------:R-:W-:-:S05]  /*38280*/  HADD2.F32 R59, -RZ, R59.H0_H0 ;  /* 0x2000003bff3b7230 */ /* 0x000fca0000004100 */
[----:B------:R-:W-:-:S04]  /*38290*/  FMUL R59, R59, UR10 ;  /* 0x0000000a3b3b7c20 */ /* 0x000fc80008400000 */
[----:B----4-:R-:W-:Y:S02]  /*382a0*/  FFMA R59, R171, UR61, R59 ;  /* 0x0000003dab3b7c23 */ /* 0x010fe4000800003b */
        /* <DEDUP_REMOVED lines=26> */
[----:B0-----:R-:W0:Y:S01]  /*38450*/  @!P4 LDC.64 R30, c[0x0][0x5c0] ;  /* 0x00017000ff1ecb82 */ /* 0x001e220000000a00 */
[----:B------:R-:W-:-:S02]  /*38460*/  ISETP.LT.OR P5, PT, R28, 0x9a, !P1 ;  /* 0x0000009a1c00780c */ /* 0x000fc40004fa1670 */
        /* <DEDUP_REMOVED lines=9> */
[----:B------:R-:W-:-:S05]  /*38500*/  F2FP.SATFINITE.E4M3.F32.PACK_AB_MERGE_C R59, RZ, R59, RZ ;  /* 0x0000003bff3b723e */ /* 0x000fca00048070ff */
[----:B------:R0:W-:Y:S02]  /*38510*/  @!P4 STG.E.U8 desc[UR8][R30.64+0x98], R59 ;  /* 0x0000983b1e00c986 */ /* 0x0001e4000c101108 */
[----:B0-----:R-:W-:Y:S01]  /*38520*/  PRMT R59, RZ, 0x7610, R59 ;  /* 0x00007610ff3b7816 */ /* 0x001fe2000000003b */
[----:B------:R-:W0:Y:S05]  /*38530*/  @!P5 LDC.64 R30, c[0x0][0x5c0] ;  /* 0x00017000ff1edb82 */ /* 0x000e2a0000000a00 */
[----:B------:R-:W5:Y:S01]  /*38540*/  @!P5 LDG.E.U8 R59, desc[UR8][R22.64+0x99] ;  /* 0x00009908163bd981 */ /* 0x000f62000c1e1100 */
[----:B0-----:R-:W-:-:S05]  /*38550*/  @!P5 IADD3 R30, P6, R120, R30, RZ ;  /* 0x0000001e781ed210 */ /* 0x001fca0007fde0ff */
[----:B------:R-:W-:Y:S01]  /*38560*/  @!P5 IMAD.X R31, R121, 0x1, R31, P6 ;  /* 0x00000001791fd824 */ /* 0x000fe200030e061f */
[----:B------:R-:W-:Y:S02]  /*38570*/  LOP3.LUT P6, RZ, R6, 0x100000, RZ, 0xc0, !PT ;  /* 0x0010000006ff7812 */ /* 0x000fe400078cc0ff */
        /* <DEDUP_REMOVED lines=66> */
[----:B------:R-:W-:Y:S01]  /*389a0*/  PRMT R59, RZ, 0x7610, R59 ;  /* 0x00007610ff3b7816 */ /* 0x000fe2000000003b */
        /* <DEDUP_REMOVED lines=22> */
[----:B---3--:R-:W-:Y:S02]  /*38b10*/  FFMA R59, R176, UR61, R59 ;  /* 0x0000003db03b7c23 */ /* 0x008fe4000800003b */
        /* <DEDUP_REMOVED lines=8> */
[----:B------:R-:W-:Y:S02]  /*38ba0*/  ISETP.LT.OR P6, PT, R28, 0xa1, !P0 ;  /* 0x000000a11c00780c */ /* 0x000fe400047c1670 */
        /* <DEDUP_REMOVED lines=22> */
[----:B------:R0:W-:Y:S01]  /*38d10*/  @!P6 STG.E.U8 desc[UR8][R30.64+0xa0], R59 ;  /* 0x0000a03b1e00e986 */ /* 0x0001e2000c101108 */
[----:B------:R-:W-:Y:S02]  /*38d20*/  ISETP.LT.OR P6, PT, R28, 0xa2, !P0 ;  /* 0x000000a21c00780c */ /* 0x000fe400047c1670 */
[----:B0-----:R-:W-:-:S11]  /*38d30*/  PRMT R59, RZ, 0x7610, R59 ;  /* 0x00007610ff3b7816 */ /* 0x001fd6000000003b */
[----:B------:R-:W0:Y:S01]  /*38d40*/  @!P6 LDC.64 R30, c[0x0][0x5c0] ;  /* 0x00017000ff1eeb82 */ /* 0x000e220000000a00 */
[----:B------:R-:W5:Y:S01]  /*38d50*/  @!P6 LDG.E.U8 R59, desc[UR8][R16.64+0xa1] ;  /* 0x0000a108103be981 */ /* 0x000f62000c1e1100 */
        /* <DEDUP_REMOVED lines=21> */
[----:B------:R-:W-:Y:S02]  /*38eb0*/  ISETP.LT.OR P6, PT, R28, 0xa9, !P0 ;  /* 0x000000a91c00780c */ /* 0x000fe400047c1670 */
[----:B------:R-:W-:Y:S02]  /*38ec0*/  PRMT R59, RZ, 0x7610, R59 ;  /* 0x00007610ff3b7816 */ /* 0x000fe4000000003b */
[----:B----4-:R-:W-:-:S04]  /*38ed0*/  LOP3.LUT R30, R30, 0xff, RZ, 0xc0, !PT ;  /* 0x000000ff1e1e7812 */ /* 0x010fc800078ec0ff */
[----:B------:R-:W-:-:S05]  /*38ee0*/  F2FP.F16.E4M3.UNPACK_B R30, R30 ;  /* 0x0000001eff1e723e */ /* 0x000fca00020006ff */
[----:B------:R-:W-:-:S05]  /*38ef0*/  HADD2.F32 R30, -RZ, R30.H0_H0 ;  /* 0x2000001eff1e7230 */ /* 0x000fca0000004100 */
[----:B------:R-:W-:-:S04]  /*38f00*/  FMUL R30, R30, UR10 ;  /* 0x0000000a1e1e7c20 */ /* 0x000fc80008400000 */
[----:B--2---:R-:W-:Y:S02]  /*38f10*/  FFMA R30, R177, UR61, R30 ;  /* 0x0000003db11e7c23 */ /* 0x004fe4000800001e */
[----:B------:R-:W2:Y:S03]  /*38f20*/  LDL.LU R177, [R1+0x608] ;  /* 0x0006080001b17983 */ /* 0x000ea60000300800 */
[----:B------:R-:W-:Y:S01]  /*38f30*/  F2FP.SATFINITE.E4M3.F32.PACK_AB_MERGE_C R30, RZ, R30, RZ ;  /* 0x0000001eff1e723e */ /* 0x000fe200048070ff */
[----:B------:R-:W4:Y:S04]  /*38f40*/  LDL.LU R178, [R1+0x60c] ;  /* 0x00060c0001b27983 */ /* 0x000f280000300800 */
        /* <DEDUP_REMOVED lines=12> */
[----:B------:R-:W-:Y:S01]  /*39010*/  F2FP.SATFINITE.E4M3.F32.PACK_AB_MERGE_C R59, RZ, R59, RZ ;  /* 0x0000003bff3b723e */ /* 0x000fe200048070ff */
[----:B------:R-:W5:Y:S04]  /*39020*/  LDL.LU R179, [R1+0x614] ;  /* 0x0006140001b37983 */ /* 0x000f680000300800 */
[----:B------:R0:W-:Y:S01]  /*39030*/  @!P6 STG.E.U8 desc[UR8][R30.64+0xa8], R59 ;  /* 0x0000a83b1e00e986 */ /* 0x0001e2000c101108 */
[----:B------:R-:W-:-:S02]  /*39040*/  ISETP.LT.OR P6, PT, R28, 0xaa, !P0 ;  /* 0x000000aa1c00780c */ /* 0x000fc400047c1670 */
[----:B------:R-:W-:Y:S01]  /*39050*/  LOP3.LUT P4, RZ, R6, 0x100, RZ, 0xc0, !PT ;  /* 0x0000010006ff7812 */ /* 0x000fe2000788c0ff */
[----:B------:R-:W5:Y:S01]  /*39060*/  LDL.LU.64 R170, [R1] ;  /* 0x0000000001aa7983 */ /* 0x000f620000300a00 */
        /* <DEDUP_REMOVED lines=16> */
[----:B------:R-:W4:Y:S02]  /*39170*/  @!P6 LDG.E.U8 R30, desc[UR8][R18.64+0xa8] ;  /* 0x0000a808121ee981 */ /* 0x000f24000c1e1100 */
        /* <DEDUP_REMOVED lines=24> */
[----:B-----5:R-:W-:-:S05]  /*39300*/  FFMA R30, R179, UR61, R30 ;  /* 0x0000003db31e7c23 */ /* 0x020fca000800001e */
[----:B------:R-:W-:-:S05]  /*39310*/  F2FP.SATFINITE.E4M3.F32.PACK_AB_MERGE_C R30, RZ, R30, RZ ;  /* 0x0000001eff1e723e */ /* 0x000fca00048070ff */
[----:B------:R0:W-:Y:S02]  /*39320*/  @!P4 STG.E.U8 desc[UR8][R170.64+0xa0], R30 ;  /* 0x0000a01eaa00c986 */ /* 0x0001e4000c101108 */
[----:B0-----:R-:W-:-:S06]  /*39330*/  PRMT R30, RZ, 0x7610, R30 ;  /* 0x00007610ff1e7816 */ /* 0x001fcc000000001e */
[----:B------:R-:W4:Y:S01]  /*39340*/  @!P5 LDG.E.U8 R30, desc[UR8][R20.64+0xa1] ;  /* 0x0000a108141ed981 */ /* 0x000f22000c1e1100 */
[----:B------:R-:W-:Y:S02]  /*39350*/  ISETP.LT.OR P3, PT, R28, 0xa1, !P1 ;  /* 0x000000a11c00780c */ /* 0x000fe40004f61670 */
        /* <DEDUP_REMOVED lines=8> */
[----:B------:R0:W-:Y:S01]  /*393e0*/  @!P5 STG.E.U8 desc[UR8][R230.64+0xa1], R30 ;  /* 0x0000a11ee600d986 */ /* 0x0001e2000c101108 */
[----:B------:R-:W-:-:S03]  /*393f0*/  LOP3.LUT P4, RZ, R6, 0x10, RZ, 0xc0, !PT ;  /* 0x0000001006ff7812 */ /* 0x000fc6000788c0ff */
[----:B------:R-:W5:Y:S01]  /*39400*/  LDL.LU.64 R178, [R1+0x10] ;  /* 0x0000100001b27983 */ /* 0x000f620000300a00 */
[----:B0-----:R-:W0:Y:S02]  /*39410*/  @!P3 LDC.64 R30, c[0x0][0x5c0] ;  /* 0x00017000ff1ebb82 */ /* 0x001e240000000a00 */
[----:B0-----:R-:W-:-:S05]  /*39420*/  @!P3 IADD3 R30, P6, R146, R30, RZ ;  /* 0x0000001e921eb210 */ /* 0x001fca0007fde0ff */
[----:B------:R-:W-:Y:S01]  /*39430*/  @!P3 IMAD.X R31, R147, 0x1, R31, P6 ;  /* 0x00000001931fb824 */ /* 0x000fe200030e061f */
[----:B------:R-:W-:-:S13]  /*39440*/  ISETP.LT.OR P6, PT, R28, 0xa1, !P1 ;  /* 0x000000a11c00780c */ /* 0x000fda0004fc1670 */
[----:B------:R-:W3:Y:S01]  /*39450*/  @!P6 LDG.E.U8 R59, desc[UR8][R22.64+0xa0] ;  /* 0x0000a008163be981 */ /* 0x000ee2000c1e1100 */
[----:B------:R-:W-:Y:S02]  /*39460*/  ISETP.LT.OR P3, PT, R28, 0xa2, !P1 ;  /* 0x000000a21c00780c */ /* 0x000fe40004f61670 */
[----:B---3--:R-:W-:-:S04]  /*39470*/  LOP3.LUT R59, R59, 0xff, RZ, 0xc0, !PT ;  /* 0x000000ff3b3b7812 */ /* 0x008fc800078ec0ff */
[----:B------:R-:W-:-:S05]  /*39480*/  F2FP.F16.E4M3.UNPACK_B R59, R59 ;  /* 0x0000003bff3b723e */ /* 0x000fca00020006ff */
[----:B------:R-:W-:-:S05]  /*39490*/  HADD2.F32 R59, -RZ, R59.H0_H0 ;  /* 0x2000003bff3b7230 */ /* 0x000fca0000004100 */
[----:B------:R-:W-:-:S04]  /*394a0*/  FMUL R59, R59, UR10 ;  /* 0x0000000a3b3b7c20 */ /* 0x000fc80008400000 */
[----:B------:R-:W-:Y:S01]  /*394b0*/  FFMA R59, R176, UR61, R59 ;  /* 0x0000003db03b7c23 */ /* 0x000fe2000800003b */
[----:B------:R-:W-:Y:S01]  /*394c0*/  LOP3.LUT P5, RZ, R6, 0x4, RZ, 0xc0, !PT ;  /* 0x0000000406ff7812 */ /* 0x000fe200078ac0ff */
[----:B------:R-:W3:Y:S03]  /*394d0*/  LDL.LU R176, [R1+0x628] ;  /* 0x0006280001b07983 */ /* 0x000ee60000300800 */
[----:B------:R-:W-:Y:S01]  /*394e0*/  F2FP.SATFINITE.E4M3.F32.PACK_AB_MERGE_C R59, RZ, R59, RZ ;  /* 0x0000003bff3b723e */ /* 0x000fe200048070ff */
[----:B------:R-:W3:Y:S04]  /*394f0*/  LDL.LU.64 R170, [R1+0x8] ;  /* 0x0000080001aa7983 */ /* 0x000ee80000300a00 */
[----:B------:R0:W-:Y:S02]  /*39500*/  @!P6 STG.E.U8 desc[UR8][R30.64+0xa0], R59 ;  /* 0x0000a03b1e00e986 */ /* 0x0001e4000c101108 */
[----:B0-----:R-:W-:Y:S01]  /*39510*/  PRMT R59, RZ, 0x7610, R59 ;  /* 0x00007610ff3b7816 */ /* 0x001fe2000000003b */
[----:B------:R-:W0:Y:S05]  /*39520*/  @!P3 LDC.64 R30, c[0x0][0x5c0] ;  /* 0x00017000ff1ebb82 */ /* 0x000e2a0000000a00 */
[----:B------:R-:W2:Y:S01]  /*39530*/  @!P3 LDG.E.U8 R59, desc[UR8][R22.64+0xa1] ;  /* 0x0000a108163bb981 */ /* 0x000ea2000c1e1100 */
[----:B0-----:R-:W-:-:S05]  /*39540*/  @!P3 IADD3 R30, P6, R148, R30, RZ ;  /* 0x0000001e941eb210 */ /* 0x001fca0007fde0ff */
[----:B------:R-:W-:Y:S01]  /*39550*/  @!P3 IMAD.X R31, R149, 0x1, R31, P6 ;  /* 0x00000001951fb824 */ /* 0x000fe200030e061f */
        /* <DEDUP_REMOVED lines=14> */
[----:B------:R-:W-:-:S05]  /*39640*/  FFMA R30, R181, UR61, R30 ;  /* 0x0000003db51e7c23 */ /* 0x000fca000800001e */
[----:B------:R-:W-:-:S05]  /*39650*/  F2FP.SATFINITE.E4M3.F32.PACK_AB_MERGE_C R30, RZ, R30, RZ ;  /* 0x0000001eff1e723e */ /* 0x000fca00048070ff */
[----:B-----5:R0:W-:Y:S02]  /*39660*/  @!P4 STG.E.U8 desc[UR8][R178.64+0xa8], R30 ;  /* 0x0000a81eb200c986 */ /* 0x0201e4000c101108 */
        /* <DEDUP_REMOVED lines=12> */
[----:B------:R0:W-:Y:S04]  /*39730*/  @!P5 STG.E.U8 desc[UR8][R170.64+0xa9], R30 ;  /* 0x0000a91eaa00d986 */ /* 0x0001e8000c101108 */
[----:B------:R-:W5:Y:S01]  /*39740*/  @!P4 LDG.E.U8 R59, desc[UR8][R22.64+0xa8] ;  /* 0x0000a808163bc981 */ /* 0x000f62000c1e1100 */
[----:B0-----:R-:W0:Y:S01]  /*39750*/  @!P4 LDC.64 R30, c[0x0][0x5c0] ;  /* 0x00017000ff1ecb82 */ /* 0x001e220000000a00 */
[----:B------:R-:W-:-:S02]  /*39760*/  ISETP.LT.OR P5, PT, R28, 0xaa, !P1 ;  /* 0x000000aa1c00780c */ /* 0x000fc40004fa1670 */
[----:B------:R-:W4:Y:S01]  /*39770*/  LDL.LU.64 R170, [R1+0x28] ;  /* 0x0000280001aa7983 */ /* 0x000f220000300a00 */
        /* <DEDUP_REMOVED lines=9> */
[----:B------:R-:W-:Y:S01]  /*39810*/  F2FP.SATFINITE.E4M3.F32.PACK_AB_MERGE_C R59, RZ, R59, RZ ;  /* 0x0000003bff3b723e */ /* 0x000fe200048070ff */
[----:B------:R-:W5:Y:S04]  /*39820*/  LDL.LU.64 R178, [R1+0x20] ;  /* 0x0000200001b27983 */ /* 0x000f680000300a00 */
[----:B------:R0:W-:Y:S02]  /*39830*/  @!P4 STG.E.U8 desc[UR8][R30.64+0xa8], R59 ;  /* 0x0000a83b1e00c986 */ /* 0x0001e4000c101108 */
[----:B0-----:R-:W-:Y:S01]  /*39840*/  PRMT R59, RZ, 0x7610, R59 ;  /* 0x00007610ff3b7816 */ /* 0x001fe2000000003b */
[----:B------:R-:W0:Y:S05]  /*39850*/  @!P5 LDC.64 R30, c[0x0][0x5c0] ;  /* 0x00017000ff1edb82 */ /* 0x000e2a0000000a00 */
[----:B------:R-:W3:Y:S01]  /*39860*/  @!P5 LDG.E.U8 R59, desc[UR8][R22.64+0xa9] ;  /* 0x0000a908163bd981 */ /* 0x000ee2000c1e1100 */
[----:B0-----:R-:W-:-:S05]  /*39870*/  @!P5 IADD3 R30, P6, R130, R30, RZ ;  /* 0x0000001e821ed210 */ /* 0x001fca0007fde0ff */
[----:B------:R-:W-:Y:S01]  /*39880*/  @!P5 IMAD.X R31, R135, 0x1, R31, P6 ;  /* 0x00000001871fd824 */ /* 0x000fe200030e061f */
[----:B------:R-:W-:Y:S02]  /*39890*/  LOP3.LUT P6, RZ, R6, 0x2, RZ, 0xc0, !PT ;  /* 0x0000000206ff7812 */ /* 0x000fe400078cc0ff */
        /* <DEDUP_REMOVED lines=18> */
[----:B0-----:R-:W-:Y:S02]  /*399c0*/  PRMT R30, RZ, 0x7610, R30 ;  /* 0x00007610ff1e7816 */ /* 0x001fe4000000001e */
[----:B------:R-:W4:Y:S04]  /*399d0*/  LDL.LU R171, [R1+0x640] ;  /* 0x0006400001ab7983 */ /* 0x000f280000300800 */
[----:B------:R-:W2:Y:S01]  /*399e0*/  @!P3 LDG.E.U8 R30, desc[UR8][R24.64+0xa1] ;  /* 0x0000a108181eb981 */ /* 0x000ea2000c1e1100 */
[----:B------:R-:W-:Y:S02]  /*399f0*/  PRMT R59, RZ, 0x7610, R59 ;  /* 0x00007610ff3b7816 */ /* 0x000fe4000000003b */
[----:B--2---:R-:W-:-:S04]  /*39a00*/  LOP3.LUT R30, R30, 0xff, RZ, 0xc0, !PT ;  /* 0x000000ff1e1e7812 */ /* 0x004fc800078ec0ff */
[----:B------:R-:W-:-:S05]  /*39a10*/  F2FP.F16.E4M3.UNPACK_B R30, R30 ;  /* 0x0000001eff1e723e */ /* 0x000fca00020006ff */
[----:B------:R-:W-:-:S05]  /*39a20*/  HADD2.F32 R30, -RZ, R30.H0_H0 ;  /* 0x2000001eff1e7230 */ /* 0x000fca0000004100 */
[----:B------:R-:W-:-:S04]  /*39a30*/  FMUL R30, R30, UR10 ;  /* 0x0000000a1e1e7c20 */ /* 0x000fc80008400000 */
[----:B------:R-:W-:Y:S01]  /*39a40*/  FFMA R30, R177, UR61, R30 ;  /* 0x0000003db11e7c23 */ /* 0x000fe2000800001e */
[----:B------:R-:W-:Y:S01]  /*39a50*/  LOP3.LUT P5, RZ, R0, 0x10, RZ, 0xc0, !PT ;  /* 0x0000001000ff7812 */ /* 0x000fe200078ac0ff */
[----:B------:R-:W2:Y:S03]  /*39a60*/  LDL.LU R177, [R1+0x644] ;  /* 0x0006440001b17983 */ /* 0x000ea60000300800 */
[----:B------:R-:W-:Y:S01]  /*39a70*/  F2FP.SATFINITE.E4M3.F32.PACK_AB_MERGE_C R30, RZ, R30, RZ ;  /* 0x0000001eff1e723e */ /* 0x000fe200048070ff */
[----:B------:R-:W2:Y:S04]  /*39a80*/  LDL.LU.64 R180, [R1+0x38] ;  /* 0x0000380001b47983 */ /* 0x000ea80000300a00 */
[----:B-----5:R0:W-:Y:S04]  /*39a90*/  @!P3 STG.E.U8 desc[UR8][R178.64+0xa1], R30 ;  /* 0x0000a11eb200b986 */ /* 0x0201e8000c101108 */
        /* <DEDUP_REMOVED lines=12> */
[----:B------:R-:W5:Y:S04]  /*39b60*/  LDL.LU.64 R178, [R1+0x48] ;  /* 0x0000480001b27983 */ /* 0x000f680000300a00 */
[----:B------:R0:W-:Y:S02]  /*39b70*/  @!P4 STG.E.U8 desc[UR8][R30.64+0xa0], R59 ;  /* 0x0000a03b1e00c986 */ /* 0x0001e4000c101108 */
[----:B0-----:R-:W-:Y:S01]  /*39b80*/  PRMT R59, RZ, 0x7610, R59 ;  /* 0x00007610ff3b7816 */ /* 0x001fe2000000003b */
[----:B------:R-:W0:Y:S05]  /*39b90*/  @!P5 LDC.64 R30, c[0x0][0x5c0] ;  /* 0x00017000ff1edb82 */ /* 0x000e2a0000000a00 */
[----:B------:R-:W4:Y:S01]  /*39ba0*/  @!P5 LDG.E.U8 R59, desc[UR8][R26.64+0xa1] ;  /* 0x0000a1081a3bd981 */ /* 0x000f22000c1e1100 */
[----:B0-----:R-:W-:-:S05]  /*39bb0*/  @!P5 IADD3 R30, P6, R155, R30, RZ ;  /* 0x0000001e9b1ed210 */ /* 0x001fca0007fde0ff */
[----:B------:R-:W-:Y:S01]  /*39bc0*/  @!P5 IMAD.X R31, R156, 0x1, R31, P6 ;  /* 0x000000019c1fd824 */ /* 0x000fe200030e061f */
[----:B------:R-:W-:Y:S02]  /*39bd0*/  LOP3.LUT P6, RZ, R5, 0x80000000, RZ, 0xc0, !PT ;  /* 0x8000000005ff7812 */ /* 0x000fe400078cc0ff */
[----:B----4-:R-:W-:-:S04]  /*39be0*/  LOP3.LUT R59, R59, 0xff, RZ, 0xc0, !PT ;  /* 0x000000ff3b3b7812 */ /* 0x010fc800078ec0ff */
[----:B------:R-:W-:-:S05]  /*39bf0*/  F2FP.F16.E4M3.UNPACK_B R59, R59 ;  /* 0x0000003bff3b723e */ /* 0x000fca00020006ff */
[----:B------:R-:W-:-:S05]  /*39c00*/  HADD2.F32 R59, -RZ, R59.H0_H0 ;  /* 0x2000003bff3b7230 */ /* 0x000fca0000004100 */
[----:B------:R-:W-:-:S04]  /*39c10*/  FMUL R59, R59, UR10 ;  /* 0x0000000a3b3b7c20 */ /* 0x000fc80008400000 */
[----:B------:R-:W-:Y:S01]  /*39c20*/  FFMA R59, R171, UR61, R59 ;  /* 0x0000003dab3b7c23 */ /* 0x000fe2000800003b */
[----:B------:R-:W-:Y:S01]  /*39c30*/  LOP3.LUT P4, RZ, R0, 0x8, RZ, 0xc0, !PT ;  /* 0x0000000800ff7812 */ /* 0x000fe2000788c0ff */
[----:B------:R-:W4:Y:S03]  /*39c40*/  LDL.LU R171, [R1+0x64c] ;  /* 0x00064c0001ab7983 */ /* 0x000f260000300800 */
        /* <DEDUP_REMOVED lines=8> */
[----:B------:R-:W-:Y:S01]  /*39cd0*/  FFMA R30, R177, UR61, R30 ;  /* 0x0000003db11e7c23 */ /* 0x000fe2000800001e */
[----:B------:R-:W-:Y:S01]  /*39ce0*/  PRMT R59, RZ, 0x7610, R59 ;  /* 0x00007610ff3b7816 */ /* 0x000fe2000000003b */
        /* <DEDUP_REMOVED lines=22> */
[----:B----4-:R-:W-:-:S05]  /*39e50*/  FFMA R59, R171, UR61, R59 ;  /* 0x0000003dab3b7c23 */ /* 0x010fca000800003b */
[----:B------:R-:W-:-:S05]  /*39e60*/  F2FP.SATFINITE.E4M3.F32.PACK_AB_MERGE_C R59, RZ, R59, RZ ;  /* 0x0000003bff3b723e */ /* 0x000fca00048070ff */
[----:B------:R0:W-:Y:S02]  /*39e70*/  @!P4 STG.E.U8 desc[UR8][R30.64+0xa8], R59 ;  /* 0x0000a83b1e00c986 */ /* 0x0001e4000c101108 */
[----:B0-----:R-:W-:Y:S01]  /*39e80*/  PRMT R59, RZ, 0x7610, R59 ;  /* 0x00007610ff3b7816 */ /* 0x001fe2000000003b */
[----:B------:R-:W0:Y:S05]  /*39e90*/  @!P5 LDC.64 R30, c[0x0][0x5c0] ;  /* 0x00017000ff1edb82 */ /* 0x000e2a0000000a00 */
[----:B------:R-:W4:Y:S01]  /*39ea0*/  @!P5 LDG.E.U8 R59, desc[UR8][R26.64+0xa9] ;  /* 0x0000a9081a3bd981 */ /* 0x000f22000c1e1100 */
[----:B0-----:R-:W-:-:S05]  /*39eb0*/  @!P5 IADD3 R30, P6, R67, R30, RZ ;  /* 0x0000001e431ed210 */ /* 0x001fca0007fde0ff */
[----:B------:R-:W-:Y:S01]  /*39ec0*/  @!P5 IMAD.X R31, R68, 0x1, R31, P6 ;  /* 0x00000001441fd824 */ /* 0x000fe200030e061f */
        /* <DEDUP_REMOVED lines=63> */
[----:B------:R-:W5:Y:S04]  /*3a2c0*/  @!P6 LDG.E.U8 R59, desc[UR8][R16.64+0xb8] ;  /* 0x0000b808103be981 */ /* 0x000f68000c1e1100 */
[----:B------:R-:W4:Y:S01]  /*3a2d0*/  LDL.LU.64 R178, [R1+0x68] ;  /* 0x0000680001b27983 */ /* 0x000f220000300a00 */
        /* <DEDUP_REMOVED lines=12> */
[----:B------:R0:W-:Y:S01]  /*3a3a0*/  @!P6 STG.E.U8 desc[UR8][R30.64+0xb8], R59 ;  /* 0x0000b83b1e00e986 */ /* 0x0001e2000c101108 */
[----:B------:R-:W-:-:S02]  /*3a3b0*/  ISETP.LT.OR P6, PT, R28, 0xba, !P0 ;  /* 0x000000ba1c00780c */ /* 0x000fc400047c1670 */
[----:B------:R-:W-:Y:S01]  /*3a3c0*/  LOP3.LUT P4, RZ, R5, 0x800000, RZ, 0xc0, !PT ;  /* 0x0080000005ff7812 */ /* 0x000fe2000788c0ff */
[----:B------:R-:W5:Y:S04]  /*3a3d0*/  LDL.LU R181, [R1+0x674] ;  /* 0x0006740001b57983 */ /* 0x000f680000300800 */
[----:B------:R-:W5:Y:S01]  /*3a3e0*/  LDL.LU.64 R170, [R1+0x58] ;  /* 0x0000580001aa7983 */ /* 0x000f620000300a00 */
[----:B0-----:R-:W-:-:S05]  /*3a3f0*/  PRMT R59, RZ, 0x7610, R59 ;  /* 0x00007610ff3b7816 */ /* 0x001fca000000003b */
[----:B------:R-:W0:Y:S01]  /*3a400*/  @!P6 LDC.64 R30, c[0x0][0x5c0] ;  /* 0x00017000ff1eeb82 */ /* 0x000e220000000a00 */
        /* <DEDUP_REMOVED lines=23> */
[----:B------:R-:W4:Y:S04]  /*3a580*/  LDL.LU.64 R178, [R1+0x40] ;  /* 0x0000400001b27983 */ /* 0x000f280000300a00 */
        /* <DEDUP_REMOVED lines=9> */
[----:B-----5:R0:W-:Y:S02]  /*3a620*/  @!P3 STG.E.U8 desc[UR8][R188.64+0xb9], R30 ;  /* 0x0000b91ebc00b986 */ /* 0x0201e4000c101108 */
[----:B0-----:R-:W-:-:S06]  /*3a630*/  PRMT R30, RZ, 0x7610, R30 ;  /* 0x00007610ff1e7816 */ /* 0x001fcc000000001e */
[----:B------:R-:W5:Y:S02]  /*3a640*/  @!P4 LDG.E.U8 R30, desc[UR8][R20.64+0xb0] ;  /* 0x0000b008141ec981 */ /* 0x000f64000c1e1100 */
[----:B-----5:R-:W-:-:S04]  /*3a650*/  LOP3.LUT R30, R30, 0xff, RZ, 0xc0, !PT ;  /* 0x000000ff1e1e7812 */ /* 0x020fc800078ec0ff */
[----:B------:R-:W-:-:S05]  /*3a660*/  F2FP.F16.E4M3.UNPACK_B R30, R30 ;  /* 0x0000001eff1e723e */ /* 0x000fca00020006ff */
[----:B------:R-:W-:-:S05]  /*3a670*/  HADD2.F32 R30, -RZ, R30.H0_H0 ;  /* 0x2000001eff1e7230 */ /* 0x000fca0000004100 */
[----:B------:R-:W-:-:S04]  /*3a680*/  FMUL R30, R30, UR10 ;  /* 0x0000000a1e1e7c20 */ /* 0x000fc80008400000 */
[----:B------:R-:W-:-:S05]  /*3a690*/  FFMA R30, R181, UR61, R30 ;  /* 0x0000003db51e7c23 */ /* 0x000fca000800001e */
[----:B------:R-:W-:-:S05]  /*3a6a0*/  F2FP.SATFINITE.E4M3.F32.PACK_AB_MERGE_C R30, RZ, R30, RZ ;  /* 0x0000001eff1e723e */ /* 0x000fca00048070ff */
[----:B------:R0:W-:Y:S02]  /*3a6b0*/  @!P4 STG.E.U8 desc[UR8][R170.64+0xb0], R30 ;  /* 0x0000b01eaa00c986 */ /* 0x0001e4000c101108 */
[----:B0-----:R-:W-:Y:S02]  /*3a6c0*/  PRMT R30, RZ, 0x7610, R30 ;  /* 0x00007610ff1e7816 */ /* 0x001fe4000000001e */
[----:B------:R-:W5:Y:S04]  /*3a6d0*/  LDL.LU R171, [R1+0x680] ;  /* 0x0006800001ab7983 */ /* 0x000f680000300800 */
        /* <DEDUP_REMOVED lines=11> */
[----:B----4-:R0:W-:Y:S02]  /*3a790*/  @!P5 STG.E.U8 desc[UR8][R178.64+0xb1], R30 ;  /* 0x0000b11eb200d986 */ /* 0x0101e4000c101108 */
[----:B0-----:R-:W0:Y:S02]  /*3a7a0*/  @!P3 LDC.64 R30, c[0x0][0x5c0] ;  /* 0x00017000ff1ebb82 */ /* 0x001e240000000a00 */
[----:B0-----:R-:W-:-:S05]  /*3a7b0*/  @!P3 IADD3 R30, P6, R166, R30, RZ ;  /* 0x0000001ea61eb210 */ /* 0x001fca0007fde0ff */
[----:B------:R-:W-:Y:S01]  /*3a7c0*/  @!P3 IMAD.X R31, R167, 0x1, R31, P6 ;  /* 0x00000001a71fb824 */ /* 0x000fe200030e061f */
[----:B------:R-:W-:-:S13]  /*3a7d0*/  ISETP.LT.OR P6, PT, R28, 0xb1, !P1 ;  /* 0x000000b11c00780c */ /* 0x000fda0004fc1670 */
[----:B------:R-:W4:Y:S01]  /*3a7e0*/  @!P6 LDG.E.U8 R59, desc[UR8][R22.64+0xb0] ;  /* 0x0000b008163be981 */ /* 0x000f22000c1e1100 */
[----:B------:R-:W-:Y:S02]  /*3a7f0*/  ISETP.LT.OR P3, PT, R28, 0xb2, !P1 ;  /* 0x000000b21c00780c */ /* 0x000fe40004f61670 */
        /* <DEDUP_REMOVED lines=8> */
[----:B------:R-:W4:Y:S04]  /*3a880*/  LDL.LU.64 R178, [R1+0x18] ;  /* 0x0000180001b27983 */ /* 0x000f280000300a00 */
        /* <DEDUP_REMOVED lines=10> */
[----:B------:R-:W-:Y:S02]  /*3a930*/  FFMA R59, R171, UR61, R59 ;  /* 0x0000003dab3b7c23 */ /* 0x000fe4000800003b */
[----:B------:R-:W5:Y:S03]  /*3a940*/  LDL.LU R171, [R1+0x68c] ;  /* 0x00068c0001ab7983 */ /* 0x000f660000300800 */
        /* <DEDUP_REMOVED lines=9> */
[----:B------:R-:W-:Y:S01]  /*3a9e0*/  PRMT R59, RZ, 0x7610, R59 ;  /* 0x00007610ff3b7816 */ /* 0x000fe2000000003b */
[----:B------:R-:W3:Y:S03]  /*3a9f0*/  LDL.LU R176, [R1+0x690] ;  /* 0x0006900001b07983 */ /* 0x000ee60000300800 */
        /* <DEDUP_REMOVED lines=9> */
[----:B------:R-:W-:-:S05]  /*3aa90*/  FFMA R30, R177, UR61, R30 ;  /* 0x0000003db11e7c23 */ /* 0x000fca000800001e */
[----:B------:R-:W-:-:S05]  /*3aaa0*/  F2FP.SATFINITE.E4M3.F32.PACK_AB_MERGE_C R30, RZ, R30, RZ ;  /* 0x0000001eff1e723e */ /* 0x000fca00048070ff */
[----:B----4-:R0:W-:Y:S04]  /*3aab0*/  @!P5 STG.E.U8 desc[UR8][R178.64+0xb9], R30 ;  /* 0x0000b91eb200d986 */ /* 0x0101e8000c101108 */
[----:B------:R-:W2:Y:S01]  /*3aac0*/  @!P4 LDG.E.U8 R59, desc[UR8][R22.64+0xb8] ;  /* 0x0000b808163bc981 */ /* 0x000ea2000c1e1100 */
[----:B0-----:R-:W0:Y:S01]  /*3aad0*/  @!P4 LDC.64 R30, c[0x0][0x5c0] ;  /* 0x00017000ff1ecb82 */ /* 0x001e220000000a00 */
[----:B------:R-:W-:Y:S02]  /*3aae0*/  ISETP.LT.OR P5, PT, R28, 0xba, !P1 ;  /* 0x000000ba1c00780c */ /* 0x000fe40004fa1670 */
[----:B0-----:R-:W-:-:S05]  /*3aaf0*/  @!P4 IADD3 R30, P6, R175, R30, RZ ;  /* 0x0000001eaf1ec210 */ /* 0x001fca0007fde0ff */
[----:B------:R-:W-:Y:S02]  /*3ab00*/  @!P4 IMAD.X R31, R223, 0x1, R31, P6 ;  /* 0x00000001df1fc824 */ /* 0x000fe400030e061f */
[----:B------:R-:W4:Y:S04]  /*3ab10*/  LDL.LU R223, [R1+0x80c] ;  /* 0x00080c0001df7983 */ /* 0x000f280000300800 */
[----:B------:R-:W4:Y:S01]  /*3ab20*/  LDL.LU R177, [R1+0x694] ;  /* 0x0006940001b17983 */ /* 0x000f220000300800 */
[----:B--2---:R-:W-:-:S04]  /*3ab30*/  LOP3.LUT R59, R59, 0xff, RZ, 0xc0, !PT ;  /* 0x000000ff3b3b7812 */ /* 0x004fc800078ec0ff */
[----:B------:R-:W-:-:S05]  /*3ab40*/  F2FP.F16.E4M3.UNPACK_B R59, R59 ;  /* 0x0000003bff3b723e */ /* 0x000fca00020006ff */
[----:B------:R-:W-:-:S05]  /*3ab50*/  HADD2.F32 R59, -RZ, R59.H0_H0 ;  /* 0x2000003bff3b7230 */ /* 0x000fca0000004100 */
[----:B------:R-:W-:-:S04]  /*3ab60*/  FMUL R59, R59, UR10 ;  /* 0x0000000a3b3b7c20 */ /* 0x000fc80008400000 */
[----:B-----5:R-:W-:Y:S01]  /*3ab70*/  FFMA R59, R171, UR61, R59 ;  /* 0x0000003dab3b7c23 */ /* 0x020fe2000800003b */
        /* <DEDUP_REMOVED lines=14> */
[--C-:B---3--:R-:W-:Y:S01]  /*3ac60*/  FFMA R60, R176, UR61, R59.reuse ;  /* 0x0000003db03c7c23 */ /* 0x108fe2000800003b */
[----:B------:R-:W-:Y:S02]  /*3ac70*/  PRMT R59, RZ, 0x7610, R59 ;  /* 0x00007610ff3b7816 */ /* 0x000fe4000000003b */
[----:B------:R-:W-:Y:S01]  /*3ac80*/  LOP3.LUT P4, RZ, R0, 0x400, RZ, 0xc0, !PT ;  /* 0x0000040000ff7812 */ /* 0x000fe2000788c0ff */
[----:B------:R-:W3:Y:S01]  /*3ac90*/  LDL.LU R176, [R1+0x69c] ;  /* 0x00069c0001b07983 */ /* 0x000ee20000300800 */
[----:B------:R-:W-:-:S05]  /*3aca0*/  F2FP.SATFINITE.E4M3.F32.PACK_AB_MERGE_C R67, RZ, R60, RZ ;  /* 0x0000003cff43723e */ /* 0x000fca00048070ff */
[----:B------:R0:W-:Y:S04]  /*3acb0*/  @!P5 STG.E.U8 desc[UR8][R30.64+0xb9], R67 ;  /* 0x0000b9431e00d986 */ /* 0x0001e8000c101108 */
[----:B------:R-:W5:Y:S02]  /*3acc0*/  @!P6 LDG.E.U8 R59, desc[UR8][R24.64+0xb0] ;  /* 0x0000b008183be981 */ /* 0x000f64000c1e1100 */
[----:B0-----:R-:W0:Y:S01]  /*3acd0*/  @!P4 LDC.64 R30, c[0x0][0x5c0] ;  /* 0x00017000ff1ecb82 */ /* 0x001e220000000a00 */
[----:B-----5:R-:W-:-:S04]  /*3ace0*/  LOP3.LUT R59, R59, 0xff, RZ, 0xc0, !PT ;  /* 0x000000ff3b3b7812 */ /* 0x020fc800078ec0ff */
[----:B------:R-:W-:-:S05]  /*3acf0*/  F2FP.F16.E4M3.UNPACK_B R59, R59 ;  /* 0x0000003bff3b723e */ /* 0x000fca00020006ff */
[----:B------:R-:W-:-:S05]  /*3ad00*/  HADD2.F32 R59, -RZ, R59.H0_H0 ;  /* 0x2000003bff3b7230 */ /* 0x000fca0000004100 */
[----:B------:R-:W-:-:S04]  /*3ad10*/  FMUL R59, R59, UR10 ;  /* 0x0000000a3b3b7c20 */ /* 0x000fc80008400000 */
[----:B----4-:R-:W-:Y:S01]  /*3ad20*/  FFMA R59, R177, UR61, R59 ;  /* 0x0000003db13b7c23 */ /* 0x010fe2000800003b */
[----:B------:R-:W-:Y:S01]  /*3ad30*/  LOP3.LUT P5, RZ, R0, 0x200, RZ, 0xc0, !PT ;  /* 0x0000020000ff7812 */ /* 0x000fe200078ac0ff */
[----:B------:R-:W4:Y:S03]  /*3ad40*/  LDL.LU R177, [R1+0x6a0] ;  /* 0x0006a00001b17983 */ /* 0x000f260000300800 */
[----:B------:R-:W-:Y:S02]  /*3ad50*/  F2FP.SATFINITE.E4M3.F32.PACK_AB_MERGE_C R105, RZ, R59, RZ ;  /* 0x0000003bff69723e */ /* 0x000fe400048070ff */
[----:B------:R-:W-:-:S03]  /*3ad60*/  PRMT R59, RZ, 0x7610, R59 ;  /* 0x00007610ff3b7816 */ /* 0x000fc6000000003b */
[----:B------:R-:W-:Y:S04]  /*3ad70*/  @!P6 STG.E.U8 desc[UR8][R222.64+0xb0], R105 ;  /* 0x0000b069de00e986 */ /* 0x000fe8000c101108 */
[----:B------:R-:W5:Y:S02]  /*3ad80*/  @!P3 LDG.E.U8 R59, desc[UR8][R24.64+0xb1] ;  /* 0x0000b108183bb981 */ /* 0x000f64000c1e1100 */
[----:B-----5:R-:W-:-:S04]  /*3ad90*/  LOP3.LUT R59, R59, 0xff, RZ, 0xc0, !PT ;  /* 0x000000ff3b3b7812 */ /* 0x020fc800078ec0ff */
[----:B------:R-:W-:-:S05]  /*3ada0*/  F2FP.F16.E4M3.UNPACK_B R59, R59 ;  /* 0x0000003bff3b723e */ /* 0x000fca00020006ff */
[----:B------:R-:W-:-:S05]  /*3adb0*/  HADD2.F32 R59, -RZ, R59.H0_H0 ;  /* 0x2000003bff3b7230 */ /* 0x000fca0000004100 */
[----:B------:R-:W-:-:S04]  /*3adc0*/  FMUL R59, R59, UR10 ;  /* 0x0000000a3b3b7c20 */ /* 0x000fc80008400000 */
[----:B--2---:R-:W-:Y:S01]  /*3add0*/  FFMA R59, R171, UR61, R59 ;  /* 0x0000003dab3b7c23 */ /* 0x004fe2000800003b */
[----:B0-----:R-:W-:Y:S01]  /*3ade0*/  @!P4 IADD3 R30, P6, R159, R30, RZ ;  /* 0x0000001e9f1ec210 */ /* 0x001fe20007fde0ff */
[----:B------:R-:W2:Y:S03]  /*3adf0*/  LDL.LU R171, [R1+0x6a4] ;  /* 0x0006a40001ab7983 */ /* 0x000ea60000300800 */
[----:B------:R-:W-:Y:S02]  /*3ae00*/  F2FP.SATFINITE.E4M3.F32.PACK_AB_MERGE_C R67, RZ, R59, RZ ;  /* 0x0000003bff43723e */ /* 0x000fe400048070ff */
[----:B------:R-:W-:-:S03]  /*3ae10*/  PRMT R59, RZ, 0x7610, R59 ;  /* 0x00007610ff3b7816 */ /* 0x000fc6000000003b */
[----:B------:R0:W-:Y:S04]  /*3ae20*/  @!P3 STG.E.U8 desc[UR8][R208.64+0xb1], R67 ;  /* 0x0000b143d000b986 */ /* 0x0001e8000c101108 */
[----:B------:R-:W5:Y:S01]  /*3ae30*/  @!P4 LDG.E.U8 R59, desc[UR8][R26.64+0xb0] ;  /* 0x0000b0081a3bc981 */ /* 0x000f62000c1e1100 */
        /* <DEDUP_REMOVED lines=8> */
[----:B0-----:R-:W-:Y:S02]  /*3aec0*/  F2FP.SATFINITE.E4M3.F32.PACK_AB_MERGE_C R67, RZ, R59, RZ ;  /* 0x0000003bff43723e */ /* 0x001fe400048070ff */
[----:B------:R-:W-:-:S03]  /*3aed0*/  PRMT R59, RZ, 0x7610, R59 ;  /* 0x00007610ff3b7816 */ /* 0x000fc6000000003b */
[----:B------:R0:W-:Y:S04]  /*3aee0*/  @!P4 STG.E.U8 desc[UR8][R30.64+0xb0], R67 ;  /* 0x0000b0431e00c986 */ /* 0x0001e8000c101108 */
[----:B------:R-:W5:Y:S01]  /*3aef0*/  @!P5 LDG.E.U8 R59, desc[UR8][R26.64+0xb1] ;  /* 0x0000b1081a3bd981 */ /* 0x000f62000c1e1100 */
[----:B0-----:R-:W0:Y:S02]  /*3af00*/  @!P5 LDC.64 R30, c[0x0][0x5c0] ;  /* 0x00017000ff1edb82 */ /* 0x001e240000000a00 */
[----:B0-----:R-:W-:-:S05]  /*3af10*/  @!P5 IADD3 R30, P6, R86, R30, RZ ;  /* 0x0000001e561ed210 */ /* 0x001fca0007fde0ff */
[----:B------:R-:W-:Y:S01]  /*3af20*/  @!P5 IMAD.X R31, R158, 0x1, R31, P6 ;  /* 0x000000019e1fd824 */ /* 0x000fe200030e061f */
[----:B------:R-:W-:Y:S02]  /*3af30*/  LOP3.LUT P6, RZ, R5, 0x4000, RZ, 0xc0, !PT ;  /* 0x0000400005ff7812 */ /* 0x000fe400078cc0ff */
        /* <DEDUP_REMOVED lines=9> */
[----:B------:R0:W-:Y:S04]  /*3afd0*/  @!P5 STG.E.U8 desc[UR8][R30.64+0xb1], R67 ;  /* 0x0000b1431e00d986 */ /* 0x0001e8000c101108 */
[----:B------:R-:W5:Y:S01]  /*3afe0*/  @!P6 LDG.E.U8 R59, desc[UR8][R24.64+0xb8] ;  /* 0x0000b808183be981 */ /* 0x000f62000c1e1100 */
[----:B0-----:R-:W0:Y:S01]  /*3aff0*/  @!P4 LDC.64 R30, c[0x0][0x5c0] ;  /* 0x00017000ff1ecb82 */ /* 0x001e220000000a00 */
[----:B-----5:R-:W-:-:S04]  /*3b000*/  LOP3.LUT R59, R59, 0xff, RZ, 0xc0, !PT ;  /* 0x000000ff3b3b7812 */ /* 0x020fc800078ec0ff */
[----:B------:R-:W-:-:S05]  /*3b010*/  F2FP.F16.E4M3.UNPACK_B R59, R59 ;  /* 0x0000003bff3b723e */ /* 0x000fca00020006ff */
[----:B------:R-:W-:-:S05]  /*3b020*/  HADD2.F32 R59, -RZ, R59.H0_H0 ;  /* 0x2000003bff3b7230 */ /* 0x000fca0000004100 */
[----:B------:R-:W-:-:S04]  /*3b030*/  FMUL R59, R59, UR10 ;  /* 0x0000000a3b3b7c20 */ /* 0x000fc80008400000 */
[----:B--2---:R-:W-:Y:S01]  /*3b040*/  FFMA R59, R171, UR61, R59 ;  /* 0x0000003dab3b7c23 */ /* 0x004fe2000800003b */
[----:B------:R-:W-:Y:S01]  /*3b050*/  LOP3.LUT P5, RZ, R7, 0x20, RZ, 0xc0, !PT ;  /* 0x0000002007ff7812 */ /* 0x000fe200078ac0ff */
[----:B------:R-:W2:Y:S03]  /*3b060*/  LDL.LU R171, [R1+0x6b0] ;  /* 0x0006b00001ab7983 */ /* 0x000ea60000300800 */
        /* <DEDUP_REMOVED lines=8> */
[----:B---3--:R-:W-:Y:S01]  /*3b0f0*/  FFMA R59, R176, UR61, R59 ;  /* 0x0000003db03b7c23 */ /* 0x008fe2000800003b */
[----:B0-----:R-:W-:Y:S01]  /*3b100*/  @!P4 IADD3 R30, P6, R85, R30, RZ ;  /* 0x0000001e551ec210 */ /* 0x001fe20007fde0ff */
[----:B------:R-:W3:Y:S03]  /*3b110*/  LDL.LU R176, [R1+0x6b4] ;  /* 0x0006b40001b07983 */ /* 0x000ee60000300800 */
        /* <DEDUP_REMOVED lines=9> */
[----:B----4-:R-:W-:Y:S02]  /*3b1b0*/  FFMA R59, R177, UR61, R59 ;  /* 0x0000003db13b7c23 */ /* 0x010fe4000800003b */
[----:B------:R-:W4:Y:S03]  /*3b1c0*/  LDL.LU R177, [R1+0x6b8] ;  /* 0x0006b80001b17983 */ /* 0x000f260000300800 */
[----:B0-----:R-:W-:Y:S02]  /*3b1d0*/  F2FP.SATFINITE.E4M3.F32.PACK_AB_MERGE_C R67, RZ, R59, RZ ;  /* 0x0000003bff43723e */ /* 0x001fe400048070ff */
[----:B------:R-:W-:-:S03]  /*3b1e0*/  PRMT R59, RZ, 0x7610, R59 ;  /* 0x00007610ff3b7816 */ /* 0x000fc6000000003b */
        /* <DEDUP_REMOVED lines=15> */
[----:B------:R-:W-:-:S11]  /*3b2e0*/  PRMT R59, RZ, 0x7610, R59 ;  /* 0x00007610ff3b7816 */ /* 0x000fd6000000003b */
        /* <DEDUP_REMOVED lines=25> */
[----:B------:R-:W-:Y:S02]  /*3b480*/  F2FP.SATFINITE.E4M3.F32.PACK_AB_MERGE_C R67, RZ, R59, RZ ;  /* 0x0000003bff43723e */ /* 0x000fe400048070ff */
[----:B------:R-:W-:-:S03]  /*3b490*/  PRMT R59, RZ, 0x7610, R59 ;  /* 0x00007610ff3b7816 */ /* 0x000fc6000000003b */
[----:B------:R0:W-:Y:S04]  /*3b4a0*/  @!P5 STG.E.U8 desc[UR8][R30.64+0xc1], R67 ;  /* 0x0000c1431e00d986 */ /* 0x0001e8000c101108 */
[----:B------:R-:W5:Y:S02]  /*3b4b0*/  @!P3 LDG.E.U8 R59, desc[UR8][R18.64+0xc0] ;  /* 0x0000c008123bb981 */ /* 0x000f64000c1e1100 */
[----:B-----5:R-:W-:-:S04]  /*3b4c0*/  LOP3.LUT R59, R59, 0xff, RZ, 0xc0, !PT ;  /* 0x000000ff3b3b7812 */ /* 0x020fc800078ec0ff */
[----:B------:R-:W-:-:S05]  /*3b4d0*/  F2FP.F16.E4M3.UNPACK_B R59, R59 ;  /* 0x0000003bff3b723e */ /* 0x000fca00020006ff */
[----:B------:R-:W-:-:S05]  /*3b4e0*/  HADD2.F32 R59, -RZ, R59.H0_H0 ;  /* 0x2000003bff3b7230 */ /* 0x000fca0000004100 */
[----:B------:R-:W-:-:S04]  /*3b4f0*/  FMUL R59, R59, UR10 ;  /* 0x0000000a3b3b7c20 */ /* 0x000fc80008400000 */
[----:B--2---:R-:W-:-:S05]  /*3b500*/  FFMA R59, R171, UR61, R59 ;  /* 0x0000003dab3b7c23 */ /* 0x004fca000800003b */
[----:B------:R-:W-:Y:S02]  /*3b510*/  F2FP.SATFINITE.E4M3.F32.PACK_AB_MERGE_C R85, RZ, R59, RZ ;  /* 0x0000003bff55723e */ /* 0x000fe400048070ff */
[----:B------:R-:W-:-:S03]  /*3b520*/  PRMT R59, RZ, 0x7610, R59 ;  /* 0x00007610ff3b7816 */ /* 0x000fc6000000003b */
[----:B------:R-:W-:Y:S04]  /*3b530*/  @!P3 STG.E.U8 desc[UR8][R190.64+0xc0], R85 ;  /* 0x0000c055be00b986 */ /* 0x000fe8000c101108 */
[----:B------:R-:W2:Y:S01]  /*3b540*/  @!P4 LDG.E.U8 R59, desc[UR8][R18.64+0xc1] ;  /* 0x0000c108123bc981 */ /* 0x000ea2000c1e1100 */
[----:B------:R-:W-:-:S13]  /*3b550*/  ISETP.LT.OR P5, PT, R28, 0xc9, !P0 ;  /* 0x000000c91c00780c */ /* 0x000fda00047a1670 */
[----:B0-----:R-:W0:Y:S01]  /*3b560*/  @!P5 LDC.64 R30, c[0x0][0x5c0] ;  /* 0x00017000ff1edb82 */ /* 0x001e220000000a00 */
[----:B--2---:R-:W-:-:S04]  /*3b570*/  LOP3.LUT R59, R59, 0xff, RZ, 0xc0, !PT ;  /* 0x000000ff3b3b7812 */ /* 0x004fc800078ec0ff */
[----:B------:R-:W-:-:S05]  /*3b580*/  F2FP.F16.E4M3.UNPACK_B R59, R59 ;  /* 0x0000003bff3b723e */ /* 0x000fca00020006ff */
[----:B------:R-:W-:-:S05]  /*3b590*/  HADD2.F32 R59, -RZ, R59.H0_H0 ;  /* 0x2000003bff3b7230 */ /* 0x000fca0000004100 */
[----:B------:R-:W-:-:S04]  /*3b5a0*/  FMUL R59, R59, UR10 ;  /* 0x0000000a3b3b7c20 */ /* 0x000fc80008400000 */
[----:B---3--:R-:W-:Y:S01]  /*3b5b0*/  FFMA R59, R176, UR61, R59 ;  /* 0x0000003db03b7c23 */ /* 0x008fe2000800003b */
[----:B0-----:R-:W-:Y:S01]  /*3b5c0*/  @!P5 IADD3 R30, P6, R14, R30, RZ ;  /* 0x0000001e0e1ed210 */ /* 0x001fe20007fde0ff */
[----:B------:R-:W2:Y:S04]  /*3b5d0*/  LDL.LU R176, [R1+0x6c8] ;  /* 0x0006c80001b07983 */ /* 0x000ea80000300800 */
[----:B------:R-:W3:Y:S01]  /*3b5e0*/  LDL.LU R170, [R1+0x6cc] ;  /* 0x0006cc0001aa7983 */ /* 0x000ee20000300800 */
        /* <DEDUP_REMOVED lines=10> */
[----:B------:R-:W4:Y:S01]  /*3b690*/  LDL.LU R177, [R1+0x6d0] ;  /* 0x0006d00001b17983 */ /* 0x000f220000300800 */
[----:B------:R-:W-:-:S03]  /*3b6a0*/  LOP3.LUT P3, RZ, R5, 0x40, RZ, 0xc0, !PT ;  /* 0x0000004005ff7812 */ /* 0x000fc6000786c0ff */
[----:B------:R-:W5:Y:S01]  /*3b6b0*/  LDL.LU R171, [R1+0x6d4] ;  /* 0x0006d40001ab7983 */ /* 0x000f620000300800 */
[----:B0-----:R-:W-:-:S05]  /*3b6c0*/  F2FP.SATFINITE.E4M3.F32.PACK_AB_MERGE_C R67, RZ, R59, RZ ;  /* 0x0000003bff43723e */ /* 0x001fca00048070ff */
[----:B------:R0:W-:Y:S01]  /*3b6d0*/  @!P5 STG.E.U8 desc[UR8][R30.64+0xc8], R67 ;  /* 0x0000c8431e00d986 */ /* 0x0001e2000c101108 */
[----:B------:R-:W-:Y:S02]  /*3b6e0*/  ISETP.LT.OR P5, PT, R28, 0xca, !P0 ;  /* 0x000000ca1c00780c */ /* 0x000fe400047a1670 */
[----:B------:R-:W-:-:S11]  /*3b6f0*/  PRMT R59, RZ, 0x7610, R59 ;  /* 0x00007610ff3b7816 */ /* 0x000fd6000000003b */
[----:B------:R-:W2:Y:S01]  /*3b700*/  @!P5 LDG.E.U8 R59, desc[UR8][R16.64+0xc9] ;  /* 0x0000c908103bd981 */ /* 0x000ea2000c1e1100 */
[----:B0-----:R-:W0:Y:S02]  /*3b710*/  @!P5 LDC.64 R30, c[0x0][0x5c0] ;  /* 0x00017000ff1edb82 */ /* 0x001e240000000a00 */
[----:B0-----:R-:W-:-:S05]  /*3b720*/  @!P5 IADD3 R30, P6, R14, R30, RZ ;  /* 0x0000001e0e1ed210 */ /* 0x001fca0007fde0ff */
[----:B------:R-:W-:Y:S01]  /*3b730*/  @!P5 IMAD.X R31, R29, 0x1, R31, P6 ;  /* 0x000000011d1fd824 */ /* 0x000fe200030e061f */
[----:B--2---:R-:W-:-:S04]  /*3b740*/  LOP3.LUT R59, R59, 0xff, RZ, 0xc0, !PT ;  /* 0x000000ff3b3b7812 */ /* 0x004fc800078ec0ff */
[----:B------:R-:W-:-:S05]  /*3b750*/  F2FP.F16.E4M3.UNPACK_B R59, R59 ;  /* 0x0000003bff3b723e */ /* 0x000fca00020006ff */
[----:B------:R-:W-:-:S05]  /*3b760*/  HADD2.F32 R59, -RZ, R59.H0_H0 ;  /* 0x2000003bff3b7230 */ /* 0x000fca0000004100 */
[----:B------:R-:W-:-:S04]  /*3b770*/  FMUL R59, R59, UR10 ;  /* 0x0000000a3b3b7c20 */ /* 0x000fc80008400000 */
[----:B------:R-:W-:Y:S01]  /*3b780*/  FFMA R59, R176, UR61, R59 ;  /* 0x0000003db03b7c23 */ /* 0x000fe2000800003b */
[C---:B------:R-:W-:Y:S02]  /*3b790*/  LOP3.LUT P6, RZ, R5.reuse, 0x80, RZ, 0xc0, !PT ;  /* 0x0000008005ff7812 */ /* 0x040fe400078cc0ff */
[----:B------:R-:W-:Y:S01]  /*3b7a0*/  LOP3.LUT P4, RZ, R5, 0x20, RZ, 0xc0, !PT ;  /* 0x0000002005ff7812 */ /* 0x000fe2000788c0ff */
[----:B------:R-:W2:Y:S01]  /*3b7b0*/  LDL.LU R176, [R1+0x6d8] ;  /* 0x0006d80001b07983 */ /* 0x000ea20000300800 */
[----:B------:R-:W-:-:S05]  /*3b7c0*/  F2FP.SATFINITE.E4M3.F32.PACK_AB_MERGE_C R67, RZ, R59, RZ ;  /* 0x0000003bff43723e */ /* 0x000fca00048070ff */
[----:B------:R0:W-:Y:S01]  /*3b7d0*/  @!P5 STG.E.U8 desc[UR8][R30.64+0xc9], R67 ;  /* 0x0000c9431e00d986 */ /* 0x0001e2000c101108 */
[----:B------:R-:W-:Y:S02]  /*3b7e0*/  LOP3.LUT P5, RZ, R5, 0x100, RZ, 0xc0, !PT ;  /* 0x0000010005ff7812 */ /* 0x000fe400078ac0ff */
[----:B------:R-:W-:-:S11]  /*3b7f0*/  PRMT R59, RZ, 0x7610, R59 ;  /* 0x00007610ff3b7816 */ /* 0x000fd6000000003b */
[----:B------:R-:W3:Y:S02]  /*3b800*/  @!P5 LDG.E.U8 R59, desc[UR8][R18.64+0xc8] ;  /* 0x0000c808123bd981 */ /* 0x000ee4000c1e1100 */
[----:B---3--:R-:W-:-:S04]  /*3b810*/  LOP3.LUT R59, R59, 0xff, RZ, 0xc0, !PT ;  /* 0x000000ff3b3b7812 */ /* 0x008fc800078ec0ff */
[----:B------:R-:W-:-:S05]  /*3b820*/  F2FP.F16.E4M3.UNPACK_B R59, R59 ;  /* 0x0000003bff3b723e */ /* 0x000fca00020006ff */
[----:B------:R-:W-:-:S05]  /*3b830*/  HADD2.F32 R59, -RZ, R59.H0_H0 ;  /* 0x2000003bff3b7230 */ /* 0x000fca0000004100 */
[----:B------:R-:W-:-:S04]  /*3b840*/  FMUL R59, R59, UR10 ;  /* 0x0000000a3b3b7c20 */ /* 0x000fc80008400000 */
[----:B------:R-:W-:-:S05]  /*3b850*/  FFMA R59, R170, UR61, R59 ;  /* 0x0000003daa3b7c23 */ /* 0x000fca000800003b */
[----:B------:R-:W-:Y:S02]  /*3b860*/  F2FP.SATFINITE.E4M3.F32.PACK_AB_MERGE_C R85, RZ, R59, RZ ;  /* 0x0000003bff55723e */ /* 0x000fe400048070ff */
[----:B------:R-:W-:-:S03]  /*3b870*/  PRMT R59, RZ, 0x7610, R59 ;  /* 0x00007610ff3b7816 */ /* 0x000fc6000000003b */
[----:B------:R-:W-:Y:S04]  /*3b880*/  @!P5 STG.E.U8 desc[UR8][R182.64+0xc8], R85 ;  /* 0x0000c855b600d986 */ /* 0x000fe8000c101108 */
[----:B------:R-:W3:Y:S01]  /*3b890*/  @!P6 LDG.E.U8 R59, desc[UR8][R18.64+0xc9] ;  /* 0x0000c908123be981 */ /* 0x000ee2000c1e1100 */
[----:B0-----:R-:W-:Y:S02]  /*3b8a0*/  PRMT R30, RZ, 0x7610, R30 ;  /* 0x00007610ff1e7816 */ /* 0x001fe4000000001e */
[----:B---3--:R-:W-:-:S04]  /*3b8b0*/  LOP3.LUT R59, R59, 0xff, RZ, 0xc0, !PT ;  /* 0x000000ff3b3b7812 */ /* 0x008fc800078ec0ff */
[----:B------:R-:W-:-:S05]  /*3b8c0*/  F2FP.F16.E4M3.UNPACK_B R59, R59 ;  /* 0x0000003bff3b723e */ /* 0x000fca00020006ff */
[----:B------:R-:W-:-:S05]  /*3b8d0*/  HADD2.F32 R59, -RZ, R59.H0_H0 ;  /* 0x2000003bff3b7230 */ /* 0x000fca0000004100 */
[----:B------:R-:W-:-:S04]  /*3b8e0*/  FMUL R59, R59, UR10 ;  /* 0x0000000a3b3b7c20 */ /* 0x000fc80008400000 */
[----:B----4-:R-:W-:Y:S02]  /*3b8f0*/  FFMA R59, R177, UR61, R59 ;  /* 0x0000003db13b7c23 */ /* 0x010fe4000800003b */
[----:B------:R-:W3:Y:S03]  /*3b900*/  LDL.LU R177, [R1+0x6dc] ;  /* 0x0006dc0001b17983 */ /* 0x000ee60000300800 */
[----:B------:R-:W-:-:S05]  /*3b910*/  F2FP.SATFINITE.E4M3.F32.PACK_AB_MERGE_C R59, RZ, R59, RZ ;  /* 0x0000003bff3b723e */ /* 0x000fca00048070ff */
[----:B------:R0:W-:Y:S04]  /*3b920*/  @!P6 STG.E.U8 desc[UR8][R164.64+0xc9], R59 ;  /* 0x0000c93ba400e986 */ /* 0x0001e8000c101108 */
[----:B------:R-:W4:Y:S02]  /*3b930*/  @!P3 LDG.E.U8 R30, desc[UR8][R20.64+0xc0] ;  /* 0x0000c008141eb981 */ /* 0x000f24000c1e1100 */
[----:B----4-:R-:W-:-:S04]  /*3b940*/  LOP3.LUT R30, R30, 0xff, RZ, 0xc0, !PT ;  /* 0x000000ff1e1e7812 */ /* 0x010fc800078ec0ff */
[----:B------:R-:W-:-:S05]  /*3b950*/  F2FP.F16.E4M3.UNPACK_B R30, R30 ;  /* 0x0000001eff1e723e */ /* 0x000fca00020006ff */
[----:B------:R-:W-:-:S05]  /*3b960*/  HADD2.F32 R30, -RZ, R30.H0_H0 ;  /* 0x2000001eff1e7230 */ /* 0x000fca0000004100 */
[----:B------:R-:W-:-:S04]  /*3b970*/  FMUL R30, R30, UR10 ;  /* 0x0000000a1e1e7c20 */ /* 0x000fc80008400000 */
[----:B-----5:R-:W-:Y:S01]  /*3b980*/  FFMA R30, R171, UR61, R30 ;  /* 0x0000003dab1e7c23 */ /* 0x020fe2000800001e */
[----:B------:R-:W-:Y:S02]  /*3b990*/  ISETP.LT.OR P6, PT, R28, 0xc1, !P1 ;  /* 0x000000c11c00780c */ /* 0x000fe40004fc1670 */
[----:B0-----:R-:W-:Y:S01]  /*3b9a0*/  PRMT R59, RZ, 0x7610, R59 ;  /* 0x00007610ff3b7816 */ /* 0x001fe2000000003b */
[----:B------:R-:W4:Y:S01]  /*3b9b0*/  LDL.LU R171, [R1+0x6e0] ;  /* 0x0006e00001ab7983 */ /* 0x000f220000300800 */
        /* <DEDUP_REMOVED lines=12> */
[----:B------:R-:W1:Y:S03]  /*3ba80*/  @!P6 LDC.64 R30, c[0x0][0x5c0] ;  /* 0x00017000ff1eeb82 */ /* 0x000e660000000a00 */
[----:B------:R-:W-:Y:S01]  /*3ba90*/  @!P4 STG.E.U8 desc[UR8][R160.64+0xc1], R85 ;  /* 0x0000c155a000c986 */ /* 0x000fe2000c101108 */
[----:B-1----:R-:W-:-:S05]  /*3baa0*/  @!P6 IADD3 R30, P5, R92, R30, RZ ;  /* 0x0000001e5c1ee210 */ /* 0x002fca0007fbe0ff */
        /* <DEDUP_REMOVED lines=33> */
[----:B------:R-:W-:Y:S01]  /*3bcc0*/  ISETP.LT.OR P6, PT, R28, 0xc9, !P1 ;  /* 0x000000c91c00780c */ /* 0x000fe20004fc1670 */
[----:B------:R-:W2:Y:S03]  /*3bcd0*/  LDL.LU R176, [R1+0x6f0] ;  /* 0x0006f00001b07983 */ /* 0x000ea60000300800 */
[----:B------:R-:W-:Y:S02]  /*3bce0*/  F2FP.SATFINITE.E4M3.F32.PACK_AB_MERGE_C R85, RZ, R59, RZ ;  /* 0x0000003bff55723e */ /* 0x000fe400048070ff */
[----:B------:R-:W-:-:S03]  /*3bcf0*/  PRMT R59, RZ, 0x7610, R59 ;  /* 0x00007610ff3b7816 */ /* 0x000fc6000000003b */
[----:B------:R-:W-:Y:S04]  /*3bd00*/  @!P3 STG.E.U8 desc[UR8][R152.64+0xc8], R85 ;  /* 0x0000c8559800b986 */ /* 0x000fe8000c101108 */
[----:B------:R-:W5:Y:S01]  /*3bd10*/  @!P4 LDG.E.U8 R59, desc[UR8][R20.64+0xc9] ;  /* 0x0000c908143bc981 */ /* 0x000f62000c1e1100 */
[----:B0-----:R-:W0:Y:S01]  /*3bd20*/  @!P6 LDC.64 R30, c[0x0][0x5c0] ;  /* 0x00017000ff1eeb82 */ /* 0x001e220000000a00 */
[----:B-----5:R-:W-:-:S04]  /*3bd30*/  LOP3.LUT R59, R59, 0xff, RZ, 0xc0, !PT ;  /* 0x000000ff3b3b7812 */ /* 0x020fc800078ec0ff */
[----:B------:R-:W-:-:S05]  /*3bd40*/  F2FP.F16.E4M3.UNPACK_B R59, R59 ;  /* 0x0000003bff3b723e */ /* 0x000fca00020006ff */
[----:B------:R-:W-:-:S05]  /*3bd50*/  HADD2.F32 R59, -RZ, R59.H0_H0 ;  /* 0x2000003bff3b7230 */ /* 0x000fca0000004100 */
[----:B------:R-:W-:-:S04]  /*3bd60*/  FMUL R59, R59, UR10 ;  /* 0x0000000a3b3b7c20 */ /* 0x000fc80008400000 */
[----:B---3--:R-:W-:Y:S01]  /*3bd70*/  FFMA R59, R177, UR61, R59 ;  /* 0x0000003db13b7c23 */ /* 0x008fe2000800003b */
[----:B0-----:R-:W-:Y:S02]  /*3bd80*/  @!P6 IADD3 R30, P5, R100, R30, RZ ;  /* 0x0000001e641ee210 */ /* 0x001fe40007fbe0ff */
[----:B------:R-:W-:Y:S01]  /*3bd90*/  LOP3.LUT P3, RZ, R5, 0x4, RZ, 0xc0, !PT ;  /* 0x0000000405ff7812 */ /* 0x000fe2000786c0ff */
[----:B------:R-:W3:Y:S01]  /*3bda0*/  LDL.LU R177, [R1+0x6f4] ;  /* 0x0006f40001b17983 */ /* 0x000ee20000300800 */
[----:B------:R-:W-:Y:S02]  /*3bdb0*/  F2FP.SATFINITE.E4M3.F32.PACK_AB_MERGE_C R67, RZ, R59, RZ ;  /* 0x0000003bff43723e */ /* 0x000fe400048070ff */
[----:B------:R-:W-:-:S03]  /*3bdc0*/  PRMT R59, RZ, 0x7610, R59 ;  /* 0x00007610ff3b7816 */ /* 0x000fc6000000003b */
[----:B------:R0:W-:Y:S04]  /*3bdd0*/  @!P4 STG.E.U8 desc[UR8][R144.64+0xc9], R67 ;  /* 0x0000c9439000c986 */ /* 0x0001e8000c101108 */
[----:B------:R-:W5:Y:S01]  /*3bde0*/  @!P6 LDG.E.U8 R59, desc[UR8][R22.64+0xc8] ;  /* 0x0000c808163be981 */ /* 0x000f62000c1e1100 */
[----:B------:R-:W-:Y:S01]  /*3bdf0*/  ISETP.LT.OR P4, PT, R28, 0xca, !P1 ;  /* 0x000000ca1c00780c */ /* 0x000fe20004f81670 */
        /* <DEDUP_REMOVED lines=19> */
[----:B------:R-:W-:Y:S02]  /*3bf30*/  LOP3.LUT P5, RZ, R5, 0x2, RZ, 0xc0, !PT ;  /* 0x0000000205ff7812 */ /* 0x000fe400078ac0ff */
[----:B------:R-:W-:Y:S01]  /*3bf40*/  LOP3.LUT P6, RZ, R0, 0x800000, RZ, 0xc0, !PT ;  /* 0x0080000000ff7812 */ /* 0x000fe200078cc0ff */
[----:B------:R-:W2:Y:S01]  /*3bf50*/  LDL.LU R176, [R1+0x6fc] ;  /* 0x0006fc0001b07983 */ /* 0x000ea20000300800 */
[----:B------:R-:W-:Y:S02]  /*3bf60*/  F2FP.SATFINITE.E4M3.F32.PACK_AB_MERGE_C R67, RZ, R59, RZ ;  /* 0x0000003bff43723e */ /* 0x000fe400048070ff */
[----:B------:R-:W-:-:S03]  /*3bf70*/  PRMT R59, RZ, 0x7610, R59 ;  /* 0x00007610ff3b7816 */ /* 0x000fc6000000003b */
[----:B------:R0:W-:Y:S04]  /*3bf80*/  @!P4 STG.E.U8 desc[UR8][R30.64+0xc9], R67 ;  /* 0x0000c9431e00c986 */ /* 0x0001e8000c101108 */
[----:B------:R-:W5:Y:S02]  /*3bf90*/  @!P3 LDG.E.U8 R59, desc[UR8][R24.64+0xc0] ;  /* 0x0000c008183bb981 */ /* 0x000f64000c1e1100 */
[----:B0-----:R-:W0:Y:S01]  /*3bfa0*/  @!P6 LDC.64 R30, c[0x0][0x5c0] ;  /* 0x00017000ff1eeb82 */ /* 0x001e220000000a00 */
[----:B-----5:R-:W-:-:S04]  /*3bfb0*/  LOP3.LUT R59, R59, 0xff, RZ, 0xc0, !PT ;  /* 0x000000ff3b3b7812 */ /* 0x020fc800078ec0ff */
[----:B------:R-:W-:-:S05]  /*3bfc0*/  F2FP.F16.E4M3.UNPACK_B R59, R59 ;  /* 0x0000003bff3b723e */ /* 0x000fca00020006ff */
[----:B------:R-:W-:-:S05]  /*3bfd0*/  HADD2.F32 R59, -RZ, R59.H0_H0 ;  /* 0x2000003bff3b7230 */ /* 0x000fca0000004100 */
[----:B------:R-:W-:-:S04]  /*3bfe0*/  FMUL R59, R59, UR10 ;  /* 0x0000000a3b3b7c20 */ /* 0x000fc80008400000 */
[----:B---3--:R-:W-:Y:S01]  /*3bff0*/  FFMA R59, R177, UR61, R59 ;  /* 0x0000003db13b7c23 */ /* 0x008fe2000800003b */
[----:B------:R-:W-:Y:S01]  /*3c000*/  LOP3.LUT P4, RZ, R0, 0x2000000, RZ, 0xc0, !PT ;  /* 0x0200000000ff7812 */ /* 0x000fe2000788c0ff */
[----:B------:R-:W3:Y:S03]  /*3c010*/  LDL.LU R177, [R1+0x700] ;  /* 0x0007000001b17983 */ /* 0x000ee60000300800 */
        /* <DEDUP_REMOVED lines=15> */
[----:B0-----:R-:W-:-:S05]  /*3c110*/  @!P6 IADD3 R30, P5, R97, R30, RZ ;  /* 0x0000001e611ee210 */ /* 0x001fca0007fbe0ff */
[----:B------:R-:W-:Y:S01]  /*3c120*/  @!P6 IMAD.X R31, R102, 0x1, R31, P5 ;  /* 0x00000001661fe824 */ /* 0x000fe200028e061f */
[----:B-----5:R-:W-:-:S04]  /*3c130*/  LOP3.LUT R59, R59, 0xff, RZ, 0xc0, !PT ;  /* 0x000000ff3b3b7812 */ /* 0x020fc800078ec0ff */
[----:B------:R-:W-:-:S05]  /*3c140*/  F2FP.F16.E4M3.UNPACK_B R59, R59 ;  /* 0x0000003bff3b723e */ /* 0x000fca00020006ff */
[----:B------:R-:W-:-:S05]  /*3c150*/  HADD2.F32 R59, -RZ, R59.H0_H0 ;  /* 0x2000003bff3b7230 */ /* 0x000fca0000004100 */
[----:B------:R-:W-:-:S04]  /*3c160*/  FMUL R59, R59, UR10 ;  /* 0x0000000a3b3b7c20 */ /* 0x000fc80008400000 */
[----:B--2---:R-:W-:Y:S02]  /*3c170*/  FFMA R59, R176, UR61, R59 ;  /* 0x0000003db03b7c23 */ /* 0x004fe4000800003b */
[----:B------:R-:W2:Y:S03]  /*3c180*/  LDL.LU R176, [R1+0x708] ;  /* 0x0007080001b07983 */ /* 0x000ea60000300800 */
[----:B-1----:R-:W-:Y:S02]  /*3c190*/  F2FP.SATFINITE.E4M3.F32.PACK_AB_MERGE_C R67, RZ, R59, RZ ;  /* 0x0000003bff43723e */ /* 0x002fe400048070ff */
        /* <DEDUP_REMOVED lines=11> */
[----:B------:R-:W-:Y:S02]  /*3c250*/  LOP3.LUT P5, RZ, R4, 0x80000000, RZ, 0xc0, !PT ;  /* 0x8000000004ff7812 */ /* 0x000fe400078ac0ff */
[----:B------:R-:W-:Y:S01]  /*3c260*/  LOP3.LUT P6, RZ, R0, 0x4000000, RZ, 0xc0, !PT ;  /* 0x0400000000ff7812 */ /* 0x000fe200078cc0ff */
[----:B------:R-:W3:Y:S01]  /*3c270*/  LDL.LU R177, [R1+0x70c] ;  /* 0x00070c0001b17983 */ /* 0x000ee20000300800 */
        /* <DEDUP_REMOVED lines=20> */
[----:B--2---:R-:W-:Y:S02]  /*3c3c0*/  FFMA R59, R176, UR61, R59 ;  /* 0x0000003db03b7c23 */ /* 0x004fe4000800003b */
[----:B------:R-:W2:Y:S03]  /*3c3d0*/  LDL.LU R176, [R1+0x714] ;  /* 0x0007140001b07983 */ /* 0x000ea60000300800 */
        /* <DEDUP_REMOVED lines=12> */
[----:B-1----:R-:W-:Y:S02]  /*3c4a0*/  F2FP.SATFINITE.E4M3.F32.PACK_AB_MERGE_C R67, RZ, R59, RZ ;  /* 0x0000003bff43723e */ /* 0x002fe400048070ff */
[----:B------:R-:W-:-:S03]  /*3c4b0*/  PRMT R59, RZ, 0x7610, R59 ;  /* 0x00007610ff3b7816 */ /* 0x000fc6000000003b */
[----:B------:R0:W-:Y:S04]  /*3c4c0*/  @!P6 STG.E.U8 desc[UR8][R30.64+0xc8], R67 ;  /* 0x0000c8431e00e986 */ /* 0x0001e8000c101108 */
[----:B------:R-:W5:Y:S01]  /*3c4d0*/  @!P4 LDG.E.U8 R59, desc[UR8][R26.64+0xc9] ;  /* 0x0000c9081a3bc981 */ /* 0x000f62000c1e1100 */
[----:B0-----:R-:W0:Y:S02]  /*3c4e0*/  @!P4 LDC.64 R30, c[0x0][0x5c0] ;  /* 0x00017000ff1ecb82 */ /* 0x001e240000000a00 */
[----:B0-----:R-:W-:-:S05]  /*3c4f0*/  @!P4 IADD3 R30, P5, R89, R30, RZ ;  /* 0x0000001e591ec210 */ /* 0x001fca0007fbe0ff */
[----:B------:R-:W-:Y:S01]  /*3c500*/  @!P4 IMAD.X R31, R83, 0x1, R31, P5 ;  /* 0x00000001531fc824 */ /* 0x000fe200028e061f */
[----:B------:R-:W-:Y:S02]  /*3c510*/  ISETP.LT.OR P5, PT, R28, 0xd1, !P0 ;  /* 0x000000d11c00780c */ /* 0x000fe400047a1670 */
        /* <DEDUP_REMOVED lines=33> */
[----:B---3--:R-:W-:Y:S02]  /*3c730*/  FFMA R59, R177, UR61, R59 ;  /* 0x0000003db13b7c23 */ /* 0x008fe4000800003b */
[----:B------:R-:W3:Y:S03]  /*3c740*/  LDL.LU R177, [R1+0x724] ;  /* 0x0007240001b17983 */ /* 0x000ee60000300800 */
        /* <DEDUP_REMOVED lines=8> */
[----:B----4-:R-:W-:Y:S01]  /*3c7d0*/  FFMA R59, R171, UR61, R59 ;  /* 0x0000003dab3b7c23 */ /* 0x010fe2000800003b */
[----:B------:R-:W-:Y:S01]  /*3c7e0*/  ISETP.LT.OR P5, PT, R28, 0xd9, !P0 ;  /* 0x000000d91c00780c */ /* 0x000fe200047a1670 */
[----:B------:R-:W4:Y:S04]  /*3c7f0*/  LDL.LU R171, [R1+0x728] ;  /* 0x0007280001ab7983 */ /* 0x000f280000300800 */
[----:B------:R-:W5:Y:S01]  /*3c800*/  LDL.LU R170, [R1+0x72c] ;  /* 0x00072c0001aa7983 */ /* 0x000f620000300800 */
[----:B------:R-:W-:Y:S02]  /*3c810*/  F2FP.SATFINITE.E4M3.F32.PACK_AB_MERGE_C R83, RZ, R59, RZ ;  /* 0x0000003bff53723e */ /* 0x000fe400048070ff */
[----:B------:R-:W-:-:S03]  /*3c820*/  PRMT R59, RZ, 0x7610, R59 ;  /* 0x00007610ff3b7816 */ /* 0x000fc6000000003b */
[----:B------:R-:W-:Y:S04]  /*3c830*/  @!P6 STG.E.U8 desc[UR8][R128.64+0xd0], R83 ;  /* 0x0000d0538000e986 */ /* 0x000fe8000c101108 */
[----:B------:R-:W2:Y:S01]  /*3c840*/  @!P4 LDG.E.U8 R59, desc[UR8][R18.64+0xd1] ;  /* 0x0000d108123bc981 */ /* 0x000ea2000c1e1100 */
[----:B0-----:R-:W0:Y:S01]  /*3c850*/  @!P5 LDC.64 R30, c[0x0][0x5c0] ;  /* 0x00017000ff1edb82 */ /* 0x001e220000000a00 */
[----:B--2---:R-:W-:-:S04]  /*3c860*/  LOP3.LUT R59, R59, 0xff, RZ, 0xc0, !PT ;  /* 0x000000ff3b3b7812 */ /* 0x004fc800078ec0ff */
[----:B------:R-:W-:-:S05]  /*3c870*/  F2FP.F16.E4M3.UNPACK_B R59, R59 ;  /* 0x0000003bff3b723e */ /* 0x000fca00020006ff */
[----:B------:R-:W-:-:S05]  /*3c880*/  HADD2.F32 R59, -RZ, R59.H0_H0 ;  /* 0x2000003bff3b7230 */ /* 0x000fca0000004100 */
[----:B------:R-:W-:-:S04]  /*3c890*/  FMUL R59, R59, UR10 ;  /* 0x0000000a3b3b7c20 */ /* 0x000fc80008400000 */
[----:B------:R-:W-:-:S05]  /*3c8a0*/  FFMA R59, R176, UR61, R59 ;  /* 0x0000003db03b7c23 */ /* 0x000fca000800003b */
[----:B------:R-:W-:Y:S02]  /*3c8b0*/  F2FP.SATFINITE.E4M3.F32.PACK_AB_MERGE_C R67, RZ, R59, RZ ;  /* 0x0000003bff43723e */ /* 0x000fe400048070ff */
[----:B------:R-:W-:-:S03]  /*3c8c0*/  PRMT R59, RZ, 0x7610, R59 ;  /* 0x00007610ff3b7816 */ /* 0x000fc6000000003b */
[----:B------:R1:W-:Y:S04]  /*3c8d0*/  @!P4 STG.E.U8 desc[UR8][R122.64+0xd1], R67 ;  /* 0x0000d1437a00c986 */ /* 0x0003e8000c101108 */
[----:B------:R-:W2:Y:S01]  /*3c8e0*/  @!P5 LDG.E.U8 R59, desc[UR8][R16.64+0xd8] ;  /* 0x0000d808103bd981 */ /* 0x000ea2000c1e1100 */
[----:B0-----:R-:W-:-:S05]  /*3c8f0*/  @!P5 IADD3 R30, P6, R14, R30, RZ ;  /* 0x0000001e0e1ed210 */ /* 0x001fca0007fde0ff */
[----:B------:R-:W-:Y:S01]  /*3c900*/  @!P5 IMAD.X R31, R29, 0x1, R31, P6 ;  /* 0x000000011d1fd824 */ /* 0x000fe200030e061f */
[----:B--2---:R-:W-:-:S04]  /*3c910*/  LOP3.LUT R59, R59, 0xff, RZ, 0xc0, !PT ;  /* 0x000000ff3b3b7812 */ /* 0x004fc800078ec0ff */
[----:B------:R-:W-:-:S05]  /*3c920*/  F2FP.F16.E4M3.UNPACK_B R59, R59 ;  /* 0x0000003bff3b723e */ /* 0x000fca00020006ff */
[----:B------:R-:W-:-:S05]  /*3c930*/  HADD2.F32 R59, -RZ, R59.H0_H0 ;  /* 0x2000003bff3b7230 */ /* 0x000fca0000004100 */
[----:B------:R-:W-:-:S04]  /*3c940*/  FMUL R59, R59, UR10 ;  /* 0x0000000a3b3b7c20 */ /* 0x000fc80008400000 */
[----:B---3--:R-:W-:Y:S02]  /*3c950*/  FFMA R59, R177, UR61, R59 ;  /* 0x0000003db13b7c23 */ /* 0x008fe4000800003b */
[----:B------:R-:W2:Y:S04]  /*3c960*/  LDL.LU R177, [R1+0x730] ;  /* 0x0007300001b17983 */ /* 0x000ea80000300800 */
[----:B------:R-:W3:Y:S01]  /*3c970*/  LDL.LU R176, [R1+0x734] ;  /* 0x0007340001b07983 */ /* 0x000ee20000300800 */
[----:B-1----:R-:W-:-:S05]  /*3c980*/  F2FP.SATFINITE.E4M3.F32.PACK_AB_MERGE_C R67, RZ, R59, RZ ;  /* 0x0000003bff43723e */ /* 0x002fca00048070ff */
[----:B------:R0:W-:Y:S01]  /*3c990*/  @!P5 STG.E.U8 desc[UR8][R30.64+0xd8], R67 ;  /* 0x0000d8431e00d986 */ /* 0x0001e2000c101108 */
[----:B------:R-:W-:Y:S02]  /*3c9a0*/  ISETP.LT.OR P5, PT, R28, 0xda, !P0 ;  /* 0x000000da1c00780c */ /* 0x000fe400047a1670 */
[----:B------:R-:W-:-:S11]  /*3c9b0*/  PRMT R59, RZ, 0x7610, R59 ;  /* 0x00007610ff3b7816 */ /* 0x000fd6000000003b */
[----:B------:R-:W4:Y:S01]  /*3c9c0*/  @!P5 LDG.E.U8 R59, desc[UR8][R16.64+0xd9] ;  /* 0x0000d908103bd981 */ /* 0x000f22000c1e1100 */
[----:B------:R-:W1:Y:S01]  /*3c9d0*/  @!P5 LDC.64 R84, c[0x0][0x5c0] ;  /* 0x00017000ff54db82 */ /* 0x000e620000000a00 */
[----:B0-----:R-:W-:Y:S02]  /*3c9e0*/  PRMT R30, RZ, 0x7610, R30 ;  /* 0x00007610ff1e7816 */ /* 0x001fe4000000001e */
[----:B-1----:R-:W-:-:S05]  /*3c9f0*/  @!P5 IADD3 R84, P6, R14, R84, RZ ;  /* 0x000000540e54d210 */ /* 0x002fca0007fde0ff */
[----:B------:R-:W-:Y:S01]  /*3ca00*/  @!P5 IMAD.X R85, R29, 0x1, R85, P6 ;  /* 0x000000011d55d824 */ /* 0x000fe200030e0655 */
[----:B----4-:R-:W-:-:S04]  /*3ca10*/  LOP3.LUT R59, R59, 0xff, RZ, 0xc0, !PT ;  /* 0x000000ff3b3b7812 */ /* 0x010fc800078ec0ff */
[----:B------:R-:W-:-:S05]  /*3ca20*/  F2FP.F16.E4M3.UNPACK_B R59, R59 ;  /* 0x0000003bff3b723e */ /* 0x000fca00020006ff */
[----:B------:R-:W-:-:S05]  /*3ca30*/  HADD2.F32 R59, -RZ, R59.H0_H0 ;  /* 0x2000003bff3b7230 */ /* 0x000fca0000004100 */
[----:B------:R-:W-:-:S04]  /*3ca40*/  FMUL R59, R59, UR10 ;  /* 0x0000000a3b3b7c20 */ /* 0x000fc80008400000 */
[----:B------:R-:W-:Y:S01]  /*3ca50*/  FFMA R59, R171, UR61, R59 ;  /* 0x0000003dab3b7c23 */ /* 0x000fe2000800003b */
[C---:B------:R-:W-:Y:S02]  /*3ca60*/  LOP3.LUT P6, RZ, R4.reuse, 0x8000000, RZ, 0xc0, !PT ;  /* 0x0800000004ff7812 */ /* 0x040fe400078cc0ff */
[C---:B------:R-:W-:Y:S02]  /*3ca70*/  LOP3.LUT P0, RZ, R4.reuse, 0x4000000, RZ, 0xc0, !PT ;  /* 0x0400000004ff7812 */ /* 0x040fe4000780c0ff */
[----:B------:R-:W-:Y:S01]  /*3ca80*/  LOP3.LUT P4, RZ, R4, 0x2000000, RZ, 0xc0, !PT ;  /* 0x0200000004ff7812 */ /* 0x000fe2000788c0ff */
[----:B------:R-:W4:Y:S01]  /*3ca90*/  LDL.LU R171, [R1+0x738] ;  /* 0x0007380001ab7983 */ /* 0x000f220000300800 */
[----:B------:R-:W-:-:S05]  /*3caa0*/  F2FP.SATFINITE.E4M3.F32.PACK_AB_MERGE_C R59, RZ, R59, RZ ;  /* 0x0000003bff3b723e */ /* 0x000fca00048070ff */
[----:B------:R0:W-:Y:S01]  /*3cab0*/  @!P5 STG.E.U8 desc[UR8][R84.64+0xd9], R59 ;  /* 0x0000d93b5400d986 */ /* 0x0001e2000c101108 */
[----:B------:R-:W-:-:S13]  /*3cac0*/  LOP3.LUT P5, RZ, R4, 0x20000000, RZ, 0xc0, !PT ;  /* 0x2000000004ff7812 */ /* 0x000fda00078ac0ff */
[----:B------:R-:W5:Y:S02]  /*3cad0*/  @!P5 LDG.E.U8 R30, desc[UR8][R18.64+0xd8] ;  /* 0x0000d808121ed981 */ /* 0x000f64000c1e1100 */
[----:B-----5:R-:W-:-:S04]  /*3cae0*/  LOP3.LUT R30, R30, 0xff, RZ, 0xc0, !PT ;  /* 0x000000ff1e1e7812 */ /* 0x020fc800078ec0ff */
[----:B------:R-:W-:-:S05]  /*3caf0*/  F2FP.F16.E4M3.UNPACK_B R30, R30 ;  /* 0x0000001eff1e723e */ /* 0x000fca00020006ff */
[----:B------:R-:W-:-:S05]  /*3cb00*/  HADD2.F32 R30, -RZ, R30.H0_H0 ;  /* 0x2000001eff1e7230 */ /* 0x000fca0000004100 */
[----:B------:R-:W-:-:S04]  /*3cb10*/  FMUL R30, R30, UR10 ;  /* 0x0000000a1e1e7c20 */ /* 0x000fc80008400000 */
[----:B------:R-:W-:-:S05]  /*3cb20*/  FFMA R30, R170, UR61, R30 ;  /* 0x0000003daa1e7c23 */ /* 0x000fca000800001e */
        /* <DEDUP_REMOVED lines=8> */
[----:B--2---:R-:W-:Y:S02]  /*3cbb0*/  FFMA R30, R177, UR61, R30 ;  /* 0x0000003db11e7c23 */ /* 0x004fe4000800001e */
[----:B------:R-:W2:Y:S03]  /*3cbc0*/  LDL.LU R177, [R1+0x73c] ;  /* 0x00073c0001b17983 */ /* 0x000ea60000300800 */
[----:B0-----:R-:W-:Y:S02]  /*3cbd0*/  F2FP.SATFINITE.E4M3.F32.PACK_AB_MERGE_C R59, RZ, R30, RZ ;  /* 0x0000001eff3b723e */ /* 0x001fe400048070ff */
[----:B------:R-:W-:-:S03]  /*3cbe0*/  PRMT R30, RZ, 0x7610, R30 ;  /* 0x00007610ff1e7816 */ /* 0x000fc6000000001e */
[----:B------:R0:W-:Y:S04]  /*3cbf0*/  @!P6 STG.E.U8 desc[UR8][R110.64+0xd9], R59 ;  /* 0x0000d93b6e00e986 */ /* 0x0001e8000c101108 */
[----:B------:R-:W5:Y:S02]  /*3cc00*/  @!P0 LDG.E.U8 R30, desc[UR8][R20.64+0xd0] ;  /* 0x0000d008141e8981 */ /* 0x000f64000c1e1100 */
[----:B-----5:R-:W-:-:S04]  /*3cc10*/  LOP3.LUT R30, R30, 0xff, RZ, 0xc0, !PT ;  /* 0x000000ff1e1e7812 */ /* 0x020fc800078ec0ff */
[----:B------:R-:W-:-:S05]  /*3cc20*/  F2FP.F16.E4M3.UNPACK_B R30, R30 ;  /* 0x0000001eff1e723e */ /* 0x000fca00020006ff */
[----:B------:R-:W-:-:S05]  /*3cc30*/  HADD2.F32 R30, -RZ, R30.H0_H0 ;  /* 0x2000001eff1e7230 */ /* 0x000fca0000004100 */
[----:B------:R-:W-:-:S04]  /*3cc40*/  FMUL R30, R30, UR10 ;  /* 0x0000000a1e1e7c20 */ /* 0x000fc80008400000 */
[----:B---3--:R-:W-:Y:S01]  /*3cc50*/  FFMA R30, R176, UR61, R30 ;  /* 0x0000003db01e7c23 */ /* 0x008fe2000800001e */
[----:B------:R-:W-:Y:S01]  /*3cc60*/  ISETP.LT.OR P6, PT, R28, 0xd1, !P1 ;  /* 0x000000d11c00780c */ /* 0x000fe20004fc1670 */
[----:B------:R-:W3:Y:S03]  /*3cc70*/  LDL.LU R176, [R1+0x740] ;  /* 0x0007400001b07983 */ /* 0x000ee60000300800 */
[----:B-1----:R-:W-:Y:S02]  /*3cc80*/  F2FP.SATFINITE.E4M3.F32.PACK_AB_MERGE_C R31, RZ, R30, RZ ;  /* 0x0000001eff1f723e */ /* 0x002fe400048070ff */
[----:B------:R-:W-:-:S03]  /*3cc90*/  PRMT R30, RZ, 0x7610, R30 ;  /* 0x00007610ff1e7816 */ /* 0x000fc6000000001e */
[----:B------:R1:W-:Y:S04]  /*3cca0*/  @!P0 STG.E.U8 desc[UR8][R106.64+0xd0], R31 ;  /* 0x0000d01f6a008986 */ /* 0x0003e8000c101108 */
[----:B------:R-:W5:Y:S01]  /*3ccb0*/  @!P4 LDG.E.U8 R30, desc[UR8][R20.64+0xd1] ;  /* 0x0000d108141ec981 */ /* 0x000f62000c1e1100 */
[----:B------:R-:W4:Y:S02]  /*3ccc0*/  @!P6 LDC.64 R84, c[0x0][0x5c0] ;  /* 0x00017000ff54eb82 */ /* 0x000f240000000a00 */
[----:B----4-:R-:W-:-:S05]  /*3ccd0*/  @!P6 IADD3 R82, P5, R82, R84, RZ ;  /* 0x000000545252e210 */ /* 0x010fca0007fbe0ff */
[----:B------:R-:W-:Y:S01]  /*3cce0*/  @!P6 IMAD.X R83, R81, 0x1, R85, P5 ;  /* 0x000000015153e824 */ /* 0x000fe200028e0655 */
[----:B------:R-:W-:Y:S02]  /*3ccf0*/  ISETP.LT.OR P5, PT, R28, 0xd1, !P1 ;  /* 0x000000d11c00780c */ /* 0x000fe40004fa1670 */
[----:B-----5:R-:W-:-:S04]  /*3cd00*/  LOP3.LUT R30, R30, 0xff, RZ, 0xc0, !PT ;  /* 0x000000ff1e1e7812 */ /* 0x020fc800078ec0ff */
[----:B------:R-:W-:-:S05]  /*3cd10*/  F2FP.F16.E4M3.UNPACK_B R30, R30 ;  /* 0x0000001eff1e723e */ /* 0x000fca00020006ff */
[----:B------:R-:W-:-:S05]  /*3cd20*/  HADD2.F32 R30, -RZ, R30.H0_H0 ;  /* 0x2000001eff1e7230 */ /* 0x000fca0000004100 */
[----:B------:R-:W-:-:S04]  /*3cd30*/  FMUL R30, R30, UR10 ;  /* 0x0000000a1e1e7c20 */ /* 0x000fc80008400000 */
[----:B------:R-:W-:Y:S01]  /*3cd40*/  FFMA R30, R171, UR61, R30 ;  /* 0x0000003dab1e7c23 */ /* 0x000fe2000800001e */
[----:B------:R-:W-:Y:S02]  /*3cd50*/  ISETP.LT.OR P6, PT, R28, 0xd2, !P1 ;  /* 0x000000d21c00780c */ /* 0x000fe40004fc1670 */
[----:B------:R-:W-:Y:S01]  /*3cd60*/  LOP3.LUT P0, RZ, R4, 0x1000000, RZ, 0xc0, !PT ;  /* 0x0100000004ff7812 */ /* 0x000fe2000780c0ff */
[----:B------:R-:W4:Y:S01]  /*3cd70*/  LDL.LU R171, [R1+0x744] ;  /* 0x0007440001ab7983 */ /* 0x000f220000300800 */
[----:B0-----:R-:W-:Y:S02]  /*3cd80*/  F2FP.SATFINITE.E4M3.F32.PACK_AB_MERGE_C R59, RZ, R30, RZ ;  /* 0x0000001eff3b723e */ /* 0x001fe400048070ff */
[----:B------:R-:W-:-:S03]  /*3cd90*/  PRMT R30, RZ, 0x7610, R30 ;  /* 0x00007610ff1e7816 */ /* 0x000fc6000000001e */
[----:B------:R-:W-:Y:S04]  /*3cda0*/  @!P4 STG.E.U8 desc[UR8][R98.64+0xd1], R59 ;  /* 0x0000d13b6200c986 */ /* 0x000fe8000c101108 */
[----:B------:R-:W5:Y:S01]  /*3cdb0*/  @!P5 LDG.E.U8 R30, desc[UR8][R22.64+0xd0] ;  /* 0x0000d008161ed981 */ /* 0x000f62000c1e1100 */
[----:B------:R-:W0:Y:S01]  /*3cdc0*/  @!P6 LDC.64 R84, c[0x0][0x5c0] ;  /* 0x00017000ff54eb82 */ /* 0x000e220000000a00 */
[----:B-----5:R-:W-:-:S04]  /*3cdd0*/  LOP3.LUT R30, R30, 0xff, RZ, 0xc0, !PT ;  /* 0x000000ff1e1e7812 */ /* 0x020fc800078ec0ff */
[----:B------:R-:W-:-:S05]  /*3cde0*/  F2FP.F16.E4M3.UNPACK_B R30, R30 ;  /* 0x0000001eff1e723e */ /* 0x000fca00020006ff */
[----:B------:R-:W-:-:S05]  /*3cdf0*/  HADD2.F32 R30, -RZ, R30.H0_H0 ;  /* 0x2000001eff1e7230 */ /* 0x000fca0000004100 */
[----:B------:R-:W-:-:S04]  /*3ce00*/  FMUL R30, R30, UR10 ;  /* 0x0000000a1e1e7c20 */ /* 0x000fc80008400000 */
[----:B--2---:R-:W-:Y:S01]  /*3ce10*/  FFMA R30, R177, UR61, R30 ;  /* 0x0000003db11e7c23 */ /* 0x004fe2000800001e */
[----:B------:R-:W-:Y:S01]  /*3ce20*/  LOP3.LUT P4, RZ, R4, 0x800000, RZ, 0xc0, !PT ;  /* 0x0080000004ff7812 */ /* 0x000fe2000788c0ff */
[----:B------:R-:W2:Y:S03]  /*3ce30*/  LDL.LU R177, [R1+0x748] ;  /* 0x0007480001b17983 */ /* 0x000ea60000300800 */
[----:B-1----:R-:W-:Y:S02]  /*3ce40*/  F2FP.SATFINITE.E4M3.F32.PACK_AB_MERGE_C R31, RZ, R30, RZ ;  /* 0x0000001eff1f723e */ /* 0x002fe400048070ff */
        /* <DEDUP_REMOVED lines=14> */
[----:B------:R-:W5:Y:S02]  /*3cf30*/  @!P0 LDG.E.U8 R30, desc[UR8][R20.64+0xd8] ;  /* 0x0000d808141e8981 */ /* 0x000f64000c1e1100 */
[----:B-----5:R-:W-:-:S04]  /*3cf40*/  LOP3.LUT R30, R30, 0xff, RZ, 0xc0, !PT ;  /* 0x000000ff1e1e7812 */ /* 0x020fc800078ec0ff */
[----:B------:R-:W-:-:S05]  /*3cf50*/  F2FP.F16.E4M3.UNPACK_B R30, R30 ;  /* 0x0000001eff1e723e */ /* 0x000fca00020006ff */
[----:B------:R-:W-:-:S05]  /*3cf60*/  HADD2.F32 R30, -RZ, R30.H0_H0 ;  /* 0x2000001eff1e7230 */ /* 0x000fca0000004100 */
[----:B------:R-:W-:-:S04]  /*3cf70*/  FMUL R30, R30, UR10 ;  /* 0x0000000a1e1e7c20 */ /* 0x000fc80008400000 */
[----:B----4-:R-:W-:-:S05]  /*3cf80*/  FFMA R30, R171, UR61, R30 ;  /* 0x0000003dab1e7c23 */ /* 0x010fca000800001e */
[----:B------:R-:W-:Y:S02]  /*3cf90*/  F2FP.SATFINITE.E4M3.F32.PACK_AB_MERGE_C R59, RZ, R30, RZ ;  /* 0x0000001eff3b723e */ /* 0x000fe400048070ff */
[----:B------:R-:W-:-:S03]  /*3cfa0*/  PRMT R30, RZ, 0x7610, R30 ;  /* 0x00007610ff1e7816 */ /* 0x000fc6000000001e */
[----:B------:R-:W-:Y:S04]  /*3cfb0*/  @!P0 STG.E.U8 desc[UR8][R76.64+0xd8], R59 ;  /* 0x0000d83b4c008986 */ /* 0x000fe8000c101108 */
[----:B------:R-:W4:Y:S01]  /*3cfc0*/  @!P4 LDG.E.U8 R30, desc[UR8][R20.64+0xd9] ;  /* 0x0000d908141ec981 */ /* 0x000f22000c1e1100 */
[----:B------:R-:W-:-:S13]  /*3cfd0*/  ISETP.LT.OR P0, PT, R28, 0xd9, !P1 ;  /* 0x000000d91c00780c */ /* 0x000fda0004f01670 */
[----:B0-----:R-:W0:Y:S01]  /*3cfe0*/  @!P0 LDC.64 R80, c[0x0][0x5c0] ;  /* 0x00017000ff508b82 */ /* 0x001e220000000a00 */
[----:B----4-:R-:W-:-:S04]  /*3cff0*/  LOP3.LUT R30, R30, 0xff, RZ, 0xc0, !PT ;  /* 0x000000ff1e1e7812 */ /* 0x010fc800078ec0ff */
[----:B------:R-:W-:-:S05]  /*3d000*/  F2FP.F16.E4M3.UNPACK_B R30, R30 ;  /* 0x0000001eff1e723e */ /* 0x000fca00020006ff */
[----:B------:R-:W-:-:S05]  /*3d010*/  HADD2.F32 R30, -RZ, R30.H0_H0 ;  /* 0x2000001eff1e7230 */ /* 0x000fca0000004100 */
[----:B------:R-:W-:-:S04]  /*3d020*/  FMUL R30, R30, UR10 ;  /* 0x0000000a1e1e7c20 */ /* 0x000fc80008400000 */
[----:B--2---:R-:W-:Y:S01]  /*3d030*/  FFMA R30, R177, UR61, R30 ;  /* 0x0000003db11e7c23 */ /* 0x004fe2000800001e */
[----:B0-----:R-:W-:Y:S01]  /*3d040*/  @!P0 IADD3 R78, P5, R78, R80, RZ ;  /* 0x000000504e4e8210 */ /* 0x001fe20007fbe0ff */
[----:B------:R-:W2:Y:S04]  /*3d050*/  LDL.LU R177, [R1+0x750] ;  /* 0x0007500001b17983 */ /* 0x000ea80000300800 */
[----:B------:R-:W4:Y:S01]  /*3d060*/  LDL.LU R171, [R1+0x754] ;  /* 0x0007540001ab7983 */ /* 0x000f220000300800 */
[----:B------:R-:W-:Y:S02]  /*3d070*/  F2FP.SATFINITE.E4M3.F32.PACK_AB_MERGE_C R31, RZ, R30, RZ ;  /* 0x0000001eff1f723e */ /* 0x000fe400048070ff */
[----:B------:R-:W-:-:S03]  /*3d080*/  PRMT R30, RZ, 0x7610, R30 ;  /* 0x00007610ff1e7816 */ /* 0x000fc6000000001e */
[----:B------:R0:W-:Y:S04]  /*3d090*/  @!P4 STG.E.U8 desc[UR8][R64.64+0xd9], R31 ;  /* 0x0000d91f4000c986 */ /* 0x0001e8000c101108 */
[----:B------:R-:W5:Y:S01]  /*3d0a0*/  @!P0 LDG.E.U8 R30, desc[UR8][R22.64+0xd8] ;  /* 0x0000d808161e8981 */ /* 0x000f62000c1e1100 */
[----:B------:R-:W-:Y:S01]  /*3d0b0*/  ISETP.LT.OR P4, PT, R28, 0xda, !P1 ;  /* 0x000000da1c00780c */ /* 0x000fe20004f81670 */
[----:B------:R-:W-:-:S12]  /*3d0c0*/  @!P0 IMAD.X R79, R75, 0x1, R81, P5 ;  /* 0x000000014b4f8824 */ /* 0x000fd800028e0651 */
        /* <DEDUP_REMOVED lines=22> */
[----:B0-----:R-:W-:Y:S02]  /*3d230*/  F2FP.SATFINITE.E4M3.F32.PACK_AB_MERGE_C R31, RZ, R30, RZ ;  /* 0x0000001eff1f723e */ /* 0x001fe400048070ff */
[----:B------:R-:W-:-:S03]  /*3d240*/  PRMT R30, RZ, 0x7610, R30 ;  /* 0x00007610ff1e7816 */ /* 0x000fc6000000001e */
[----:B------:R0:W-:Y:S04]  /*3d250*/  @!P4 STG.E.U8 desc[UR8][R74.64+0xd9], R31 ;  /* 0x0000d91f4a00c986 */ /* 0x0001e8000c101108 */
[----:B------:R-:W5:Y:S01]  /*3d260*/  @!P5 LDG.E.U8 R30, desc[UR8][R24.64+0xd0] ;  /* 0x0000d008181ed981 */ /* 0x000f62000c1e1100 */
[----:B------:R-:W1:Y:S01]  /*3d270*/  @!P0 LDC.64 R64, c[0x0][0x5c0] ;  /* 0x00017000ff408b82 */ /* 0x000e620000000a00 */
        /* <DEDUP_REMOVED lines=16> */
[----:B-1----:R-:W-:Y:S01]  /*3d380*/  @!P0 IADD3 R72, P5, R72, R64, RZ ;  /* 0x0000004048488210 */ /* 0x002fe20007fbe0ff */
[----:B------:R-:W3:Y:S03]  /*3d390*/  LDL.LU R176, [R1+0x764] ;  /* 0x0007640001b07983 */ /* 0x000ee60000300800 */
[----:B0-----:R-:W-:Y:S02]  /*3d3a0*/  F2FP.SATFINITE.E4M3.F32.PACK_AB_MERGE_C R31, RZ, R30, RZ ;  /* 0x0000001eff1f723e */ /* 0x001fe400048070ff */
[----:B------:R-:W-:-:S03]  /*3d3b0*/  PRMT R30, RZ, 0x7610, R30 ;  /* 0x00007610ff1e7816 */ /* 0x000fc6000000001e */
[----:B------:R0:W-:Y:S04]  /*3d3c0*/  @!P6 STG.E.U8 desc[UR8][R50.64+0xd1], R31 ;  /* 0x0000d11f3200e986 */ /* 0x0001e8000c101108 */
[----:B------:R-:W5:Y:S01]  /*3d3d0*/  @!P0 LDG.E.U8 R30, desc[UR8][R26.64+0xd0] ;  /* 0x0000d0081a1e8981 */ /* 0x000f62000c1e1100 */
[----:B------:R-:W-:Y:S01]  /*3d3e0*/  @!P0 IMAD.X R73, R71, 0x1, R65, P5 ;  /* 0x0000000147498824 */ /* 0x000fe200028e0641 */
[----:B0-----:R-:W0:Y:S01]  /*3d3f0*/  @!P4 LDC.64 R50, c[0x0][0x5c0] ;  /* 0x00017000ff32cb82 */ /* 0x001e220000000a00 */
[----:B-----5:R-:W-:-:S04]  /*3d400*/  LOP3.LUT R30, R30, 0xff, RZ, 0xc0, !PT ;  /* 0x000000ff1e1e7812 */ /* 0x020fc800078ec0ff */
[----:B------:R-:W-:-:S05]  /*3d410*/  F2FP.F16.E4M3.UNPACK_B R30, R30 ;  /* 0x0000001eff1e723e */ /* 0x000fca00020006ff */
[----:B------:R-:W-:-:S05]  /*3d420*/  HADD2.F32 R30, -RZ, R30.H0_H0 ;  /* 0x2000001eff1e7230 */ /* 0x000fca0000004100 */
[----:B------:R-:W-:-:S04]  /*3d430*/  FMUL R30, R30, UR10 ;  /* 0x0000000a1e1e7c20 */ /* 0x000fc80008400000 */
[----:B--2---:R-:W-:Y:S01]  /*3d440*/  FFMA R30, R177, UR61, R30 ;  /* 0x0000003db11e7c23 */ /* 0x004fe2000800001e */
[----:B0-----:R-:W-:Y:S02]  /*3d450*/  @!P4 IADD3 R70, P5, R70, R50, RZ ;  /* 0x000000324646c210 */ /* 0x001fe40007fbe0ff */
[----:B------:R-:W-:Y:S01]  /*3d460*/  LOP3.LUT P6, RZ, R4, 0x80000, RZ, 0xc0, !PT ;  /* 0x0008000004ff7812 */ /* 0x000fe200078cc0ff */
[----:B------:R-:W2:Y:S01]  /*3d470*/  LDL.LU R177, [R1+0x768] ;  /* 0x0007680001b17983 */ /* 0x000ea20000300800 */
        /* <DEDUP_REMOVED lines=34> */
[----:B0-----:R-:W-:Y:S02]  /*3d6a0*/  @!P0 IADD3 R66, P5, R66, R54, RZ ;  /* 0x0000003642428210 */ /* 0x001fe40007fbe0ff */
[----:B-1----:R-:W-:Y:S01]  /*3d6b0*/  PRMT R48, RZ, 0x7610, R48 ;  /* 0x00007610ff307816 */ /* 0x002fe20000000030 */
[----:B------:R-:W2:Y:S01]  /*3d6c0*/  LDL.LU R177, [R1+0x774] ;  /* 0x0007740001b17983 */ /* 0x000ea20000300800 */
[----:B------:R-:W-:Y:S02]  /*3d6d0*/  F2FP.SATFINITE.E4M3.F32.PACK_AB_MERGE_C R31, RZ, R30, RZ ;  /* 0x0000001eff1f723e */ /* 0x000fe400048070ff */
[----:B------:R-:W-:-:S03]  /*3d6e0*/  PRMT R30, RZ, 0x7610, R30 ;  /* 0x00007610ff1e7816 */ /* 0x000fc6000000001e */
[----:B------:R0:W-:Y:S04]  /*3d6f0*/  @!P6 STG.E.U8 desc[UR8][R46.64+0xd9], R31 ;  /* 0x0000d91f2e00e986 */ /* 0x0001e8000c101108 */
[----:B------:R-:W5:Y:S01]  /*3d700*/  @!P0 LDG.E.U8 R30, desc[UR8][R26.64+0xd8] ;  /* 0x0000d8081a1e8981 */ /* 0x000f62000c1e1100 */
[----:B------:R-:W-:Y:S01]  /*3d710*/  @!P0 IMAD.X R67, R63, 0x1, R55, P5 ;  /* 0x000000013f438824 */ /* 0x000fe200028e0637 */
[----:B0-----:R-:W-:Y:S02]  /*3d720*/  PRMT R46, RZ, 0x7610, R46 ;  /* 0x00007610ff2e7816 */ /* 0x001fe4000000002e */
[----:B-----5:R-:W-:-:S04]  /*3d730*/  LOP3.LUT R30, R30, 0xff, RZ, 0xc0, !PT ;  /* 0x000000ff1e1e7812 */ /* 0x020fc800078ec0ff */
[----:B------:R-:W-:-:S05]  /*3d740*/  F2FP.F16.E4M3.UNPACK_B R30, R30 ;  /* 0x0000001eff1e723e */ /* 0x000fca00020006ff */
[----:B------:R-:W-:-:S05]  /*3d750*/  HADD2.F32 R30, -RZ, R30.H0_H0 ;  /* 0x2000001eff1e7230 */ /* 0x000fca0000004100 */
[----:B------:R-:W-:-:S04]  /*3d760*/  FMUL R30, R30, UR10 ;  /* 0x0000000a1e1e7c20 */ /* 0x000fc80008400000 */
[----:B----4-:R-:W-:Y:S01]  /*3d770*/  FFMA R30, R171, UR61, R30 ;  /* 0x0000003dab1e7c23 */ /* 0x010fe2000800001e */
[----:B------:R-:W-:Y:S01]  /*3d780*/  ISETP.GE.AND P6, PT, R13, 0x1, PT ;  /* 0x000000010d00780c */ /* 0x000fe20003fc6270 */
[----:B------:R-:W4:Y:S03]  /*3d790*/  LDL.LU R171, [R1+0x778] ;  /* 0x0007780001ab7983 */ /* 0x000f260000300800 */
[----:B------:R-:W-:Y:S02]  /*3d7a0*/  F2FP.SATFINITE.E4M3.F32.PACK_AB_MERGE_C R47, RZ, R30, RZ ;  /* 0x0000001eff2f723e */ /* 0x000fe400048070ff */
[----:B------:R-:W0:Y:S03]  /*3d7b0*/  @!P4 LDC.64 R30, c[0x0][0x5c0] ;  /* 0x00017000ff1ecb82 */ /* 0x000e260000000a00 */
        /* <DEDUP_REMOVED lines=13> */
[----:B------:R-:W5:Y:S01]  /*3d890*/  @!P4 LDG.E.U8 R48, desc[UR8][R16.64+0xe0] ;  /* 0x0000e0081030c981 */ /* 0x000f62000c1e1100 */
[----:B-1----:R-:W1:Y:S02]  /*3d8a0*/  @!P4 LDC.64 R46, c[0x0][0x5c0] ;  /* 0x00017000ff2ecb82 */ /* 0x002e640000000a00 */
[----:B-1----:R-:W-:-:S05]  /*3d8b0*/  @!P4 IADD3 R46, P5, R14, R46, RZ ;  /* 0x0000002e0e2ec210 */ /* 0x002fca0007fbe0ff */
        /* <DEDUP_REMOVED lines=8> */
[----:B0-----:R-:W-:-:S05]  /*3d940*/  F2FP.SATFINITE.E4M3.F32.PACK_AB_MERGE_C R49, RZ, R48, RZ ;  /* 0x00000030ff31723e */ /* 0x001fca00048070ff */
[----:B------:R0:W-:Y:S01]  /*3d950*/  @!P4 STG.E.U8 desc[UR8][R46.64+0xe0], R49 ;  /* 0x0000e0312e00c986 */ /* 0x0001e2000c101108 */
[----:B------:R-:W-:Y:S02]  /*3d960*/  ISETP.LT.OR P4, PT, R28, 0xe2, !P6 ;  /* 0x000000e21c00780c */ /* 0x000fe40007781670 */
[----:B------:R-:W-:-:S11]  /*3d970*/  PRMT R48, RZ, 0x7610, R48 ;  /* 0x00007610ff307816 */ /* 0x000fd60000000030 */
[----:B------:R-:W5:Y:S01]  /*3d980*/  @!P4 LDG.E.U8 R48, desc[UR8][R16.64+0xe1] ;  /* 0x0000e1081030c981 */ /* 0x000f62000c1e1100 */
[----:B------:R-:W1:Y:S01]  /*3d990*/  @!P4 LDC.64 R30, c[0x0][0x5c0] ;  /* 0x00017000ff1ecb82 */ /* 0x000e620000000a00 */
[----:B0-----:R-:W-:Y:S02]  /*3d9a0*/  PRMT R46, RZ, 0x7610, R46 ;  /* 0x00007610ff2e7816 */ /* 0x001fe4000000002e */
[----:B-1----:R-:W-:-:S05]  /*3d9b0*/  @!P4 IADD3 R30, P5, R14, R30, RZ ;  /* 0x0000001e0e1ec210 */ /* 0x002fca0007fbe0ff */
[----:B------:R-:W-:Y:S01]  /*3d9c0*/  @!P4 IMAD.X R31, R29, 0x1, R31, P5 ;  /* 0x000000011d1fc824 */ /* 0x000fe200028e061f */
[----:B------:R-:W-:Y:S02]  /*3d9d0*/  LOP3.LUT P5, RZ, R4, 0x40000, RZ, 0xc0, !PT ;  /* 0x0004000004ff7812 */ /* 0x000fe400078ac0ff */
[----:B-----5:R-:W-:-:S04]  /*3d9e0*/  LOP3.LUT R48, R48, 0xff, RZ, 0xc0, !PT ;  /* 0x000000ff30307812 */ /* 0x020fc800078ec0ff */
[----:B------:R-:W-:-:S05]  /*3d9f0*/  F2FP.F16.E4M3.UNPACK_B R48, R48 ;  /* 0x00000030ff30723e */ /* 0x000fca00020006ff */
[----:B------:R-:W-:-:S05]  /*3da00*/  HADD2.F32 R48, -RZ, R48.H0_H0 ;  /* 0x20000030ff307230 */ /* 0x000fca0000004100 */
[----:B------:R-:W-:-:S04]  /*3da10*/  FMUL R48, R48, UR10 ;  /* 0x0000000a30307c20 */ /* 0x000fc80008400000 */
[----:B----4-:R-:W-:Y:S02]  /*3da20*/  FFMA R48, R171, UR61, R48 ;  /* 0x0000003dab307c23 */ /* 0x010fe40008000030 */
[----:B------:R-:W4:Y:S03]  /*3da30*/  LDL.LU R171, [R1+0x784] ;  /* 0x0007840001ab7983 */ /* 0x000f260000300800 */
[----:B------:R-:W-:-:S05]  /*3da40*/  F2FP.SATFINITE.E4M3.F32.PACK_AB_MERGE_C R47, RZ, R48, RZ ;  /* 0x00000030ff2f723e */ /* 0x000fca00048070ff */
[----:B------:R-:W-:Y:S04]  /*3da50*/  @!P4 STG.E.U8 desc[UR8][R30.64+0xe1], R47 ;  /* 0x0000e12f1e00c986 */ /* 0x000fe8000c101108 */
[----:B------:R-:W5:Y:S02]  /*3da60*/  @!P5 LDG.E.U8 R46, desc[UR8][R18.64+0xe0] ;  /* 0x0000e008122ed981 */ /* 0x000f64000c1e1100 */
[----:B-----5:R-:W-:-:S04]  /*3da70*/  LOP3.LUT R46, R46, 0xff, RZ, 0xc0, !PT ;  /* 0x000000ff2e2e7812 */ /* 0x020fc800078ec0ff */
[----:B------:R-:W-:-:S05]  /*3da80*/  F2FP.F16.E4M3.UNPACK_B R46, R46 ;  /* 0x0000002eff2e723e */ /* 0x000fca00020006ff */
[----:B------:R-:W-:-:S05]  /*3da90*/  HADD2.F32 R46, -RZ, R46.H0_H0 ;  /* 0x2000002eff2e7230 */ /* 0x000fca0000004100 */
[----:B------:R-:W-:-:S04]  /*3daa0*/  FMUL R46, R46, UR10 ;  /* 0x0000000a2e2e7c20 */ /* 0x000fc80008400000 */
[----:B---3--:R-:W-:-:S05]  /*3dab0*/  FFMA R46, R176, UR61, R46 ;  /* 0x0000003db02e7c23 */ /* 0x008fca000800002e */
[----:B------:R-:W-:Y:S02]  /*3dac0*/  F2FP.SATFINITE.E4M3.F32.PACK_AB_MERGE_C R49, RZ, R46, RZ ;  /* 0x0000002eff31723e */ /* 0x000fe400048070ff */
[----:B------:R-:W-:-:S03]  /*3dad0*/  PRMT R46, RZ, 0x7610, R46 ;  /* 0x00007610ff2e7816 */ /* 0x000fc6000000002e */
[----:B------:R0:W-:Y:S04]  /*3dae0*/  @!P5 STG.E.U8 desc[UR8][R44.64+0xe0], R49 ;  /* 0x0000e0312c00d986 */ /* 0x0001e8000c101108 */
[----:B------:R-:W3:Y:S01]  /*3daf0*/  @!P0 LDG.E.U8 R46, desc[UR8][R18.64+0xe1] ;  /* 0x0000e108122e8981 */ /* 0x000ee2000c1e1100 */
[----:B------:R-:W-:Y:S02]  /*3db00*/  ISETP.LT.OR P4, PT, R28, 0xe9, !P6 ;  /* 0x000000e91c00780c */ /* 0x000fe40007781670 */
[----:B0-----:R-:W-:-:S11]  /*3db10*/  PRMT R44, RZ, 0x7610, R44 ;  /* 0x00007610ff2c7816 */ /* 0x001fd6000000002c */
[----:B------:R-:W0:Y:S01]  /*3db20*/  @!P4 LDC.64 R30, c[0x0][0x5c0] ;  /* 0x00017000ff1ecb82 */ /* 0x000e220000000a00 */
[----:B---3--:R-:W-:-:S04]  /*3db30*/  LOP3.LUT R46, R46, 0xff, RZ, 0xc0, !PT ;  /* 0x000000ff2e2e7812 */ /* 0x008fc800078ec0ff */
[----:B------:R-:W-:-:S05]  /*3db40*/  F2FP.F16.E4M3.UNPACK_B R46, R46 ;  /* 0x0000002eff2e723e */ /* 0x000fca00020006ff */
[----:B------:R-:W-:-:S05]  /*3db50*/  HADD2.F32 R46, -RZ, R46.H0_H0 ;  /* 0x2000002eff2e7230 */ /* 0x000fca0000004100 */
[----:B------:R-:W-:-:S04]  /*3db60*/  FMUL R46, R46, UR10 ;  /* 0x0000000a2e2e7c20 */ /* 0x000fc80008400000 */
[----:B--2---:R-:W-:Y:S01]  /*3db70*/  FFMA R46, R177, UR61, R46 ;  /* 0x0000003db12e7c23 */ /* 0x004fe2000800002e */
[----:B0-----:R-:W-:Y:S01]  /*3db80*/  @!P4 IADD3 R30, P5, R14, R30, RZ ;  /* 0x0000001e0e1ec210 */ /* 0x001fe20007fbe0ff */
[----:B------:R-:W2:Y:S04]  /*3db90*/  LDL.LU R177, [R1+0x788] ;  /* 0x0007880001b17983 */ /* 0x000ea80000300800 */
[----:B------:R-:W3:Y:S01]  /*3dba0*/  LDL.LU R176, [R1+0x78c] ;  /* 0x00078c0001b07983 */ /* 0x000ee20000300800 */
[----:B------:R-:W-:-:S05]  /*3dbb0*/  F2FP.SATFINITE.E4M3.F32.PACK_AB_MERGE_C R47, RZ, R46, RZ ;  /* 0x0000002eff2f723e */ /* 0x000fca00048070ff */
[----:B------:R0:W-:Y:S04]  /*3dbc0*/  @!P0 STG.E.U8 desc[UR8][R42.64+0xe1], R47 ;  /* 0x0000e12f2a008986 */ /* 0x0001e8000c101108 */
[----:B------:R-:W5:Y:S01]  /*3dbd0*/  @!P4 LDG.E.U8 R44, desc[UR8][R16.64+0xe8] ;  /* 0x0000e808102cc981 */ /* 0x000f62000c1e1100 */
        /* <DEDUP_REMOVED lines=9> */
[----:B------:R1:W-:Y:S01]  /*3dc70*/  @!P4 STG.E.U8 desc[UR8][R30.64+0xe8], R45 ;  /* 0x0000e82d1e00c986 */ /* 0x0003e2000c101108 */
[----:B------:R-:W-:Y:S02]  /*3dc80*/  ISETP.LT.OR P4, PT, R28, 0xea, !P6 ;  /* 0x000000ea1c00780c */ /* 0x000fe40007781670 */
[----:B------:R-:W-:-:S11]  /*3dc90*/  PRMT R44, RZ, 0x7610, R44 ;  /* 0x00007610ff2c7816 */ /* 0x000fd6000000002c */
[----:B------:R-:W5:Y:S01]  /*3dca0*/  @!P4 LDG.E.U8 R44, desc[UR8][R16.64+0xe9] ;  /* 0x0000e908102cc981 */ /* 0x000f62000c1e1100 */
[----:B0-----:R-:W0:Y:S01]  /*3dcb0*/  @!P4 LDC.64 R42, c[0x0][0x5c0] ;  /* 0x00017000ff2acb82 */ /* 0x001e220000000a00 */
[----:B-1----:R-:W-:Y:S02]  /*3dcc0*/  PRMT R30, RZ, 0x7610, R30 ;  /* 0x00007610ff1e7816 */ /* 0x002fe4000000001e */
[----:B0-----:R-:W-:-:S05]  /*3dcd0*/  @!P4 IADD3 R42, P5, R14, R42, RZ ;  /* 0x0000002a0e2ac210 */ /* 0x001fca0007fbe0ff */
[----:B------:R-:W-:Y:S01]  /*3dce0*/  @!P4 IMAD.X R43, R29, 0x1, R43, P5 ;  /* 0x000000011d2bc824 */ /* 0x000fe200028e062b */
[----:B-----5:R-:W-:-:S04]  /*3dcf0*/  LOP3.LUT R44, R44, 0xff, RZ, 0xc0, !PT ;  /* 0x000000ff2c2c7812 */ /* 0x020fc800078ec0ff */
[----:B------:R-:W-:-:S05]  /*3dd00*/  F2FP.F16.E4M3.UNPACK_B R44, R44 ;  /* 0x0000002cff2c723e */ /* 0x000fca00020006ff */
[----:B------:R-:W-:-:S05]  /*3dd10*/  HADD2.F32 R44, -RZ, R44.H0_H0 ;  /* 0x2000002cff2c7230 */ /* 0x000fca0000004100 */
[----:B------:R-:W-:-:S04]  /*3dd20*/  FMUL R44, R44, UR10 ;  /* 0x0000000a2c2c7c20 */ /* 0x000fc80008400000 */
[----:B--2---:R-:W-:Y:S01]  /*3dd30*/  FFMA R44, R177, UR61, R44 ;  /* 0x0000003db12c7c23 */ /* 0x004fe2000800002c */
[----:B------:R-:W-:Y:S02]  /*3dd40*/  PRMT R16, RZ, 0x7610, R16 ;  /* 0x00007610ff107816 */ /* 0x000fe40000000010 */
[----:B------:R-:W-:Y:S01]  /*3dd50*/  LOP3.LUT P6, RZ, R4, 0x4000, RZ, 0xc0, !PT ;  /* 0x0000400004ff7812 */ /* 0x000fe200078cc0ff */
[----:B------:R-:W2:Y:S01]  /*3dd60*/  LDL.LU R177, [R1+0x794] ;  /* 0x0007940001b17983 */ /* 0x000ea20000300800 */
[----:B------:R-:W-:-:S05]  /*3dd70*/  F2FP.SATFINITE.E4M3.F32.PACK_AB_MERGE_C R31, RZ, R44, RZ ;  /* 0x0000002cff1f723e */ /* 0x000fca00048070ff */
[----:B------:R0:W-:Y:S04]  /*3dd80*/  @!P4 STG.E.U8 desc[UR8][R42.64+0xe9], R31 ;  /* 0x0000e91f2a00c986 */ /* 0x0001e8000c101108 */
[----:B------:R-:W5:Y:S01]  /*3dd90*/  @!P0 LDG.E.U8 R30, desc[UR8][R18.64+0xe8] ;  /* 0x0000e808121e8981 */ /* 0x000f62000c1e1100 */
        /* <DEDUP_REMOVED lines=9> */
[----:B------:R1:W-:Y:S04]  /*3de30*/  @!P0 STG.E.U8 desc[UR8][R40.64+0xe8], R17 ;  /* 0x0000e81128008986 */ /* 0x0003e8000c101108 */
[----:B------:R-:W5:Y:S02]  /*3de40*/  @!P4 LDG.E.U8 R16, desc[UR8][R18.64+0xe9] ;  /* 0x0000e9081210c981 */ /* 0x000f64000c1e1100 */
[----:B-----5:R-:W-:-:S04]  /*3de50*/  LOP3.LUT R16, R16, 0xff, RZ, 0xc0, !PT ;  /* 0x000000ff10107812 */ /* 0x020fc800078ec0ff */
[----:B------:R-:W-:-:S05]  /*3de60*/  F2FP.F16.E4M3.UNPACK_B R16, R16 ;  /* 0x00000010ff10723e */ /* 0x000fca00020006ff */
[----:B------:R-:W-:-:S05]  /*3de70*/  HADD2.F32 R16, -RZ, R16.H0_H0 ;  /* 0x20000010ff107230 */ /* 0x000fca0000004100 */
[----:B------:R-:W-:-:S04]  /*3de80*/  FMUL R16, R16, UR10 ;  /* 0x0000000a10107c20 */ /* 0x000fc80008400000 */
[----:B----4-:R-:W-:Y:S01]  /*3de90*/  FFMA R16, R171, UR61, R16 ;  /* 0x0000003dab107c23 */ /* 0x010fe20008000010 */
[----:B------:R-:W-:Y:S02]  /*3dea0*/  LOP3.LUT P3, RZ, R7, 0x10, RZ, 0xc0, !PT ;  /* 0x0000001007ff7812 */ /* 0x000fe4000786c0ff */
[----:B------:R-:W-:Y:S01]  /*3deb0*/  PRMT R30, RZ, 0x7610, R30 ;  /* 0x00007610ff1e7816 */ /* 0x000fe2000000001e */
[----:B------:R-:W4:Y:S01]  /*3dec0*/  LDL.LU R171, [R1+0x79c] ;  /* 0x00079c0001ab7983 */ /* 0x000f220000300800 */
[----:B0-----:R-:W-:Y:S02]  /*3ded0*/  F2FP.SATFINITE.E4M3.F32.PACK_AB_MERGE_C R31, RZ, R16, RZ ;  /* 0x00000010ff1f723e */ /* 0x001fe400048070ff */
[----:B------:R-:W-:-:S03]  /*3dee0*/  PRMT R16, RZ, 0x7610, R16 ;  /* 0x00007610ff107816 */ /* 0x000fc60000000010 */
[----:B------:R0:W-:Y:S04]  /*3def0*/  @!P4 STG.E.U8 desc[UR8][R38.64+0xe9], R31 ;  /* 0x0000e91f2600c986 */ /* 0x0001e8000c101108 */
[----:B------:R-:W5:Y:S01]  /*3df00*/  @!P6 LDG.E.U8 R16, desc[UR8][R20.64+0xe0] ;  /* 0x0000e0081410e981 */ /* 0x000f62000c1e1100 */
[----:B------:R-:W0:Y:S01]  /*3df10*/  @!P3 LDC.64 R18, c[0x0][0x5c0] ;  /* 0x00017000ff12bb82 */ /* 0x000e220000000a00 */
        /* <DEDUP_REMOVED lines=15> */
[----:B------:R-:W-:Y:S01]  /*3e010*/  LOP3.LUT P6, RZ, R4, 0x1000, RZ, 0xc0, !PT ;  /* 0x0000100004ff7812 */ /* 0x000fe200078cc0ff */
[----:B------:R-:W3:Y:S03]  /*3e020*/  LDL.LU R176, [R1+0x7a4] ;  /* 0x0007a40001b07983 */ /* 0x000ee60000300800 */
[----:B0-----:R-:W-:-:S05]  /*3e030*/  F2FP.SATFINITE.E4M3.F32.PACK_AB_MERGE_C R31, RZ, R16, RZ ;  /* 0x00000010ff1f723e */ /* 0x001fca00048070ff */
[----:B------:R0:W-:Y:S04]  /*3e040*/  @!P5 STG.E.U8 desc[UR8][R34.64+0xe1], R31 ;  /* 0x0000e11f2200d986 */ /* 0x0001e8000c101108 */
[----:B------:R-:W5:Y:S01]  /*3e050*/  @!P3 LDG.E.U8 R30, desc[UR8][R22.64+0xe0] ;  /* 0x0000e008161eb981 */ /* 0x000f62000c1e1100 */
[----:B------:R-:W-:-:S05]  /*3e060*/  @!P3 IADD3 R16, P4, R57, R18, RZ ;  /* 0x000000123910b210 */ /* 0x000fca0007f9e0ff */
[----:B-1----:R-:W-:Y:S02]  /*3e070*/  @!P3 IMAD.X R17, R56, 0x1, R19, P4 ;  /* 0x000000013811b824 */ /* 0x002fe400020e0613 */
[----:B------:R-:W1:Y:S01]  /*3e080*/  @!P2 LDC.64 R18, c[0x0][0x5c0] ;  /* 0x00017000ff12ab82 */ /* 0x000e620000000a00 */
[----:B-----5:R-:W-:-:S04]  /*3e090*/  LOP3.LUT R30, R30, 0xff, RZ, 0xc0, !PT ;  /* 0x000000ff1e1e7812 */ /* 0x020fc800078ec0ff */
[----:B------:R-:W-:-:S05]  /*3e0a0*/  F2FP.F16.E4M3.UNPACK_B R30, R30 ;  /* 0x0000001eff1e723e */ /* 0x000fca00020006ff */
[----:B------:R-:W-:-:S05]  /*3e0b0*/  HADD2.F32 R30, -RZ, R30.H0_H0 ;  /* 0x2000001eff1e7230 */ /* 0x000fca0000004100 */
[----:B------:R-:W-:-:S04]  /*3e0c0*/  FMUL R30, R30, UR10 ;  /* 0x0000000a1e1e7c20 */ /* 0x000fc80008400000 */
[----:B----4-:R-:W-:Y:S01]  /*3e0d0*/  FFMA R30, R171, UR61, R30 ;  /* 0x0000003dab1e7c23 */ /* 0x010fe2000800001e */
[----:B-1----:R-:W-:Y:S02]  /*3e0e0*/  @!P2 IADD3 R18, P4, R53, R18, RZ ;  /* 0x000000123512a210 */ /* 0x002fe40007f9e0ff */
[----:B------:R-:W-:Y:S01]  /*3e0f0*/  ISETP.GE.AND P5, PT, R13, 0x81, PT ;  /* 0x000000810d00780c */ /* 0x000fe20003fa6270 */
[----:B------:R-:W4:Y:S01]  /*3e100*/  LDL.LU R171, [R1+0x7a8] ;  /* 0x0007a80001ab7983 */ /* 0x000f220000300800 */
[----:B0-----:R-:W-:Y:S02]  /*3e110*/  F2FP.SATFINITE.E4M3.F32.PACK_AB_MERGE_C R31, RZ, R30, RZ ;  /* 0x0000001eff1f723e */ /* 0x001fe400048070ff */
        /* <DEDUP_REMOVED lines=8> */
[----:B--2---:R-:W-:Y:S01]  /*3e1a0*/  FFMA R30, R177, UR61, R30 ;  /* 0x0000003db11e7c23 */ /* 0x004fe2000800001e */
[----:B------:R-:W-:Y:S02]  /*3e1b0*/  ISETP.LT.OR P3, PT, R28, 0xea, !P5 ;  /* 0x000000ea1c00780c */ /* 0x000fe40006f61670 */
[----:B0-----:R-:W-:Y:S01]  /*3e1c0*/  PRMT R16, RZ, 0x7610, R16 ;  /* 0x00007610ff107816 */ /* 0x001fe20000000010 */
[----:B------:R-:W2:Y:S01]  /*3e1d0*/  LDL.LU R177, [R1+0x7ac] ;  /* 0x0007ac0001b17983 */ /* 0x000ea20000300800 */
        /* <DEDUP_REMOVED lines=9> */
[----:B---3--:R-:W-:Y:S02]  /*3e270*/  FFMA R30, R176, UR61, R30 ;  /* 0x0000003db01e7c23 */ /* 0x008fe4000800001e */
[----:B------:R-:W3:Y:S03]  /*3e280*/  LDL.LU R176, [R1+0x7b0] ;  /* 0x0007b00001b07983 */ /* 0x000ee60000300800 */
[----:B------:R-:W-:-:S05]  /*3e290*/  F2FP.SATFINITE.E4M3.F32.PACK_AB_MERGE_C R31, RZ, R30, RZ ;  /* 0x0000001eff1f723e */ /* 0x000fca00048070ff */
[----:B------:R1:W-:Y:S04]  /*3e2a0*/  @!P6 STG.E.U8 desc[UR8][R32.64+0xe8], R31 ;  /* 0x0000e81f2000e986 */ /* 0x0003e8000c101108 */
[----:B------:R-:W5:Y:S02]  /*3e2b0*/  @!P3 LDG.E.U8 R16, desc[UR8][R20.64+0xe9] ;  /* 0x0000e9081410b981 */ /* 0x000f64000c1e1100 */
[----:B-----5:R-:W-:-:S04]  /*3e2c0*/  LOP3.LUT R16, R16, 0xff, RZ, 0xc0, !PT ;  /* 0x000000ff10107812 */ /* 0x020fc800078ec0ff */
[----:B------:R-:W-:-:S05]  /*3e2d0*/  F2FP.F16.E4M3.UNPACK_B R16, R16 ;  /* 0x00000010ff10723e */ /* 0x000fca00020006ff */
[----:B------:R-:W-:Y:S01]  /*3e2e0*/  HADD2.F32 R17, -RZ, R16.H0_H0 ;  /* 0x20000010ff117230 */ /* 0x000fe20000004100 */
[----:B0-----:R-:W-:-:S04]  /*3e2f0*/  @!P3 IADD3 R16, P2, P4, R14, R18, R9 ;  /* 0x000000120e10b210 */ /* 0x001fc80007c5e009 */
[----:B------:R-:W-:Y:S01]  /*3e300*/  FMUL R18, R17, UR10 ;  /* 0x0000000a11127c20 */ /* 0x000fe20008400000 */
[----:B------:R-:W-:Y:S02]  /*3e310*/  @!P3 IADD3.X R17, R29, R19, R8, P2, P4 ;  /* 0x000000131d11b210 */ /* 0x000fe400017e8408 */
[C---:B------:R-:W-:Y:S01]  /*3e320*/  ISETP.LT.OR P2, PT, R28.reuse, 0xe9, !P1 ;  /* 0x000000e91c00780c */ /* 0x040fe20004f41670 */
[----:B----4-:R-:W-:Y:S01]  /*3e330*/  FFMA R18, R171, UR61, R18 ;  /* 0x0000003dab127c23 */ /* 0x010fe20008000012 */
[----:B------:R-:W-:Y:S02]  /*3e340*/  ISETP.LT.OR P1, PT, R28, 0xea, !P1 ;  /* 0x000000ea1c00780c */ /* 0x000fe40004f21670 */
[----:B------:R-:W-:Y:S01]  /*3e350*/  ISETP.GE.AND P6, PT, R13, 0x101, PT ;  /* 0x000001010d00780c */ /* 0x000fe20003fc6270 */
[----:B------:R-:W4:Y:S01]  /*3e360*/  LDL.LU R171, [R1+0x7b4] ;  /* 0x0007b40001ab7983 */ /* 0x000f220000300800 */
[----:B-1----:R-:W-:Y:S02]  /*3e370*/  F2FP.SATFINITE.E4M3.F32.PACK_AB_MERGE_C R31, RZ, R18, RZ ;  /* 0x00000012ff1f723e */ /* 0x002fe400048070ff */
[----:B------:R-:W-:-:S03]  /*3e380*/  PRMT R18, RZ, 0x7610, R18 ;  /* 0x00007610ff127816 */ /* 0x000fc60000000012 */
[----:B------:R0:W-:Y:S04]  /*3e390*/  @!P3 STG.E.U8 desc[UR8][R16.64+0xe9], R31 ;  /* 0x0000e91f1000b986 */ /* 0x0001e8000c101108 */
[----:B------:R-:W5:Y:S01]  /*3e3a0*/  @!P2 LDG.E.U8 R18, desc[UR8][R22.64+0xe8] ;  /* 0x0000e8081612a981 */ /* 0x000f62000c1e1100 */
[----:B------:R-:W1:Y:S01]  /*3e3b0*/  @!P2 LDC.64 R32, c[0x0][0x5c0] ;  /* 0x00017000ff20ab82 */ /* 0x000e620000000a00 */
[----:B------:R-:W-:-:S04]  /*3e3c0*/  @!P2 IADD3 R21, P3, P4, R3, R14, R9 ;  /* 0x0000000e0315a210 */ /* 0x000fc80007c7e009 */
[----:B------:R-:W-:-:S03]  /*3e3d0*/  @!P2 IADD3.X R20, R2, R29, R8, P3, P4 ;  /* 0x0000001d0214a210 */ /* 0x000fc60001fe8408 */
[----:B0-----:R-:W0:Y:S01]  /*3e3e0*/  @!P1 LDC.64 R30, c[0x0][0x5c0] ;  /* 0x00017000ff1e9b82 */ /* 0x001e220000000a00 */
[----:B-----5:R-:W-:-:S04]  /*3e3f0*/  LOP3.LUT R18, R18, 0xff, RZ, 0xc0, !PT ;  /* 0x000000ff12127812 */ /* 0x020fc800078ec0ff */
[----:B------:R-:W-:-:S05]  /*3e400*/  F2FP.F16.E4M3.UNPACK_B R18, R18 ;  /* 0x00000012ff12723e */ /* 0x000fca00020006ff */
[----:B------:R-:W-:-:S05]  /*3e410*/  HADD2.F32 R18, -RZ, R18.H0_H0 ;  /* 0x20000012ff127230 */ /* 0x000fca0000004100 */
[----:B------:R-:W-:Y:S01]  /*3e420*/  FMUL R19, R18, UR10 ;  /* 0x0000000a12137c20 */ /* 0x000fe20008400000 */
[----:B-1----:R-:W-:-:S03]  /*3e430*/  @!P2 IADD3 R18, P3, R21, R32, RZ ;  /* 0x000000201512a210 */ /* 0x002fc60007f7e0ff */
[----:B--2---:R-:W-:Y:S02]  /*3e440*/  FFMA R16, R177, UR61, R19 ;  /* 0x0000003db1107c23 */ /* 0x004fe40008000013 */
[----:B------:R-:W-:Y:S01]  /*3e450*/  @!P2 IMAD.X R19, R20, 0x1, R33, P3 ;  /* 0x000000011413a824 */ /* 0x000fe200018e0621 */
[----:B------:R-:W2:Y:S02]  /*3e460*/  LDL.LU R177, [R1+0x7b8] ;  /* 0x0007b80001b17983 */ /* 0x000ea40000300800 */
[----:B------:R-:W-:Y:S02]  /*3e470*/  F2FP.SATFINITE.E4M3.F32.PACK_AB_MERGE_C R17, RZ, R16, RZ ;  /* 0x00000010ff11723e */ /* 0x000fe400048070ff */
[----:B------:R-:W-:-:S03]  /*3e480*/  PRMT R16, RZ, 0x7610, R16 ;  /* 0x00007610ff107816 */ /* 0x000fc60000000010 */
[----:B------:R1:W-:Y:S04]  /*3e490*/  @!P2 STG.E.U8 desc[UR8][R18.64+0xe8], R17 ;  /* 0x0000e8111200a986 */ /* 0x0003e8000c101108 */
[----:B------:R-:W5:Y:S01]  /*3e4a0*/  @!P1 LDG.E.U8 R16, desc[UR8][R22.64+0xe9] ;  /* 0x0000e90816109981 */ /* 0x000f62000c1e1100 */
[----:B------:R-:W-:Y:S02]  /*3e4b0*/  @!P1 IADD3 R21, P3, P4, R3, R14, R9 ;  /* 0x0000000e03159210 */ /* 0x000fe40007c7e009 */
[----:B------:R-:W-:Y:S02]  /*3e4c0*/  ISETP.LT.OR P2, PT, R28, 0xe1, !P6 ;  /* 0x000000e11c00780c */ /* 0x000fe40007741670 */
[----:B------:R-:W-:-:S11]  /*3e4d0*/  @!P1 IADD3.X R20, R2, R29, R8, P3, P4 ;  /* 0x0000001d02149210 */ /* 0x000fd60001fe8408 */
[----:B-1----:R-:W1:Y:S01]  /*3e4e0*/  @!P2 LDC.64 R18, c[0x0][0x5c0] ;  /* 0x00017000ff12ab82 */ /* 0x002e620000000a00 */
        /* <DEDUP_REMOVED lines=8> */
[----:B------:R-:W-:Y:S01]  /*3e570*/  F2FP.SATFINITE.E4M3.F32.PACK_AB_MERGE_C R21, RZ, R13, RZ ;  /* 0x0000000dff15723e */ /* 0x000fe200048070ff */
[----:B------:R-:W-:Y:S01]  /*3e580*/  @!P1 IMAD.X R17, R20, 0x1, R31, P3 ;  /* 0x0000000114119824 */ /* 0x000fe200018e061f */
[----:B------:R-:W-:-:S04]  /*3e590*/  PRMT R13, RZ, 0x7610, R13 ;  /* 0x00007610ff0d7816 */ /* 0x000fc8000000000d */
[----:B------:R0:W-:Y:S04]  /*3e5a0*/  @!P1 STG.E.U8 desc[UR8][R16.64+0xe9], R21 ;  /* 0x0000e91510009986 */ /* 0x0001e8000c101108 */
[----:B------:R-:W5:Y:S01]  /*3e5b0*/  @!P2 LDG.E.U8 R13, desc[UR8][R24.64+0xe0] ;  /* 0x0000e008180da981 */ /* 0x000f62000c1e1100 */
[----:B------:R-:W-:Y:S02]  /*3e5c0*/  ISETP.LT.OR P1, PT, R28, 0xe2, !P6 ;  /* 0x000000e21c00780c */ /* 0x000fe40007721670 */
[----:B-1----:R-:W-:-:S04]  /*3e5d0*/  @!P2 IADD3 R18, P3, P4, R14, R18, R11 ;  /* 0x000000120e12a210 */ /* 0x002fc80007c7e00b */
[----:B------:R-:W-:-:S07]  /*3e5e0*/  @!P2 IADD3.X R19, R29, R19, R10, P3, P4 ;  /* 0x000000131d13a210 */ /* 0x000fce0001fe840a */
[----:B0-----:R-:W0:Y:S01]  /*3e5f0*/  @!P1 LDC.64 R16, c[0x0][0x5c0] ;  /* 0x00017000ff109b82 */ /* 0x001e220000000a00 */
[----:B-----5:R-:W-:-:S04]  /*3e600*/  LOP3.LUT R13, R13, 0xff, RZ, 0xc0, !PT ;  /* 0x000000ff0d0d7812 */ /* 0x020fc800078ec0ff */
[----:B------:R-:W-:-:S05]  /*3e610*/  F2FP.F16.E4M3.UNPACK_B R13, R13 ;  /* 0x0000000dff0d723e */ /* 0x000fca00020006ff */
[----:B------:R-:W-:-:S05]  /*3e620*/  HADD2.F32 R13, -RZ, R13.H0_H0 ;  /* 0x2000000dff0d7230 */ /* 0x000fca0000004100 */
[----:B------:R-:W-:-:S04]  /*3e630*/  FMUL R13, R13, UR10 ;  /* 0x0000000a0d0d7c20 */ /* 0x000fc80008400000 */
[----:B----4-:R-:W-:-:S05]  /*3e640*/  FFMA R13, R171, UR61, R13 ;  /* 0x0000003dab0d7c23 */ /* 0x010fca000800000d */
[----:B------:R-:W-:Y:S02]  /*3e650*/  F2FP.SATFINITE.E4M3.F32.PACK_AB_MERGE_C R21, RZ, R13, RZ ;  /* 0x0000000dff15723e */ /* 0x000fe400048070ff */
[----:B------:R-:W-:-:S03]  /*3e660*/  PRMT R13, RZ, 0x7610, R13 ;  /* 0x00007610ff0d7816 */ /* 0x000fc6000000000d */
[----:B------:R1:W-:Y:S04]  /*3e670*/  @!P2 STG.E.U8 desc[UR8][R18.64+0xe0], R21 ;  /* 0x0000e0151200a986 */ /* 0x0003e8000c101108 */
[----:B------:R-:W4:Y:S01]  /*3e680*/  @!P1 LDG.E.U8 R13, desc[UR8][R24.64+0xe1] ;  /* 0x0000e108180d9981 */ /* 0x000f22000c1e1100 */
[----:B------:R-:W-:Y:S02]  /*3e690*/  ISETP.LT.OR P2, PT, R28, 0xe1, !P0 ;  /* 0x000000e11c00780c */ /* 0x000fe40004741670 */
[----:B0-----:R-:W-:-:S04]  /*3e6a0*/  @!P1 IADD3 R16, P3, P4, R14, R16, R11 ;  /* 0x000000100e109210 */ /* 0x001fc80007c7e00b */
[----:B------:R-:W-:-:S07]  /*3e6b0*/  @!P1 IADD3.X R17, R29, R17, R10, P3, P4 ;  /* 0x000000111d119210 */ /* 0x000fce0001fe840a */
[----:B------:R-:W0:Y:S01]  /*3e6c0*/  @!P2 LDC.64 R22, c[0x0][0x5c0] ;  /* 0x00017000ff16ab82 */ /* 0x000e220000000a00 */
[----:B----4-:R-:W-:-:S04]  /*3e6d0*/  LOP3.LUT R13, R13, 0xff, RZ, 0xc0, !PT ;  /* 0x000000ff0d0d7812 */ /* 0x010fc800078ec0ff */
[----:B------:R-:W-:-:S05]  /*3e6e0*/  F2FP.F16.E4M3.UNPACK_B R13, R13 ;  /* 0x0000000dff0d723e */ /* 0x000fca00020006ff */
[----:B------:R-:W-:-:S05]  /*3e6f0*/  HADD2.F32 R13, -RZ, R13.H0_H0 ;  /* 0x2000000dff0d7230 */ /* 0x000fca0000004100 */
[----:B------:R-:W-:-:S04]  /*3e700*/  FMUL R13, R13, UR10 ;  /* 0x0000000a0d0d7c20 */ /* 0x000fc80008400000 */
[----:B--2---:R-:W-:Y:S01]  /*3e710*/  FFMA R13, R177, UR61, R13 ;  /* 0x0000003db10d7c23 */ /* 0x004fe2000800000d */
[----:B-1----:R-:W-:Y:S01]  /*3e720*/  @!P2 IADD3 R19, P3, P4, R3, R14, R11 ;  /* 0x0000000e0313a210 */ /* 0x002fe20007c7e00b */
[----:B------:R-:W2:Y:S04]  /*3e730*/  LDL.LU R177, [R1+0x7c0] ;  /* 0x0007c00001b17983 */ /* 0x000ea80000300800 */
[----:B------:R-:W4:Y:S01]  /*3e740*/  LDL.LU R171, [R1+0x7c4] ;  /* 0x0007c40001ab7983 */ /* 0x000f220000300800 */
[----:B------:R-:W-:Y:S02]  /*3e750*/  F2FP.SATFINITE.E4M3.F32.PACK_AB_MERGE_C R21, RZ, R13, RZ ;  /* 0x0000000dff15723e */ /* 0x000fe400048070ff */
[----:B------:R-:W-:-:S03]  /*3e760*/  PRMT R13, RZ, 0x7610, R13 ;  /* 0x00007610ff0d7816 */ /* 0x000fc6000000000d */
[----:B------:R1:W-:Y:S04]  /*3e770*/  @!P1 STG.E.U8 desc[UR8][R16.64+0xe1], R21 ;  /* 0x0000e11510009986 */ /* 0x0003e8000c101108 */
[----:B------:R-:W5:Y:S01]  /*3e780*/  @!P2 LDG.E.U8 R13, desc[UR8][R26.64+0xe0] ;  /* 0x0000e0081a0da981 */ /* 0x000f62000c1e1100 */
[----:B------:R-:W-:Y:S02]  /*3e790*/  ISETP.LT.OR P1, PT, R28, 0xe2, !P0 ;  /* 0x000000e21c00780c */ /* 0x000fe40004721670 */
[----:B------:R-:W-:Y:S02]  /*3e7a0*/  @!P2 IADD3.X R20, R2, R29, R10, P3, P4 ;  /* 0x0000001d0214a210 */ /* 0x000fe40001fe840a */
[----:B0-----:R-:W-:-:S05]  /*3e7b0*/  @!P2 IADD3 R18, P3, R19, R22, RZ ;  /* 0x000000161312a210 */ /* 0x001fca0007f7e0ff */
[----:B------:R-:W-:-:S04]  /*3e7c0*/  @!P2 IMAD.X R19, R20, 0x1, R23, P3 ;  /* 0x000000011413a824 */ /* 0x000fc800018e0617 */
[----:B------:R-:W0:Y:S01]  /*3e7d0*/  @!P1 LDC.64 R22, c[0x0][0x5c0] ;  /* 0x00017000ff169b82 */ /* 0x000e220000000a00 */
[----:B-----5:R-:W-:-:S04]  /*3e7e0*/  LOP3.LUT R13, R13, 0xff, RZ, 0xc0, !PT ;  /* 0x000000ff0d0d7812 */ /* 0x020fc800078ec0ff */
[----:B------:R-:W-:-:S05]  /*3e7f0*/  F2FP.F16.E4M3.UNPACK_B R13, R13 ;  /* 0x0000000dff0d723e */ /* 0x000fca00020006ff */
[----:B------:R-:W-:-:S05]  /*3e800*/  HADD2.F32 R13, -RZ, R13.H0_H0 ;  /* 0x2000000dff0d7230 */ /* 0x000fca0000004100 */
[----:B------:R-:W-:-:S04]  /*3e810*/  FMUL R13, R13, UR10 ;  /* 0x0000000a0d0d7c20 */ /* 0x000fc80008400000 */
[----:B---3--:R-:W-:Y:S01]  /*3e820*/  FFMA R13, R176, UR61, R13 ;  /* 0x0000003db00d7c23 */ /* 0x008fe2000800000d */
[----:B-1----:R-:W-:Y:S01]  /*3e830*/  @!P1 IADD3 R17, P3, P4, R3, R14, R11 ;  /* 0x0000000e03119210 */ /* 0x002fe20007c7e00b */
[----:B------:R-:W3:Y:S03]  /*3e840*/  LDL.LU R176, [R1+0x7c8] ;  /* 0x0007c80001b07983 */ /* 0x000ee60000300800 */
        /* <DEDUP_REMOVED lines=8> */
[----:B-1----:R-:W0:Y:S01]  /*3e8d0*/  @!P2 LDC.64 R18, c[0x0][0x5c0] ;  /* 0x00017000ff12ab82 */ /* 0x002e220000000a00 */
[----:B-----5:R-:W-:-:S04]  /*3e8e0*/  LOP3.LUT R13, R13, 0xff, RZ, 0xc0, !PT ;  /* 0x000000ff0d0d7812 */ /* 0x020fc800078ec0ff */
[----:B------:R-:W-:-:S05]  /*3e8f0*/  F2FP.F16.E4M3.UNPACK_B R13, R13 ;  /* 0x0000000dff0d723e */ /* 0x000fca00020006ff */
[----:B------:R-:W-:-:S05]  /*3e900*/  HADD2.F32 R13, -RZ, R13.H0_H0 ;  /* 0x2000000dff0d7230 */ /* 0x000fca0000004100 */
[----:B------:R-:W-:-:S04]  /*3e910*/  FMUL R13, R13, UR10 ;  /* 0x0000000a0d0d7c20 */ /* 0x000fc80008400000 */
[----:B--2---:R-:W-:Y:S01]  /*3e920*/  FFMA R13, R177, UR61, R13 ;  /* 0x0000003db10d7c23 */ /* 0x004fe2000800000d */
[----:B0-----:R-:W-:Y:S01]  /*3e930*/  @!P2 IADD3 R18, P3, P4, R14, R18, R11 ;  /* 0x000000120e12a210 */ /* 0x001fe20007c7e00b */
[----:B------:R-:W2:Y:S03]  /*3e940*/  LDL.LU R177, [R1+0x7cc] ;  /* 0x0007cc0001b17983 */ /* 0x000ea60000300800 */
[----:B------:R-:W-:Y:S02]  /*3e950*/  F2FP.SATFINITE.E4M3.F32.PACK_AB_MERGE_C R21, RZ, R13, RZ ;  /* 0x0000000dff15723e */ /* 0x000fe400048070ff */
[----:B------:R-:W-:-:S03]  /*3e960*/  PRMT R13, RZ, 0x7610, R13 ;  /* 0x00007610ff0d7816 */ /* 0x000fc6000000000d */
[----:B------:R0:W-:Y:S04]  /*3e970*/  @!P1 STG.E.U8 desc[UR8][R16.64+0xe1], R21 ;  /* 0x0000e11510009986 */ /* 0x0001e8000c101108 */
[----:B------:R-:W5:Y:S01]  /*3e980*/  @!P2 LDG.E.U8 R13, desc[UR8][R24.64+0xe8] ;  /* 0x0000e808180da981 */ /* 0x000f62000c1e1100 */
[----:B------:R-:W-:Y:S02]  /*3e990*/  ISETP.LT.OR P1, PT, R28, 0xea, !P6 ;  /* 0x000000ea1c00780c */ /* 0x000fe40007721670 */
[----:B------:R-:W-:-:S11]  /*3e9a0*/  @!P2 IADD3.X R19, R29, R19, R10, P3, P4 ;  /* 0x000000131d13a210 */ /* 0x000fd60001fe840a */
        /* <DEDUP_REMOVED lines=18> */
[----:B---3--:R-:W-:-:S05]  /*3ead0*/  FFMA R13, R176, UR61, R13 ;  /* 0x0000003db00d7c23 */ /* 0x008fca000800000d */
[----:B-1----:R-:W-:Y:S02]  /*3eae0*/  F2FP.SATFINITE.E4M3.F32.PACK_AB_MERGE_C R21, RZ, R13, RZ ;  /* 0x0000000dff15723e */ /* 0x002fe400048070ff */
[----:B------:R-:W-:-:S03]  /*3eaf0*/  PRMT R13, RZ, 0x7610, R13 ;  /* 0x00007610ff0d7816 */ /* 0x000fc6000000000d */
[----:B------:R1:W-:Y:S04]  /*3eb00*/  @!P1 STG.E.U8 desc[UR8][R16.64+0xe9], R21 ;  /* 0x0000e91510009986 */ /* 0x0003e8000c101108 */
[----:B------:R-:W3:Y:S01]  /*3eb10*/  @!P2 LDG.E.U8 R13, desc[UR8][R26.64+0xe8] ;  /* 0x0000e8081a0da981 */ /* 0x000ee2000c1e1100 */
[----:B------:R-:W-:Y:S02]  /*3eb20*/  @!P2 IADD3 R19, P1, P3, R3, R14, R11 ;  /* 0x0000000e0313a210 */ /* 0x000fe40007b3e00b */
[----:B------:R-:W-:Y:S02]  /*3eb30*/  ISETP.LT.OR P0, PT, R28, 0xea, !P0 ;  /* 0x000000ea1c00780c */ /* 0x000fe40004701670 */
[----:B0-----:R-:W-:Y:S02]  /*3eb40*/  @!P2 IADD3 R18, P4, R19, R22, RZ ;  /* 0x000000161312a210 */ /* 0x001fe40007f9e0ff */
[----:B------:R-:W-:-:S05]  /*3eb50*/  @!P2 IADD3.X R20, R2, R29, R10, P1, P3 ;  /* 0x0000001d0214a210 */ /* 0x000fca0000fe640a */
[----:B------:R-:W-:Y:S01]  /*3eb60*/  @!P2 IMAD.X R19, R20, 0x1, R23, P4 ;  /* 0x000000011413a824 */ /* 0x000fe200020e0617 */
[----:B------:R-:W-:Y:S01]  /*3eb70*/  BSSY B1, `(.L_x_33) ;  /* 0x000000c000017945 */ /* 0x000fe20003800000 */
[----:B---3--:R-:W-:-:S04]  /*3eb80*/  LOP3.LUT R13, R13, 0xff, RZ, 0xc0, !PT ;  /* 0x000000ff0d0d7812 */ /* 0x008fc800078ec0ff */
[----:B------:R-:W-:-:S05]  /*3eb90*/  F2FP.F16.E4M3.UNPACK_B R13, R13 ;  /* 0x0000000dff0d723e */ /* 0x000fca00020006ff */
[----:B------:R-:W-:-:S05]  /*3eba0*/  HADD2.F32 R13, -RZ, R13.H0_H0 ;  /* 0x2000000dff0d7230 */ /* 0x000fca0000004100 */
[----:B------:R-:W-:-:S04]  /*3ebb0*/  FMUL R13, R13, UR10 ;  /* 0x0000000a0d0d7c20 */ /* 0x000fc80008400000 */
[----:B--2---:R-:W-:-:S05]  /*3ebc0*/  FFMA R13, R177, UR61, R13 ;  /* 0x0000003db10d7c23 */ /* 0x004fca000800000d */
[----:B-1----:R-:W-:Y:S02]  /*3ebd0*/  F2FP.SATFINITE.E4M3.F32.PACK_AB_MERGE_C R17, RZ, R13, RZ ;  /* 0x0000000dff11723e */ /* 0x002fe400048070ff */
[----:B------:R-:W-:-:S03]  /*3ebe0*/  PRMT R13, RZ, 0x7610, R13 ;  /* 0x00007610ff0d7816 */ /* 0x000fc6000000000d */
[----:B------:R0:W-:Y:S01]  /*3ebf0*/  @!P2 STG.E.U8 desc[UR8][R18.64+0xe8], R17 ;  /* 0x0000e8111200a986 */ /* 0x0001e2000c101108 */
[----:B------:R-:W-:Y:S05]  /*3ec00*/  @P0 BRA `(.L_x_34) ;  /* 0x0000000000080947 */ /* 0x000fea0003800000 */
[----:B------:R-:W-:Y:S02]  /*3ec10*/  ULDC.64 UR4, c[0x0][0x208] ;  /* 0x0000820000047ab9 */ /* 0x000fe40000000a00 */
[----:B------:R1:W5:Y:S03]  /*3ec20*/  LDG.E.U8 R13, desc[UR4][R26.64+0xe9] ;  /* 0x0000e9041a0d7981 */ /* 0x000366000c1e1100 */
.L_x_34:
[----:B------:R-:W-:Y:S05]  /*3ec30*/  BSYNC B1 ;  /* 0x0000000000017941 */ /* 0x000fea0003800000 */
.L_x_33:
[----:B------:R-:W-:Y:S05]  /*3ec40*/  @P0 BRA `(.L_x_35) ;  /* 0x000000f400ec0947 */ /* 0x000fea0003800000 */
[----:B0-----:R-:W2:Y:S04]  /*3ec50*/  LDL R17, [R1+0x804] ;  /* 0x0008040001117983 */ /* 0x001ea80000100800 */
[----:B------:R-:W3:Y:S01]  /*3ec60*/  LDL.LU R16, [R1+0x7d0] ;  /* 0x0007d00001107983 */ /* 0x000ee20000300800 */
[----:B-----5:R-:W-:Y:S01]  /*3ec70*/  LOP3.LUT R13, R13, 0xff, RZ, 0xc0, !PT ;  /* 0x000000ff0d0d7812 */ /* 0x020fe200078ec0ff */
[----:B------:R-:W-:Y:S01]  /*3ec80*/  ULDC.64 UR6, c[0x0][0x208] ;  /* 0x0000820000067ab9 */ /* 0x000fe20000000a00 */
[----:B------:R-:W-:Y:S02]  /*3ec90*/  IADD3 R14, P0, P1, R3, R14, R11 ;  /* 0x0000000e030e7210 */ /* 0x000fe4000791e00b */
[----:B------:R-:W-:Y:S02]  /*3eca0*/  F2FP.F16.E4M3.UNPACK_B R13, R13 ;  /* 0x0000000dff0d723e */ /* 0x000fe400020006ff */
[----:B------:R-:W-:-:S03]  /*3ecb0*/  IADD3.X R29, R2, R29, R10, P0, P1 ;  /* 0x0000001d021d7210 */ /* 0x000fc600007e240a */
[----:B------:R-:W-:Y:S01]  /*3ecc0*/  HADD2.F32 R13, -RZ, R13.H0_H0 ;  /* 0x2000000dff0d7230 */ /* 0x000fe20000004100 */
[----:B--2---:R-:W-:-:S13]  /*3ecd0*/  R2UR UR4, R17 ;  /* 0x00000000110472ca */ /* 0x004fda00000e0000 */
[----:B------:R-:W-:Y:S01]  /*3ece0*/  FMUL R13, R13, UR4 ;  /* 0x000000040d0d7c20 */ /* 0x000fe20008400000 */
[----:B------:R-:W-:Y:S02]  /*3ecf0*/  ULDC.64 UR4, c[0x0][0x5c0] ;  /* 0x0001700000047ab9 */ /* 0x000fe40000000a00 */
[----:B------:R-:W-:Y:S01]  /*3ed00*/  IADD3 R14, P0, R14, UR4, RZ ;  /* 0x000000040e0e7c10 */ /* 0x000fe2000ff1e0ff */
[----:B---3--:R-:W-:-:S03]  /*3ed10*/  FFMA R13, R16, UR61, R13 ;  /* 0x0000003d100d7c23 */ /* 0x008fc6000800000d */
[----:B------:R-:W-:Y:S02]  /*3ed20*/  IADD3.X R15, R29, UR5, RZ, P0, !PT ;  /* 0x000000051d0f7c10 */ /* 0x000fe400087fe4ff */
[----:B------:R-:W-:-:S05]  /*3ed30*/  F2FP.SATFINITE.E4M3.F32.PACK_AB_MERGE_C R13, RZ, R13, RZ ;  /* 0x0000000dff0d723e */ /* 0x000fca00048070ff */
[----:B------:R2:W-:Y:S01]  /*3ed40*/  STG.E.U8 desc[UR6][R14.64+0xe9], R13 ;  /* 0x0000e90d0e007986 */ /* 0x0005e2000c101106 */
[----:B------:R-:W-:Y:S05]  /*3ed50*/  BRA `(.L_x_35) ;  /* 0x000000f400a87947 */ /* 0x000fea0003800000 */
.L_x_32:
[----:B------:R-:W-:Y:S01]  /*3ed60*/  ISETP.GE.AND P5, PT, R13, 0x1, PT ;  /* 0x000000010d00780c */ /* 0x000fe20003fa6270 */
[----:B------:R-:W2:Y:S03]  /*3ed70*/  LDL.LU R35, [R1+0x260] ;  /* 0x0002600001237983 */ /* 0x000ea60000300800 */
[----:B------:R-:W-:Y:S01]  /*3ed80*/  ISETP.LT.OR P0, PT, R28, 0x1, !P5 ;  /* 0x000000011c00780c */ /* 0x000fe20006f01670 */
[----:B------:R-:W-:Y:S01]  /*3ed90*/  FMUL R19, R19, UR61 ;  /* 0x0000003d13137c20 */ /* 0x000fe20008400000 */
[----:B------:R-:W-:Y:S01]  /*3eda0*/  ULDC.64 UR4, c[0x0][0x208] ;  /* 0x0000820000047ab9 */ /* 0x000fe20000000a00 */
[----:B------:R-:W-:Y:S01]  /*3edb0*/  ISETP.GE.AND P2, PT, R13, 0x9, PT ;  /* 0x000000090d00780c */ /* 0x000fe20003f46270 */
[----:B------:R-:W-:Y:S01]  /*3edc0*/  FMUL R20, R20, UR61 ;  /* 0x0000003d14147c20 */ /* 0x000fe20008400000 */
[----:B------:R-:W-:Y:S01]  /*3edd0*/  FMUL R21, R21, UR61 ;  /* 0x0000003d15157c20 */ /* 0x000fe20008400000 */
[----:B------:R-:W-:Y:S01]  /*3ede0*/  FMUL R22, R22, UR61 ;  /* 0x0000003d16167c20 */ /* 0x000fe20008400000 */
[----:B------:R-:W-:Y:S01]  /*3edf0*/  FMUL R23, R23, UR61 ;  /* 0x0000003d17177c20 */ /* 0x000fe20008400000 */
[----:B------:R-:W-:Y:S01]  /*3ee00*/  FMUL R232, R232, UR61 ;  /* 0x0000003de8e87c20 */ /* 0x000fe20008400000 */
[----:B------:R-:W3:Y:S04]  /*3ee10*/  LDL.LU R34, [R1+0x264] ;  /* 0x0002640001227983 */ /* 0x000ee80000300800 */
[----:B------:R-:W0:Y:S01]  /*3ee20*/  @!P0 LDC.64 R16, c[0x0][0x5c0] ;  /* 0x00017000ff108b82 */ /* 0x000e220000000a00 */
[----:B------:R-:W-:Y:S01]  /*3ee30*/  F2FP.SATFINITE.E4M3.F32.PACK_AB_MERGE_C R19, RZ, R19, RZ ;  /* 0x00000013ff13723e */ /* 0x000fe200048070ff */
[----:B------:R-:W-:Y:S01]  /*3ee40*/  FMUL R233, R233, UR61 ;  /* 0x0000003de9e97c20 */ /* 0x000fe20008400000 */
[----:B------:R-:W-:-:S02]  /*3ee50*/  F2FP.SATFINITE.E4M3.F32.PACK_AB_MERGE_C R20, RZ, R20, RZ ;  /* 0x00000014ff14723e */ /* 0x000fc400048070ff */
[----:B------:R-:W-:Y:S01]  /*3ee60*/  LOP3.LUT R7, R7, 0xffbfffff, RZ, 0xc0, !PT ;  /* 0xffbfffff07077812 */ /* 0x000fe200078ec0ff */
[----:B------:R-:W-:Y:S01]  /*3ee70*/  FMUL R234, R234, UR61 ;  /* 0x0000003deaea7c20 */ /* 0x000fe20008400000 */
[----:B------:R-:W-:Y:S02]  /*3ee80*/  F2FP.SATFINITE.E4M3.F32.PACK_AB_MERGE_C R21, RZ, R21, RZ ;  /* 0x00000015ff15723e */ /* 0x000fe400048070ff */
[----:B------:R-:W-:Y:S01]  /*3ee90*/  LOP3.LUT R0, R0, 0xfffffffd, RZ, 0xc0, !PT ;  /* 0xfffffffd00007812 */ /* 0x000fe200078ec0ff */
[----:B------:R-:W-:Y:S01]  /*3eea0*/  FMUL R235, R235, UR61 ;  /* 0x0000003debeb7c20 */ /* 0x000fe20008400000 */
[----:B------:R-:W-:Y:S01]  /*3eeb0*/  F2FP.SATFINITE.E4M3.F32.PACK_AB_MERGE_C R22, RZ, R22, RZ ;  /* 0x00000016ff16723e */ /* 0x000fe200048070ff */
[----:B------:R-:W-:Y:S01]  /*3eec0*/  FMUL R236, R236, UR61 ;  /* 0x0000003decec7c20 */ /* 0x000fe20008400000 */
[----:B------:R-:W-:Y:S01]  /*3eed0*/  F2FP.SATFINITE.E4M3.F32.PACK_AB_MERGE_C R23, RZ, R23, RZ ;  /* 0x00000017ff17723e */ /* 0x000fe200048070ff */
[----:B------:R-:W-:Y:S01]  /*3eee0*/  FMUL R237, R237, UR61 ;  /* 0x0000003deded7c20 */ /* 0x000fe20008400000 */
[----:B------:R-:W-:Y:S01]  /*3eef0*/  F2FP.SATFINITE.E4M3.F32.PACK_AB_MERGE_C R232, RZ, R232, RZ ;  /* 0x000000e8ffe8723e */ /* 0x000fe200048070ff */
[----:B------:R-:W4:Y:S01]  /*3ef00*/  LDL.LU R36, [R1+0x268] ;  /* 0x0002680001247983 */ /* 0x000f220000300800 */
[----:B------:R-:W-:-:S02]  /*3ef10*/  F2FP.SATFINITE.E4M3.F32.PACK_AB_MERGE_C R233, RZ, R233, RZ ;  /* 0x000000e9ffe9723e */ /* 0x000fc400048070ff */
[----:B------:R-:W-:Y:S02]  /*3ef20*/  @P2 LOP3.LUT R7, R7, 0x400000, RZ, 0xfc, !PT ;  /* 0x0040000007072812 */ /* 0x000fe400078efcff */
[----:B------:R-:W-:Y:S02]  /*3ef30*/  F2FP.SATFINITE.E4M3.F32.PACK_AB_MERGE_C R234, RZ, R234, RZ ;  /* 0x000000eaffea723e */ /* 0x000fe400048070ff */
[----:B------:R-:W-:Y:S02]  /*3ef40*/  LOP3.LUT R7, R7, 0xffefffff, RZ, 0xc0, !PT ;  /* 0xffefffff07077812 */ /* 0x000fe400078ec0ff */
[----:B0-----:R-:W-:Y:S02]  /*3ef50*/  @!P0 IADD3 R16, P1, R14, R16, RZ ;  /* 0x000000100e108210 */ /* 0x001fe40007f3e0ff */
[----:B------:R-:W-:Y:S02]  /*3ef60*/  F2FP.SATFINITE.E4M3.F32.PACK_AB_MERGE_C R235, RZ, R235, RZ ;  /* 0x000000ebffeb723e */ /* 0x000fe400048070ff */
[----:B------:R-:W-:Y:S01]  /*3ef70*/  F2FP.SATFINITE.E4M3.F32.PACK_AB_MERGE_C R236, RZ, R236, RZ ;  /* 0x000000ecffec723e */ /* 0x000fe200048070ff */
[----:B------:R-:W-:Y:S01]  /*3ef80*/  @!P0 IMAD.X R17, R29, 0x1, R17, P1 ;  /* 0x000000011d118824 */ /* 0x000fe200008e0611 */
[----:B------:R-:W-:-:S02]  /*3ef90*/  ISETP.LT.OR P1, PT, R28, 0x2, !P5 ;  /* 0x000000021c00780c */ /* 0x000fc40006f21670 */
[----:B------:R-:W-:Y:S02]  /*3efa0*/  F2FP.SATFINITE.E4M3.F32.PACK_AB_MERGE_C R237, RZ, R237, RZ ;  /* 0x000000edffed723e */ /* 0x000fe400048070ff */
[----:B------:R0:W-:Y:S01]  /*3efb0*/  @!P0 STG.E.U8 desc[UR4][R16.64], R19 ;  /* 0x0000001310008986 */ /* 0x0001e2000c101104 */
[----:B------:R-:W-:-:S08]  /*3efc0*/  ISETP.LT.OR P0, PT, R28, 0x1, !P2 ;  /* 0x000000011c00780c */ /* 0x000fd00005701670 */
[----:B0-----:R-:W0:Y:S02]  /*3efd0*/  @!P1 LDC.64 R16, c[0x0][0x5c0] ;  /* 0x00017000ff109b82 */ /* 0x001e240000000a00 */
[----:B0-----:R-:W-:-:S05]  /*3efe0*/  @!P1 IADD3 R16, P3, R14, R16, RZ ;  /* 0x000000100e109210 */ /* 0x001fca0007f7e0ff */
[----:B------:R-:W-:-:S05]  /*3eff0*/  @!P1 IMAD.X R17, R29, 0x1, R17, P3 ;  /* 0x000000011d119824 */ /* 0x000fca00018e0611 */
[----:B------:R0:W-:Y:S01]  /*3f000*/  @!P1 STG.E.U8 desc[UR4][R16.64+0x1], R20 ;  /* 0x0000011410009986 */ /* 0x0001e2000c101104 */
[----:B------:R-:W-:Y:S01]  /*3f010*/  ISETP.LT.OR P1, PT, R28, 0x2, !P2 ;  /* 0x000000021c00780c */ /* 0x000fe20005721670 */
[----:B0-----:R-:W0:Y:S02]  /*3f020*/  @!P0 LDC.64 R16, c[0x0][0x5c0] ;  /* 0x00017000ff108b82 */ /* 0x001e240000000a00 */
[----:B0-----:R-:W-:-:S04]  /*3f030*/  @!P0 IADD3 R16, P3, P4, R14, R16, R3 ;  /* 0x000000100e108210 */ /* 0x001fc80007c7e003 */
[----:B------:R-:W-:-:S05]  /*3f040*/  @!P0 IADD3.X R17, R29, R17, R2, P3, P4 ;  /* 0x000000111d118210 */ /* 0x000fca0001fe8402 */
[----:B------:R0:W-:Y:S01]  /*3f050*/  @!P0 STG.E.U8 desc[UR4][R16.64], R21 ;  /* 0x0000001510008986 */ /* 0x0001e2000c101104 */
[----:B------:R-:W-:Y:S01]  /*3f060*/  ISETP.LT.OR P0, PT, R28, 0x9, !P5 ;  /* 0x000000091c00780c */ /* 0x000fe20006f01670 */
[----:B0-----:R-:W0:-:S12]  /*3f070*/  @!P1 LDC.64 R16, c[0x0][0x5c0] ;  /* 0x00017000ff109b82 */ /* 0x001e180000000a00 */
[----:B------:R-:W1:Y:S01]  /*3f080*/  @!P0 LDC.64 R18, c[0x0][0x5c0] ;  /* 0x00017000ff128b82 */ /* 0x000e620000000a00 */
[----:B0-----:R-:W-:-:S04]  /*3f090*/  @!P1 IADD3 R16, P3, P4, R14, R16, R3 ;  /* 0x000000100e109210 */ /* 0x001fc80007c7e003 */
[----:B------:R-:W-:-:S05]  /*3f0a0*/  @!P1 IADD3.X R17, R29, R17, R2, P3, P4 ;  /* 0x000000111d119210 */ /* 0x000fca0001fe8402 */
[----:B------:R1:W-:Y:S01]  /*3f0b0*/  @!P1 STG.E.U8 desc[UR4][R16.64+0x1], R22 ;  /* 0x0000011610009986 */ /* 0x0003e2000c101104 */
[----:B------:R-:W-:Y:S02]  /*3f0c0*/  ISETP.LT.OR P1, PT, R28, 0xa, !P5 ;  /* 0x0000000a1c00780c */ /* 0x000fe40006f21670 */
[----:B-1----:R-:W-:-:S05]  /*3f0d0*/  @!P0 IADD3 R16, P3, R14, R18, RZ ;  /* 0x000000120e108210 */ /* 0x002fca0007f7e0ff */
[----:B------:R-:W-:Y:S01]  /*3f0e0*/  @!P0 IMAD.X R17, R29, 0x1, R19, P3 ;  /* 0x000000011d118824 */ /* 0x000fe200018e0613 */
[----:B------:R-:W-:-:S04]  /*3f0f0*/  ISETP.LT.OR P3, PT, R28, 0x9, !P2 ;  /* 0x000000091c00780c */ /* 0x000fc80005761670 */
[----:B------:R0:W-:Y:S01]  /*3f100*/  @!P0 STG.E.U8 desc[UR4][R16.64+0x8], R23 ;  /* 0x0000081710008986 */ /* 0x0001e2000c101104 */
[----:B------:R-:W-:-:S08]  /*3f110*/  ISETP.LT.OR P0, PT, R28, 0xa, !P2 ;  /* 0x0000000a1c00780c */ /* 0x000fd00005701670 */
[----:B------:R-:W1:Y:S08]  /*3f120*/  @!P3 LDC.64 R18, c[0x0][0x5c0] ;  /* 0x00017000ff12bb82 */ /* 0x000e700000000a00 */
[----:B0-----:R-:W0:Y:S08]  /*3f130*/  @!P1 LDC.64 R16, c[0x0][0x5c0] ;  /* 0x00017000ff109b82 */ /* 0x001e300000000a00 */
[----:B------:R-:W2:Y:S01]  /*3f140*/  @!P0 LDC.64 R20, c[0x0][0x5c0] ;  /* 0x00017000ff148b82 */ /* 0x000ea20000000a00 */
[----:B0-----:R-:W-:-:S05]  /*3f150*/  @!P1 IADD3 R16, P4, R14, R16, RZ ;  /* 0x000000100e109210 */ /* 0x001fca0007f9e0ff */
[----:B------:R-:W-:-:S05]  /*3f160*/  @!P1 IMAD.X R17, R29, 0x1, R17, P4 ;  /* 0x000000011d119824 */ /* 0x000fca00020e0611 */
[----:B------:R0:W-:Y:S01]  /*3f170*/  @!P1 STG.E.U8 desc[UR4][R16.64+0x9], R232 ;  /* 0x000009e810009986 */ /* 0x0001e2000c101104 */
[----:B-1----:R-:W-:-:S04]  /*3f180*/  @!P3 IADD3 R18, P1, P4, R14, R18, R3 ;  /* 0x000000120e12b210 */ /* 0x002fc80007c3e003 */
[----:B------:R-:W-:Y:S02]  /*3f190*/  @!P3 IADD3.X R19, R29, R19, R2, P1, P4 ;  /* 0x000000131d13b210 */ /* 0x000fe40000fe8402 */
[----:B--2---:R-:W-:-:S03]  /*3f1a0*/  @!P0 IADD3 R22, P1, P4, R14, R20, R3 ;  /* 0x000000140e168210 */ /* 0x004fc60007c3e003 */
[----:B------:R1:W-:Y:S01]  /*3f1b0*/  @!P3 STG.E.U8 desc[UR4][R18.64+0x8], R233 ;  /* 0x000008e91200b986 */ /* 0x0003e2000c101104 */
[----:B------:R-:W-:Y:S02]  /*3f1c0*/  @!P0 IADD3.X R23, R29, R21, R2, P1, P4 ;  /* 0x000000151d178210 */ /* 0x000fe40000fe8402 */
[----:B------:R-:W-:-:S03]  /*3f1d0*/  ISETP.GE.AND P1, PT, R13, 0x81, PT ;  /* 0x000000810d00780c */ /* 0x000fc60003f26270 */
[----:B------:R2:W-:Y:S01]  /*3f1e0*/  @!P0 STG.E.U8 desc[UR4][R22.64+0x9], R234 ;  /* 0x000009ea16008986 */ /* 0x0005e2000c101104 */
[C---:B------:R-:W-:Y:S02]  /*3f1f0*/  ISETP.LT.OR P4, PT, R28.reuse, 0x1, !P1 ;  /* 0x000000011c00780c */ /* 0x040fe40004f81670 */
[C---:B------:R-:W-:Y:S02]  /*3f200*/  ISETP.LT.OR P3, PT, R28.reuse, 0x2, !P1 ;  /* 0x000000021c00780c */ /* 0x040fe40004f61670 */
[C---:B------:R-:W-:Y:S02]  /*3f210*/  ISETP.LT.OR P2, PT, R28.reuse, 0x9, !P1 ;  /* 0x000000091c00780c */ /* 0x040fe40004f41670 */
[----:B------:R-:W-:-:S03]  /*3f220*/  ISETP.LT.OR P0, PT, R28, 0xa, !P1 ;  /* 0x0000000a1c00780c */ /* 0x000fc60004f01670 */
[----:B------:R-:W-:-:S04]  /*3f230*/  @P1 LOP3.LUT R7, R7, 0x100000, RZ, 0xfc, !PT ;  /* 0x0010000007071812 */ /* 0x000fc800078efcff */
[----:B0-----:R-:W0:Y:S01]  /*3f240*/  @!P4 LDC.64 R16, c[0x0][0x5c0] ;  /* 0x00017000ff10cb82 */ /* 0x001e220000000a00 */
[----:B------:R-:W-:-:S03]  /*3f250*/  LOP3.LUT R7, R7, 0xff7fffff, RZ, 0xc0, !PT ;  /* 0xff7fffff07077812 */ /* 0x000fc600078ec0ff */
[----:B------:R-:W-:Y:S02]  /*3f260*/  @P2 LOP3.LUT R0, R0, 0x2, RZ, 0xfc, !PT ;  /* 0x0000000200002812 */ /* 0x000fe400078efcff */
[----:B------:R-:W-:Y:S02]  /*3f270*/  @P0 LOP3.LUT R7, R7, 0x800000, RZ, 0xfc, !PT ;  /* 0x0080000007070812 */ /* 0x000fe400078efcff */
[----:B------:R-:W-:Y:S02]  /*3f280*/  LOP3.LUT R0, R0, 0xfffffff7, RZ, 0xc0, !PT ;  /* 0xfffffff700007812 */ /* 0x000fe400078ec0ff */
[----:B------:R-:W-:Y:S02]  /*3f290*/  LOP3.LUT R7, R7, 0xffdfffff, RZ, 0xc0, !PT ;  /* 0xffdfffff07077812 */ /* 0x000fe400078ec0ff */
[----:B0-----:R-:W-:-:S04]  /*3f2a0*/  @!P4 IADD3 R20, P5, P6, R14, R16, R9 ;  /* 0x000000100e14c210 */ /* 0x001fc80007ebe009 */
[----:B------:R-:W-:Y:S02]  /*3f2b0*/  @!P4 IADD3.X R21, R29, R17, R8, P5, P6 ;  /* 0x000000111d15c210 */ /* 0x000fe40002fec408 */
[----:B------:R-:W1:Y:S03]  /*3f2c0*/  @!P3 LDC.64 R16, c[0x0][0x5c0] ;  /* 0x00017000ff10bb82 */ /* 0x000e660000000a00 */
[----:B------:R-:W-:Y:S01]  /*3f2d0*/  @!P4 STG.E.U8 desc[UR4][R20.64], R235 ;  /* 0x000000eb1400c986 */ /* 0x000fe2000c101104 */
[----:B-1----:R-:W-:-:S04]  /*3f2e0*/  @!P3 IADD3 R18, P5, P6, R14, R16, R9 ;  /* 0x000000100e12b210 */ /* 0x002fc80007ebe009 */
[----:B------:R-:W-:Y:S02]  /*3f2f0*/  @!P3 IADD3.X R19, R29, R17, R8, P5, P6 ;  /* 0x000000111d13b210 */ /* 0x000fe40002fec408 */
[----:B------:R-:W0:Y:S03]  /*3f300*/  @!P2 LDC.64 R16, c[0x0][0x5c0] ;  /* 0x00017000ff10ab82 */ /* 0x000e260000000a00 */
[----:B------:R1:W-:Y:S01]  /*3f310*/  @!P3 STG.E.U8 desc[UR4][R18.64+0x1], R236 ;  /* 0x000001ec1200b986 */ /* 0x0003e2000c101104 */
[----:B0-----:R-:W-:-:S04]  /*3f320*/  @!P2 IADD3 R24, P5, P6, R14, R16, R9 ;  /* 0x000000100e18a210 */ /* 0x001fc80007ebe009 */
[----:B------:R-:W-:Y:S02]  /*3f330*/  @!P2 IADD3.X R25, R29, R17, R8, P5, P6 ;  /* 0x000000111d19a210 */ /* 0x000fe40002fec408 */
[----:B------:R-:W2:Y:S01]  /*3f340*/  @!P0 LDC.64 R16, c[0x0][0x5c0] ;  /* 0x00017000ff108b82 */ /* 0x000ea20000000a00 */
[----:B------:R-:W-:-:S04]  /*3f350*/  ISETP.GE.AND P2, PT, R13, 0x101, PT ;  /* 0x000001010d00780c */ /* 0x000fc80003f46270 */
[C---:B------:R-:W-:Y:S02]  /*3f360*/  ISETP.LT.OR P1, PT, R28.reuse, 0x1, !P2 ;  /* 0x000000011c00780c */ /* 0x040fe40005721670 */
[C---:B------:R-:W-:Y:S02]  /*3f370*/  ISETP.LT.OR P3, PT, R28.reuse, 0x2, !P2 ;  /* 0x000000021c00780c */ /* 0x040fe40005761670 */
[----:B------:R-:W-:-:S09]  /*3f380*/  ISETP.LT.OR P2, PT, R28, 0x9, !P2 ;  /* 0x000000091c00780c */ /* 0x000fd20005741670 */
[----:B------:R-:W-:Y:S02]  /*3f390*/  @P1 LOP3.LUT R0, R0, 0x8, RZ, 0xfc, !PT ;  /* 0x0000000800001812 */ /* 0x000fe400078efcff */
[----:B------:R-:W-:Y:S02]  /*3f3a0*/  @P3 LOP3.LUT R7, R7, 0x200000, RZ, 0xfc, !PT ;  /* 0x0020000007073812 */ /* 0x000fe400078efcff */
[----:B--2---:R-:W-:-:S04]  /*3f3b0*/  @!P0 IADD3 R22, P5, P6, R14, R16, R9 ;  /* 0x000000100e168210 */ /* 0x004fc80007ebe009 */
[----:B------:R-:W-:Y:S02]  /*3f3c0*/  @!P0 IADD3.X R23, R29, R17, R8, P5, P6 ;  /* 0x000000111d178210 */ /* 0x000fe40002fec408 */
[----:B------:R-:W0:Y:S02]  /*3f3d0*/  @!P1 LDC.64 R16, c[0x0][0x5c0] ;  /* 0x00017000ff109b82 */ /* 0x000e240000000a00 */
[----:B0-----:R-:W-:-:S04]  /*3f3e0*/  @!P1 IADD3 R30, P4, P5, R14, R16, R11 ;  /* 0x000000100e1e9210 */ /* 0x001fc80007d9e00b */
[----:B------:R-:W-:Y:S02]  /*3f3f0*/  @!P1 IADD3.X R31, R29, R17, R10, P4, P5 ;  /* 0x000000111d1f9210 */ /* 0x000fe400027ea40a */
[----:B------:R-:W-:Y:S01]  /*3f400*/  ISETP.GE.AND P1, PT, R13, 0x89, PT ;  /* 0x000000890d00780c */ /* 0x000fe20003f26270 */
[----:B------:R-:W0:Y:S03]  /*3f410*/  @!P3 LDC.64 R16, c[0x0][0x5c0] ;  /* 0x00017000ff10bb82 */ /* 0x000e260000000a00 */
[----:B------:R-:W-:-:S13]  /*3f420*/  ISETP.LT.OR P4, PT, R28, 0x1, !P1 ;  /* 0x000000011c00780c */ /* 0x000fda0004f81670 */
[----:B-1----:R-:W1:Y:S01]  /*3f430*/  @!P4 LDC.64 R18, c[0x0][0x5c0] ;  /* 0x00017000ff12cb82 */ /* 0x002e620000000a00 */
[----:B------:R-:W-:-:S04]  /*3f440*/  @!P4 IADD3 R15, P5, P6, R3, R14, R9 ;  /* 0x0000000e030fc210 */ /* 0x000fc80007ebe009 */
[----:B------:R-:W-:Y:S02]  /*3f450*/  @!P4 IADD3.X R20, R2, R29, R8, P5, P6 ;  /* 0x0000001d0214c210 */ /* 0x000fe40002fec408 */
[----:B0-----:R-:W-:-:S04]  /*3f460*/  @!P3 IADD3 R26, P5, P6, R14, R16, R11 ;  /* 0x000000100e1ab210 */ /* 0x001fc80007ebe00b */
[----:B------:R-:W-:Y:S02]  /*3f470*/  @!P3 IADD3.X R27, R29, R17, R10, P5, P6 ;  /* 0x000000111d1bb210 */ /* 0x000fe40002fec40a */
[C---:B------:R-:W-:Y:S02]  /*3f480*/  LOP3.LUT P3, RZ, R0.reuse, 0x2, RZ, 0xc0, !PT ;  /* 0x0000000200ff7812 */ /* 0x040fe4000786c0ff */
[----:B------:R-:W-:-:S04]  /*3f490*/  LOP3.LUT R0, R0, 0xffffffef, RZ, 0xc0, !PT ;  /* 0xffffffef00007812 */ /* 0x000fc800078ec0ff */
[----:B------:R-:W-:Y:S02]  /*3f4a0*/  @P2 LOP3.LUT R0, R0, 0x10, RZ, 0xfc, !PT ;  /* 0x0000001000002812 */ /* 0x000fe400078efcff */
[----:B-1----:R-:W-:-:S05]  /*3f4b0*/  @!P4 IADD3 R18, P0, R15, R18, RZ ;  /* 0x000000120f12c210 */ /* 0x002fca0007f1e0ff */
[----:B------:R-:W-:Y:S01]  /*3f4c0*/  @!P4 IMAD.X R19, R20, 0x1, R19, P0 ;  /* 0x000000011413c824 */ /* 0x000fe200000e0613 */
[----:B------:R-:W-:-:S04]  /*3f4d0*/  LOP3.LUT P0, RZ, R7, 0x800000, RZ, 0xc0, !PT ;  /* 0x0080000007ff7812 */ /* 0x000fc8000780c0ff */
[----:B------:R0:W-:Y:S01]  /*3f4e0*/  @!P4 STG.E.U8 desc[UR4][R18.64], R237 ;  /* 0x000000ed1200c986 */ /* 0x0001e2000c101104 */
[----:B------:R-:W-:-:S13]  /*3f4f0*/  ISETP.LT.OR P4, PT, R28, 0x2, !P1 ;  /* 0x000000021c00780c */ /* 0x000fda0004f81670 */
[----:B------:R-:W1:Y:S01]  /*3f500*/  @!P4 LDC.64 R16, c[0x0][0x5c0] ;  /* 0x00017000ff10cb82 */ /* 0x000e620000000a00 */
[----:B0-----:R-:W-:-:S04]  /*3f510*/  @!P4 IADD3 R18, P5, P6, R3, R14, R9 ;  /* 0x0000000e0312c210 */ /* 0x001fc80007ebe009 */
[----:B------:R-:W-:Y:S02]  /*3f520*/  @!P4 IADD3.X R15, R2, R29, R8, P5, P6 ;  /* 0x0000001d020fc210 */ /* 0x000fe40002fec408 */
[----:B-1----:R-:W-:-:S05]  /*3f530*/  @!P4 IADD3 R18, P5, R18, R16, RZ ;  /* 0x000000101212c210 */ /* 0x002fca0007fbe0ff */
[----:B------:R-:W-:Y:S02]  /*3f540*/  @!P4 IMAD.X R19, R15, 0x1, R17, P5 ;  /* 0x000000010f13c824 */ /* 0x000fe400028e0611 */
[----:B------:R-:W-:Y:S01]  /*3f550*/  FMUL R15, R35, UR61 ;  /* 0x0000003d230f7c20 */ /* 0x000fe20008400000 */
[----:B------:R-:W0:Y:S01]  /*3f560*/  @!P2 LDC.64 R16, c[0x0][0x5c0] ;  /* 0x00017000ff10ab82 */ /* 0x000e220000000a00 */
[----:B------:R-:W2:Y:S03]  /*3f570*/  LDL.LU R35, [R1+0x26c] ;  /* 0x00026c0001237983 */ /* 0x000ea60000300800 */
[----:B------:R-:W-:-:S05]  /*3f580*/  F2FP.SATFINITE.E4M3.F32.PACK_AB_MERGE_C R15, RZ, R15, RZ ;  /* 0x0000000fff0f723e */ /* 0x000fca00048070ff */
[----:B------:R3:W-:Y:S02]  /*3f590*/  @!P4 STG.E.U8 desc[UR4][R18.64+0x1], R15 ;  /* 0x0000010f1200c986 */ /* 0x0007e4000c101104 */
[----:B---3--:R-:W-:Y:S02]  /*3f5a0*/  FMUL R15, R34, UR61 ;  /* 0x0000003d220f7c20 */ /* 0x008fe40008400000 */
[----:B------:R-:W3:Y:S01]  /*3f5b0*/  LDL.LU R34, [R1+0x270] ;  /* 0x0002700001227983 */ /* 0x000ee20000300800 */
[----:B0-----:R-:W-:-:S03]  /*3f5c0*/  @!P2 IADD3 R32, P5, P6, R14, R16, R11 ;  /* 0x000000100e20a210 */ /* 0x001fc60007ebe00b */
[----:B------:R-:W3:Y:S01]  /*3f5d0*/  LDL.LU R41, [R1+0x274] ;  /* 0x0002740001297983 */ /* 0x000ee20000300800 */
[----:B------:R-:W-:Y:S02]  /*3f5e0*/  @!P2 IADD3.X R33, R29, R17, R10, P5, P6 ;  /* 0x000000111d21a210 */ /* 0x000fe40002fec40a */
[----:B------:R-:W-:Y:S01]  /*3f5f0*/  ISETP.GE.AND P6, PT, R13, 0x101, PT ;  /* 0x000001010d00780c */ /* 0x000fe20003fc6270 */
[----:B------:R-:W3:Y:S01]  /*3f600*/  LDL.LU R40, [R1+0x278] ;  /* 0x0002780001287983 */ /* 0x000ee20000300800 */
[----:B------:R-:W-:Y:S02]  /*3f610*/  F2FP.SATFINITE.E4M3.F32.PACK_AB_MERGE_C R15, RZ, R15, RZ ;  /* 0x0000000fff0f723e */ /* 0x000fe400048070ff */
[----:B------:R-:W-:Y:S01]  /*3f620*/  ISETP.LT.OR P6, PT, R28, 0xa, !P6 ;  /* 0x0000000a1c00780c */ /* 0x000fe200077c1670 */
[----:B------:R-:W3:Y:S01]  /*3f630*/  LDL.LU R42, [R1+0x27c] ;  /* 0x00027c00012a7983 */ /* 0x000ee20000300800 */
[----:B------:R-:W-:-:S11]  /*3f640*/  LOP3.LUT P2, RZ, R7, 0x400000, RZ, 0xc0, !PT ;  /* 0x0040000007ff7812 */ /* 0x000fd6000784c0ff */
[----:B------:R-:W0:Y:S01]  /*3f650*/  @!P6 LDC.64 R16, c[0x0][0x5c0] ;  /* 0x00017000ff10eb82 */ /* 0x000e220000000a00 */
[----:B------:R4:W-:Y:S01]  /*3f660*/  @!P3 STG.E.U8 desc[UR4][R24.64+0x8], R15 ;  /* 0x0000080f1800b986 */ /* 0x0009e2000c101104 */
        /* <DEDUP_REMOVED lines=8> */
[----:B------:R-:W-:Y:S01]  /*3f6f0*/  ISETP.LT.OR P3, PT, R28, 0x12, !P2 ;  /* 0x000000121c00780c */ /* 0x000fe20005761670 */
[----:B----4-:R-:W-:Y:S01]  /*3f700*/  FMUL R15, R36, UR61 ;  /* 0x0000003d240f7c20 */ /* 0x010fe20008400000 */
[----:B------:R-:W-:-:S04]  /*3f710*/  LOP3.LUT R0, R0, 0xfffffffe, RZ, 0xc0, !PT ;  /* 0xfffffffe00007812 */ /* 0x000fc800078ec0ff */
[----:B------:R-:W-:Y:S02]  /*3f720*/  @P6 LOP3.LUT R0, R0, 0x1, RZ, 0xfc, !PT ;  /* 0x0000000100006812 */ /* 0x000fe400078efcff */
[----:B------:R-:W-:Y:S02]  /*3f730*/  F2FP.SATFINITE.E4M3.F32.PACK_AB_MERGE_C R15, RZ, R15, RZ ;  /* 0x0000000fff0f723e */ /* 0x000fe400048070ff */
[----:B------:R-:W-:-:S03]  /*3f740*/  @!P4 IADD3 R16, P5, P6, R3, R14, R9 ;  /* 0x0000000e0310c210 */ /* 0x000fc60007ebe009 */
[----:B------:R2:W-:Y:S01]  /*3f750*/  @!P0 STG.E.U8 desc[UR4][R22.64+0x9], R15 ;  /* 0x0000090f16008986 */ /* 0x0005e2000c101104 */
[----:B0-----:R-:W-:Y:S02]  /*3f760*/  @!P4 IADD3 R18, P0, R16, R18, RZ ;  /* 0x000000121012c210 */ /* 0x001fe40007f1e0ff */
[----:B------:R-:W0:Y:S01]  /*3f770*/  @!P3 LDC.64 R16, c[0x0][0x5c0] ;  /* 0x00017000ff10bb82 */ /* 0x000e220000000a00 */
[----:B------:R-:W-:-:S05]  /*3f780*/  @!P4 IADD3.X R24, R2, R29, R8, P5, P6 ;  /* 0x0000001d0218c210 */ /* 0x000fca0002fec408 */
[----:B------:R-:W-:Y:S01]  /*3f790*/  @!P4 IMAD.X R19, R24, 0x1, R19, P0 ;  /* 0x000000011813c824 */ /* 0x000fe200000e0613 */
[----:B------:R-:W-:Y:S02]  /*3f7a0*/  ISETP.LT.OR P0, PT, R28, 0xa, !P1 ;  /* 0x0000000a1c00780c */ /* 0x000fe40004f01670 */
[----:B0-----:R-:W-:-:S04]  /*3f7b0*/  @!P3 IADD3 R36, P5, P6, R14, R16, R3 ;  /* 0x000000100e24b210 */ /* 0x001fc80007ebe003 */
[----:B------:R-:W-:-:S07]  /*3f7c0*/  @!P3 IADD3.X R37, R29, R17, R2, P5, P6 ;  /* 0x000000111d25b210 */ /* 0x000fce0002fec402 */
[----:B------:R-:W0:Y:S01]  /*3f7d0*/  @!P0 LDC.64 R16, c[0x0][0x5c0] ;  /* 0x00017000ff108b82 */ /* 0x000e220000000a00 */
[----:B------:R-:W-:Y:S02]  /*3f7e0*/  ISETP.LT.OR P1, PT, R28, 0x19, !P2 ;  /* 0x000000191c00780c */ /* 0x000fe40005721670 */
[C---:B------:R-:W-:Y:S02]  /*3f7f0*/  LOP3.LUT P6, RZ, R0.reuse, 0x8, RZ, 0xc0, !PT ;  /* 0x0000000800ff7812 */ /* 0x040fe400078cc0ff */
[----:B------:R-:W-:Y:S02]  /*3f800*/  LOP3.LUT R0, R0, 0xfffffeff, RZ, 0xc0, !PT ;  /* 0xfffffeff00007812 */ /* 0x000fe400078ec0ff */
[----:B------:R-:W-:-:S07]  /*3f810*/  LOP3.LUT P3, RZ, R7, 0x200000, RZ, 0xc0, !PT ;  /* 0x0020000007ff7812 */ /* 0x000fce000786c0ff */
[----:B------:R-:W-:Y:S01]  /*3f820*/  @P1 LOP3.LUT R0, R0, 0x100, RZ, 0xfc, !PT ;  /* 0x0000010000001812 */ /* 0x000fe200078efcff */
[----:B--2---:R-:W-:-:S05]  /*3f830*/  FMUL R15, R35, UR61 ;  /* 0x0000003d230f7c20 */ /* 0x004fca0008400000 */
[----:B------:R-:W-:-:S05]  /*3f840*/  F2FP.SATFINITE.E4M3.F32.PACK_AB_MERGE_C R15, RZ, R15, RZ ;  /* 0x0000000fff0f723e */ /* 0x000fca00048070ff */
[----:B------:R1:W-:Y:S02]  /*3f850*/  @!P4 STG.E.U8 desc[UR4][R18.64+0x8], R15 ;  /* 0x0000080f1200c986 */ /* 0x0003e4000c101104 */
[----:B-1----:R-:W-:-:S04]  /*3f860*/  @!P0 IADD3 R18, P4, P5, R3, R14, R9 ;  /* 0x0000000e03128210 */ /* 0x002fc80007d9e009 */
[----:B------:R-:W-:Y:S02]  /*3f870*/  @!P0 IADD3.X R15, R2, R29, R8, P4, P5 ;  /* 0x0000001d020f8210 */ /* 0x000fe400027ea408 */
[----:B0-----:R-:W-:-:S05]  /*3f880*/  @!P0 IADD3 R18, P4, R18, R16, RZ ;  /* 0x0000001012128210 */ /* 0x001fca0007f9e0ff */
[----:B------:R-:W-:Y:S02]  /*3f890*/  @!P0 IMAD.X R19, R15, 0x1, R17, P4 ;  /* 0x000000010f138824 */ /* 0x000fe400020e0611 */
[----:B------:R-:W0:Y:S01]  /*3f8a0*/  @!P1 LDC.64 R16, c[0x0][0x5c0] ;  /* 0x00017000ff109b82 */ /* 0x000e220000000a00 */
[----:B---3--:R-:W-:-:S05]  /*3f8b0*/  FMUL R15, R34, UR61 ;  /* 0x0000003d220f7c20 */ /* 0x008fca0008400000 */
[----:B------:R-:W-:Y:S02]  /*3f8c0*/  F2FP.SATFINITE.E4M3.F32.PACK_AB_MERGE_C R15, RZ, R15, RZ ;  /* 0x0000000fff0f723e */ /* 0x000fe400048070ff */
[----:B0-----:R-:W-:-:S04]  /*3f8d0*/  @!P1 IADD3 R44, P4, P5, R14, R16, R3 ;  /* 0x000000100e2c9210 */ /* 0x001fc80007d9e003 */
[----:B------:R-:W-:Y:S02]  /*3f8e0*/  @!P1 IADD3.X R45, R29, R17, R2, P4, P5 ;  /* 0x000000111d2d9210 */ /* 0x000fe400027ea402 */
[----:B------:R-:W-:Y:S01]  /*3f8f0*/  ISETP.LT.OR P5, PT, R28, 0x1a, !P2 ;  /* 0x0000001a1c00780c */ /* 0x000fe200057a1670 */
[----:B------:R0:W-:Y:S01]  /*3f900*/  @!P0 STG.E.U8 desc[UR4][R18.64+0x9], R15 ;  /* 0x0000090f12008986 */ /* 0x0001e2000c101104 */
[----:B------:R-:W-:-:S11]  /*3f910*/  LOP3.LUT P1, RZ, R7, 0x100000, RZ, 0xc0, !PT ;  /* 0x0010000007ff7812 */ /* 0x000fd6000782c0ff */
[----:B------:R-:W1:Y:S01]  /*3f920*/  @!P5 LDC.64 R16, c[0x0][0x5c0] ;  /* 0x00017000ff10db82 */ /* 0x000e620000000a00 */
[----:B0-----:R-:W-:Y:S02]  /*3f930*/  FMUL R15, R41, UR61 ;  /* 0x0000003d290f7c20 */ /* 0x001fe40008400000 */
[----:B------:R-:W2:Y:S01]  /*3f940*/  LDL.LU R41, [R1+0x280] ;  /* 0x0002800001297983 */ /* 0x000ea20000300800 */
[----:B------:R-:W-:-:S04]  /*3f950*/  LOP3.LUT R7, R7, 0xfffbffff, RZ, 0xc0, !PT ;  /* 0xfffbffff07077812 */ /* 0x000fc800078ec0ff */
[----:B------:R-:W-:Y:S02]  /*3f960*/  @P2 LOP3.LUT R7, R7, 0x40000, RZ, 0xfc, !PT ;  /* 0x0004000007072812 */ /* 0x000fe400078efcff */
[----:B------:R-:W-:Y:S02]  /*3f970*/  ISETP.LT.OR P2, PT, R28, 0x11, !P1 ;  /* 0x000000111c00780c */ /* 0x000fe40004f41670 */
[----:B------:R-:W-:Y:S02]  /*3f980*/  F2FP.SATFINITE.E4M3.F32.PACK_AB_MERGE_C R15, RZ, R15, RZ ;  /* 0x0000000fff0f723e */ /* 0x000fe400048070ff */
[----:B-1----:R-:W-:-:S04]  /*3f990*/  @!P5 IADD3 R34, P0, P4, R14, R16, R3 ;  /* 0x000000100e22d210 */ /* 0x002fc80007c1e003 */
[----:B------:R-:W-:-:S05]  /*3f9a0*/  @!P5 IADD3.X R35, R29, R17, R2, P0, P4 ;  /* 0x000000111d23d210 */ /* 0x000fca00007e8402 */
[----:B------:R-:W0:Y:S01]  /*3f9b0*/  @!P2 LDC.64 R16, c[0x0][0x5c0] ;  /* 0x00017000ff10ab82 */ /* 0x000e220000000a00 */
[----:B------:R1:W-:Y:S02]  /*3f9c0*/  @!P6 STG.E.U8 desc[UR4][R30.64], R15 ;  /* 0x0000000f1e00e986 */ /* 0x0003e4000c101104 */
[----:B-1----:R-:W-:Y:S02]  /*3f9d0*/  FMUL R15, R40, UR61 ;  /* 0x0000003d280f7c20 */ /* 0x002fe40008400000 */
[----:B------:R-:W3:Y:S04]  /*3f9e0*/  LDL.LU R40, [R1+0x284] ;  /* 0x0002840001287983 */ /* 0x000ee80000300800 */
[----:B------:R-:W4:Y:S01]  /*3f9f0*/  LDL.LU R43, [R1+0x288] ;  /* 0x00028800012b7983 */ /* 0x000f220000300800 */
[----:B0-----:R-:W-:-:S04]  /*3fa00*/  @!P2 IADD3 R30, P0, P4, R14, R16, R9 ;  /* 0x000000100e1ea210 */ /* 0x001fc80007c1e009 */
[----:B------:R-:W-:Y:S02]  /*3fa10*/  @!P2 IADD3.X R31, R29, R17, R8, P0, P4 ;  /* 0x000000111d1fa210 */ /* 0x000fe400007e8408 */
[----:B------:R-:W-:-:S13]  /*3fa20*/  ISETP.LT.OR P2, PT, R28, 0x12, !P1 ;  /* 0x000000121c00780c */ /* 0x000fda0004f41670 */
[----:B------:R-:W0:Y:S02]  /*3fa30*/  @!P2 LDC.64 R16, c[0x0][0x5c0] ;  /* 0x00017000ff10ab82 */ /* 0x000e240000000a00 */
[----:B0-----:R-:W-:-:S04]  /*3fa40*/  @!P2 IADD3 R24, P0, P4, R14, R16, R9 ;  /* 0x000000100e18a210 */ /* 0x001fc80007c1e009 */
[----:B------:R-:W-:Y:S02]  /*3fa50*/  @!P2 IADD3.X R25, R29, R17, R8, P0, P4 ;  /* 0x000000111d19a210 */ /* 0x000fe400007e8408 */
[----:B------:R-:W-:-:S04]  /*3fa60*/  ISETP.GE.AND P0, PT, R13, 0x109, PT ;  /* 0x000001090d00780c */ /* 0x000fc80003f06270 */
[----:B------:R-:W-:-:S13]  /*3fa70*/  ISETP.LT.OR P4, PT, R28, 0x1, !P0 ;  /* 0x000000011c00780c */ /* 0x000fda0004781670 */
[----:B------:R-:W0:Y:S01]  /*3fa80*/  @!P4 LDC.64 R16, c[0x0][0x5c0] ;  /* 0x00017000ff10cb82 */ /* 0x000e220000000a00 */
[----:B------:R-:W-:Y:S02]  /*3fa90*/  F2FP.SATFINITE.E4M3.F32.PACK_AB_MERGE_C R15, RZ, R15, RZ ;  /* 0x0000000fff0f723e */ /* 0x000fe400048070ff */
[----:B------:R-:W-:-:S03]  /*3faa0*/  LOP3.LUT R0, R0, 0xffffffbf, RZ, 0xc0, !PT ;  /* 0xffffffbf00007812 */ /* 0x000fc600078ec0ff */
[----:B------:R1:W-:Y:S01]  /*3fab0*/  @!P3 STG.E.U8 desc[UR4][R26.64+0x1], R15 ;  /* 0x0000010f1a00b986 */ /* 0x0003e2000c101104 */
[----:B------:R-:W-:Y:S02]  /*3fac0*/  @P5 LOP3.LUT R0, R0, 0x40, RZ, 0xfc, !PT ;  /* 0x0000004000005812 */ /* 0x000fe400078efcff */
[----:B-1----:R-:W-:-:S04]  /*3fad0*/  @!P4 IADD3 R15, P3, P5, R3, R14, R11 ;  /* 0x0000000e030fc210 */ /* 0x002fc80007d7e00b */
[----:B------:R-:W-:Y:S02]  /*3fae0*/  @!P4 IADD3.X R18, R2, R29, R10, P3, P5 ;  /* 0x0000001d0212c210 */ /* 0x000fe40001fea40a */
[----:B0-----:R-:W-:Y:S01]  /*3faf0*/  @!P4 IADD3 R16, P3, R15, R16, RZ ;  /* 0x000000100f10c210 */ /* 0x001fe20007f7e0ff */
[----:B------:R-:W-:Y:S02]  /*3fb00*/  FMUL R15, R42, UR61 ;  /* 0x0000003d2a0f7c20 */ /* 0x000fe40008400000 */
[----:B------:R-:W4:Y:S04]  /*3fb10*/  LDL.LU R42, [R1+0x28c] ;  /* 0x00028c00012a7983 */ /* 0x000f280000300800 */
[----:B------:R-:W4:Y:S01]  /*3fb20*/  LDL.LU R50, [R1+0x290] ;  /* 0x0002900001327983 */ /* 0x000f220000300800 */
[----:B------:R-:W-:-:S02]  /*3fb30*/  LOP3.LUT P2, RZ, R0, 0x1, RZ, 0xc0, !PT ;  /* 0x0000000100ff7812 */ /* 0x000fc4000784c0ff */
[----:B------:R-:W-:Y:S01]  /*3fb40*/  LOP3.LUT R7, R7, 0xfff7ffff, RZ, 0xc0, !PT ;  /* 0xfff7ffff07077812 */ /* 0x000fe200078ec0ff */
[----:B------:R-:W-:Y:S01]  /*3fb50*/  @!P4 IMAD.X R17, R18, 0x1, R17, P3 ;  /* 0x000000011211c824 */ /* 0x000fe200018e0611 */
[----:B------:R-:W-:Y:S01]  /*3fb60*/  F2FP.SATFINITE.E4M3.F32.PACK_AB_MERGE_C R15, RZ, R15, RZ ;  /* 0x0000000fff0f723e */ /* 0x000fe200048070ff */
[----:B------:R-:W4:Y:S08]  /*3fb70*/  LDL.LU R49, [R1+0x294] ;  /* 0x0002940001317983 */ /* 0x000f300000300800 */
[----:B------:R-:W-:Y:S01]  /*3fb80*/  @P2 LOP3.LUT R7, R7, 0x80000, RZ, 0xfc, !PT ;  /* 0x0008000007072812 */ /* 0x000fe200078efcff */
[----:B------:R0:W-:Y:S01]  /*3fb90*/  @!P4 STG.E.U8 desc[UR4][R16.64], R15 ;  /* 0x0000000f1000c986 */ /* 0x0001e2000c101104 */
[----:B------:R-:W-:-:S02]  /*3fba0*/  ISETP.LT.OR P2, PT, R28, 0x19, !P1 ;  /* 0x000000191c00780c */ /* 0x000fc40004f41670 */
[----:B------:R-:W-:Y:S01]  /*3fbb0*/  ISETP.LT.OR P3, PT, R28, 0x2, !P0 ;  /* 0x000000021c00780c */ /* 0x000fe20004761670 */
[----:B------:R-:W4:Y:S04]  /*3fbc0*/  LDL.LU R48, [R1+0x298] ;  /* 0x0002980001307983 */ /* 0x000f280000300800 */
[----:B------:R-:W4:Y:S04]  /*3fbd0*/  LDL.LU R53, [R1+0x29c] ;  /* 0x00029c0001357983 */ /* 0x000f280000300800 */
[----:B------:R-:W4:Y:S02]  /*3fbe0*/  LDL.LU R52, [R1+0x2a0] ;  /* 0x0002a00001347983 */ /* 0x000f240000300800 */
[----:B0-----:R-:W0:Y:S02]  /*3fbf0*/  @!P2 LDC.64 R16, c[0x0][0x5c0] ;  /* 0x00017000ff10ab82 */ /* 0x001e240000000a00 */
[----:B------:R-:W-:Y:S01]  /*3fc00*/  @!P3 IADD3 R22, P5, P6, R3, R14, R11 ;  /* 0x0000000e0316b210 */ /* 0x000fe20007ebe00b */
[----:B------:R-:W4:Y:S03]  /*3fc10*/  LDL.LU R59, [R1+0x2a4] ;  /* 0x0002a400013b7983 */ /* 0x000f260000300800 */
[----:B------:R-:W-:Y:S01]  /*3fc20*/  @!P3 IADD3.X R23, R2, R29, R10, P5, P6 ;  /* 0x0000001d0217b210 */ /* 0x000fe20002fec40a */
[----:B------:R-:W4:Y:S01]  /*3fc30*/  LDL.LU R58, [R1+0x2a8] ;  /* 0x0002a800013a7983 */ /* 0x000f220000300800 */
[----:B------:R-:W1:Y:S03]  /*3fc40*/  @!P3 LDC.64 R18, c[0x0][0x5c0] ;  /* 0x00017000ff12bb82 */ /* 0x000e660000000a00 */
[----:B------:R-:W4:Y:S04]  /*3fc50*/  LDL.LU R57, [R1+0x2ac] ;  /* 0x0002ac0001397983 */ /* 0x000f280000300800 */
[----:B------:R-:W4:Y:S01]  /*3fc60*/  LDL.LU R56, [R1+0x2b0] ;  /* 0x0002b00001387983 */ /* 0x000f220000300800 */
[----:B0-----:R-:W-:-:S04]  /*3fc70*/  @!P2 IADD3 R26, P5, P6, R14, R16, R9 ;  /* 0x000000100e1aa210 */ /* 0x001fc80007ebe009 */
[----:B------:R-:W-:Y:S02]  /*3fc80*/  @!P2 IADD3.X R27, R29, R17, R8, P5, P6 ;  /* 0x000000111d1ba210 */ /* 0x000fe40002fec408 */
[----:B------:R-:W-:-:S13]  /*3fc90*/  ISETP.LT.OR P2, PT, R28, 0x1a, !P1 ;  /* 0x0000001a1c00780c */ /* 0x000fda0004f41670 */
[----:B------:R-:W0:Y:S01]  /*3fca0*/  @!P2 LDC.64 R16, c[0x0][0x5c0] ;  /* 0x00017000ff10ab82 */ /* 0x000e220000000a00 */
[----:B-1----:R-:W-:-:S05]  /*3fcb0*/  @!P3 IADD3 R18, P4, R22, R18, RZ ;  /* 0x000000121612b210 */ /* 0x002fca0007f9e0ff */
[----:B------:R-:W-:Y:S01]  /*3fcc0*/  @!P3 IMAD.X R19, R23, 0x1, R19, P4 ;  /* 0x000000011713b824 */ /* 0x000fe200020e0613 */
[----:B------:R-:W-:Y:S02]  /*3fcd0*/  ISETP.GE.AND P6, PT, R13, 0x101, PT ;  /* 0x000001010d00780c */ /* 0x000fe40003fc6270 */
[----:B------:R-:W-:Y:S01]  /*3fce0*/  LOP3.LUT P5, RZ, R0, 0x10, RZ, 0xc0, !PT ;  /* 0x0000001000ff7812 */ /* 0x000fe200078ac0ff */
[----:B--2---:R-:W-:-:S05]  /*3fcf0*/  FMUL R15, R41, UR61 ;  /* 0x0000003d290f7c20 */ /* 0x004fca0008400000 */
[----:B------:R-:W-:-:S05]  /*3fd00*/  F2FP.SATFINITE.E4M3.F32.PACK_AB_MERGE_C R15, RZ, R15, RZ ;  /* 0x0000000fff0f723e */ /* 0x000fca00048070ff */
[----:B------:R3:W-:Y:S01]  /*3fd10*/  @!P3 STG.E.U8 desc[UR4][R18.64+0x1], R15 ;  /* 0x0000010f1200b986 */ /* 0x0007e2000c101104 */
[----:B0-----:R-:W-:-:S04]  /*3fd20*/  @!P2 IADD3 R22, P3, P4, R14, R16, R9 ;  /* 0x000000100e16a210 */ /* 0x001fc80007c7e009 */
[----:B------:R-:W-:Y:S02]  /*3fd30*/  @!P2 IADD3.X R23, R29, R17, R8, P3, P4 ;  /* 0x000000111d17a210 */ /* 0x000fe40001fe8408 */
[----:B------:R-:W-:-:S13]  /*3fd40*/  ISETP.LT.OR P2, PT, R28, 0x11, !P6 ;  /* 0x000000111c00780c */ /* 0x000fda0007741670 */
[----:B------:R-:W0:Y:S01]  /*3fd50*/  @!P2 LDC.64 R16, c[0x0][0x5c0] ;  /* 0x00017000ff10ab82 */ /* 0x000e220000000a00 */
[----:B---3--:R-:W-:-:S05]  /*3fd60*/  FMUL R15, R40, UR61 ;  /* 0x0000003d280f7c20 */ /* 0x008fca0008400000 */
[----:B------:R-:W-:-:S05]  /*3fd70*/  F2FP.SATFINITE.E4M3.F32.PACK_AB_MERGE_C R15, RZ, R15, RZ ;  /* 0x0000000fff0f723e */ /* 0x000fca00048070ff */
[----:B------:R4:W-:Y:S01]  /*3fd80*/  @!P5 STG.E.U8 desc[UR4][R32.64+0x8], R15 ;  /* 0x0000080f2000d986 */ /* 0x0009e2000c101104 */
[----:B------:R-:W-:Y:S02]  /*3fd90*/  ISETP.LT.OR P5, PT, R28, 0x12, !P6 ;  /* 0x000000121c00780c */ /* 0x000fe400077a1670 */
[----:B0-----:R-:W-:-:S04]  /*3fda0*/  @!P2 IADD3 R46, P3, P4, R14, R16, R11 ;  /* 0x000000100e2ea210 */ /* 0x001fc80007c7e00b */
[----:B------:R-:W-:-:S07]  /*3fdb0*/  @!P2 IADD3.X R47, R29, R17, R10, P3, P4 ;  /* 0x000000111d2fa210 */ /* 0x000fce0001fe840a */
[----:B------:R-:W0:Y:S01]  /*3fdc0*/  @!P5 LDC.64 R16, c[0x0][0x5c0] ;  /* 0x00017000ff10db82 */ /* 0x000e220000000a00 */
[----:B------:R-:W-:Y:S02]  /*3fdd0*/  LOP3.LUT R0, R0, 0xffffefff, RZ, 0xc0, !PT ;  /* 0xffffefff00007812 */ /* 0x000fe400078ec0ff */
[----:B0-----:R-:W-:-:S04]  /*3fde0*/  @!P5 IADD3 R40, P3, P4, R14, R16, R11 ;  /* 0x000000100e28d210 */ /* 0x001fc80007c7e00b */
[----:B------:R-:W-:Y:S02]  /*3fdf0*/  @!P5 IADD3.X R41, R29, R17, R10, P3, P4 ;  /* 0x000000111d29d210 */ /* 0x000fe40001fe840a */
[----:B------:R-:W-:Y:S02]  /*3fe00*/  ISETP.LT.OR P4, PT, R28, 0x9, !P0 ;  /* 0x000000091c00780c */ /* 0x000fe40004781670 */
[----:B------:R-:W-:Y:S02]  /*3fe10*/  @P2 LOP3.LUT R0, R0, 0x1000, RZ, 0xfc, !PT ;  /* 0x0000100000002812 */ /* 0x000fe400078efcff */
[----:B------:R-:W-:Y:S01]  /*3fe20*/  LOP3.LUT P2, RZ, R7, 0x80000, RZ, 0xc0, !PT ;  /* 0x0008000007ff7812 */ /* 0x000fe2000784c0ff */
[----:B----4-:R-:W-:-:S08]  /*3fe30*/  FMUL R15, R43, UR61 ;  /* 0x0000003d2b0f7c20 */ /* 0x010fd00008400000 */
[----:B------:R-:W0:Y:S01]  /*3fe40*/  @!P4 LDC.64 R16, c[0x0][0x5c0] ;  /* 0x00017000ff10cb82 */ /* 0x000e220000000a00 */
[----:B------:R-:W-:Y:S02]  /*3fe50*/  F2FP.SATFINITE.E4M3.F32.PACK_AB_MERGE_C R15, RZ, R15, RZ ;  /* 0x0000000fff0f723e */ /* 0x000fe400048070ff */
[----:B------:R-:W-:-:S03]  /*3fe60*/  LOP3.LUT R0, R0, 0xffffffef, RZ, 0xc0, !PT ;  /* 0xffffffef00007812 */ /* 0x000fc600078ec0ff */
[----:B------:R1:W-:Y:S01]  /*3fe70*/  @!P2 STG.E.U8 desc[UR4][R20.64+0x9], R15 ;  /* 0x0000090f1400a986 */ /* 0x0003e2000c101104 */
[----:B------:R-:W-:Y:S02]  /*3fe80*/  @P5 LOP3.LUT R0, R0, 0x10, RZ, 0xfc, !PT ;  /* 0x0000001000005812 */ /* 0x000fe400078efcff */
[----:B------:R-:W-:Y:S02]  /*3fe90*/  LOP3.LUT R7, R7, 0xfffeffff, RZ, 0xc0, !PT ;  /* 0xfffeffff07077812 */ /* 0x000fe400078ec0ff */
[----:B-1----:R-:W-:-:S04]  /*3fea0*/  @!P4 IADD3 R15, P3, P5, R3, R14, R11 ;  /* 0x0000000e030fc210 */ /* 0x002fc80007d7e00b */
[----:B------:R-:W-:Y:S02]  /*3feb0*/  @!P4 IADD3.X R18, R2, R29, R10, P3, P5 ;  /* 0x0000001d0212c210 */ /* 0x000fe40001fea40a */
[----:B0-----:R-:W-:Y:S02]  /*3fec0*/  @!P4 IADD3 R16, P3, R15, R16, RZ ;  /* 0x000000100f10c210 */ /* 0x001fe40007f7e0ff */
[----:B------:R-:W-:-:S03]  /*3fed0*/  @P0 LOP3.LUT R7, R7, 0x10000, RZ, 0xfc, !PT ;  /* 0x0001000007070812 */ /* 0x000fc600078efcff */
[----:B------:R-:W-:Y:S01]  /*3fee0*/  @!P4 IMAD.X R17, R18, 0x1, R17, P3 ;  /* 0x000000011211c824 */ /* 0x000fe200018e0611 */
[----:B------:R-:W-:Y:S02]  /*3fef0*/  ISETP.LT.OR P3, PT, R28, 0xa, !P0 ;  /* 0x0000000a1c00780c */ /* 0x000fe40004761670 */
[----:B------:R-:W-:-:S04]  /*3ff00*/  ISETP.GE.AND P0, PT, R13, 0x101, PT ;  /* 0x000001010d00780c */ /* 0x000fc80003f06270 */
[----:B------:R-:W-:Y:S01]  /*3ff10*/  ISETP.LT.OR P2, PT, R28, 0x19, !P0 ;  /* 0x000000191c00780c */ /* 0x000fe20004741670 */
[----:B------:R-:W-:-:S05]  /*3ff20*/  FMUL R15, R42, UR61 ;  /* 0x0000003d2a0f7c20 */ /* 0x000fca0008400000 */
[----:B------:R-:W-:Y:S01]  /*3ff30*/  F2FP.SATFINITE.E4M3.F32.PACK_AB_MERGE_C R15, RZ, R15, RZ ;  /* 0x0000000fff0f723e */ /* 0x000fe200048070ff */
[----:B------:R-:W0:Y:S04]  /*3ff40*/  @!P3 LDC.64 R18, c[0x0][0x5c0] ;  /* 0x00017000ff12bb82 */ /* 0x000e280000000a00 */
[----:B------:R1:W-:Y:S04]  /*3ff50*/  @!P4 STG.E.U8 desc[UR4][R16.64+0x8], R15 ;  /* 0x0000080f1000c986 */ /* 0x0003e8000c101104 */
[----:B-1----:R-:W1:Y:S01]  /*3ff60*/  @!P2 LDC.64 R16, c[0x0][0x5c0] ;  /* 0x00017000ff10ab82 */ /* 0x002e620000000a00 */
[----:B------:R-:W-:-:S02]  /*3ff70*/  ISETP.LT.OR P0, PT, R28, 0x1a, !P0 ;  /* 0x0000001a1c00780c */ /* 0x000fc40004701670 */
[----:B------:R-:W-:-:S04]  /*3ff80*/  @!P3 IADD3 R20, P5, P6, R3, R14, R11 ;  /* 0x0000000e0314b210 */ /* 0x000fc80007ebe00b */
[----:B------:R-:W-:Y:S02]  /*3ff90*/  @!P3 IADD3.X R21, R2, R29, R10, P5, P6 ;  /* 0x0000001d0215b210 */ /* 0x000fe40002fec40a */
[----:B-1----:R-:W-:-:S04]  /*3ffa0*/  @!P2 IADD3 R42, P5, P6, R14, R16, R11 ;  /* 0x000000100e2aa210 */ /* 0x002fc80007ebe00b */
[----:B------:R-:W-:Y:S02]  /*3ffb0*/  @!P2 IADD3.X R43, R29, R17, R10, P5, P6 ;  /* 0x000000111d2ba210 */ /* 0x000fe40002fec40a */
[----:B------:R-:W1:Y:S01]  /*3ffc0*/  @!P0 LDC.64 R16, c[0x0][0x5c0] ;  /* 0x00017000ff108b82 */ /* 0x000e620000000a00 */
[----:B0-----:R-:W-:Y:S01]  /*3ffd0*/  @!P3 IADD3 R18, P4, R20, R18, RZ ;  /* 0x000000121412b210 */ /* 0x001fe20007f9e0ff */
[----:B------:R-:W-:-:S04]  /*3ffe0*/  FMUL R15, R50, UR61 ;  /* 0x0000003d320f7c20 */ /* 0x000fc80008400000 */
[----:B------:R-:W-:Y:S01]  /*3fff0*/  @!P3 IMAD.X R19, R21, 0x1, R19, P4 ;  /* 0x000000011513b824 */ /* 0x000fe200020e0613 */
[----:B------:R-:W-:Y:S02]  /*40000*/  F2FP.SATFINITE.E4M3.F32.PACK_AB_MERGE_C R15, RZ, R15, RZ ;  /* 0x0000000fff0f723e */ /* 0x000fe400048070ff */
[----:B------:R-:W-:-:S03]  /*40010*/  ISETP.GE.AND P5, PT, R13, 0x1, PT ;  /* 0x000000010d00780c */ /* 0x000fc60003fa6270 */
[----:B------:R0:W-:Y:S01]  /*40020*/  @!P3 STG.E.U8 desc[UR4][R18.64+0x9], R15 ;  /* 0x0000090f1200b986 */ /* 0x0001e2000c101104 */
[----:B-1----:R-:W-:-:S04]  /*40030*/  @!P0 IADD3 R20, P3, P4, R14, R16, R11 ;  /* 0x000000100e148210 */ /* 0x002fc80007c7e00b */
[----:B------:R-:W-:Y:S02]  /*40040*/  @!P0 IADD3.X R21, R29, R17, R10, P3, P4 ;  /* 0x000000111d158210 */ /* 0x000fe40001fe840a */
[----:B------:R-:W-:-:S13]  /*40050*/  ISETP.LT.OR P3, PT, R28, 0x11, !P5 ;  /* 0x000000111c00780c */ /* 0x000fda0006f61670 */
[----:B------:R-:W1:Y:S01]  /*40060*/  @!P3 LDC.64 R16, c[0x0][0x5c0] ;  /* 0x00017000ff10bb82 */ /* 0x000e620000000a00 */
[----:B0-----:R-:W-:-:S05]  /*40070*/  FMUL R15, R49, UR61 ;  /* 0x0000003d310f7c20 */ /* 0x001fca0008400000 */
[----:B------:R-:W-:Y:S02]  /*40080*/  F2FP.SATFINITE.E4M3.F32.PACK_AB_MERGE_C R15, RZ, R15, RZ ;  /* 0x0000000fff0f723e */ /* 0x000fe400048070ff */
[----:B-1----:R-:W-:-:S05]  /*40090*/  @!P3 IADD3 R16, P4, R14, R16, RZ ;  /* 0x000000100e10b210 */ /* 0x002fca0007f9e0ff */
[----:B------:R-:W-:-:S05]  /*400a0*/  @!P3 IMAD.X R17, R29, 0x1, R17, P4 ;  /* 0x000000011d11b824 */ /* 0x000fca00020e0611 */
[----:B------:R0:W-:Y:S01]  /*400b0*/  @!P3 STG.E.U8 desc[UR4][R16.64+0x10], R15 ;  /* 0x0000100f1000b986 */ /* 0x0001e2000c101104 */
[----:B------:R-:W-:Y:S02]  /*400c0*/  ISETP.LT.OR P3, PT, R28, 0x12, !P5 ;  /* 0x000000121c00780c */ /* 0x000fe40006f61670 */
[----:B------:R-:W-:-:S11]  /*400d0*/  LOP3.LUT R0, R0, 0xffffdfff, RZ, 0xc0, !PT ;  /* 0xffffdfff00007812 */ /* 0x000fd600078ec0ff */
[----:B0-----:R-:W0:Y:S01]  /*400e0*/  @!P3 LDC.64 R16, c[0x0][0x5c0] ;  /* 0x00017000ff10bb82 */ /* 0x001e220000000a00 */
[----:B------:R-:W-:Y:S02]  /*400f0*/  @P2 LOP3.LUT R0, R0, 0x2000, RZ, 0xfc, !PT ;  /* 0x0000200000002812 */ /* 0x000fe400078efcff */
[----:B------:R-:W-:Y:S02]  /*40100*/  LOP3.LUT P2, RZ, R7, 0x40000, RZ, 0xc0, !PT ;  /* 0x0004000007ff7812 */ /* 0x000fe4000784c0ff */
[----:B------:R-:W-:Y:S01]  /*40110*/  LOP3.LUT R0, R0, 0xfffffffe, RZ, 0xc0, !PT ;  /* 0xfffffffe00007812 */ /* 0x000fe200078ec0ff */
[----:B------:R-:W-:-:S03]  /*40120*/  FMUL R15, R48, UR61 ;  /* 0x0000003d300f7c20 */ /* 0x000fc60008400000 */
[----:B------:R-:W-:Y:S02]  /*40130*/  @P0 LOP3.LUT R0, R0, 0x1, RZ, 0xfc, !PT ;  /* 0x0000000100000812 */ /* 0x000fe400078efcff */
[----:B------:R-:W-:Y:S02]  /*40140*/  ISETP.LT.OR P0, PT, R28, 0x21, !P2 ;  /* 0x000000211c00780c */ /* 0x000fe40005701670 */
[----:B------:R-:W-:Y:S02]  /*40150*/  F2FP.SATFINITE.E4M3.F32.PACK_AB_MERGE_C R15, RZ, R15, RZ ;  /* 0x0000000fff0f723e */ /* 0x000fe400048070ff */
[----:B0-----:R-:W-:-:S05]  /*40160*/  @!P3 IADD3 R16, P4, R14, R16, RZ ;  /* 0x000000100e10b210 */ /* 0x001fca0007f9e0ff */
[----:B------:R-:W-:-:S05]  /*40170*/  @!P3 IMAD.X R17, R29, 0x1, R17, P4 ;  /* 0x000000011d11b824 */ /* 0x000fca00020e0611 */
[----:B------:R0:W-:Y:S02]  /*40180*/  @!P3 STG.E.U8 desc[UR4][R16.64+0x11], R15 ;  /* 0x0000110f1000b986 */ /* 0x0001e4000c101104 */
[----:B0-----:R-:W0:Y:S01]  /*40190*/  @!P0 LDC.64 R16, c[0x0][0x5c0] ;  /* 0x00017000ff108b82 */ /* 0x001e220000000a00 */
[----:B------:R-:W-:Y:S02]  /*401a0*/  ISETP.LT.OR P6, PT, R28, 0x22, !P2 ;  /* 0x000000221c00780c */ /* 0x000fe400057c1670 */
[----:B0-----:R-:W-:-:S04]  /*401b0*/  @!P0 IADD3 R50, P3, P4, R14, R16, R3 ;  /* 0x000000100e328210 */ /* 0x001fc80007c7e003 */
[----:B------:R-:W-:-:S07]  /*401c0*/  @!P0 IADD3.X R51, R29, R17, R2, P3, P4 ;  /* 0x000000111d338210 */ /* 0x000fce0001fe8402 */
[----:B------:R-:W0:Y:S01]  /*401d0*/  @!P6 LDC.64 R16, c[0x0][0x5c0] ;  /* 0x00017000ff10eb82 */ /* 0x000e220000000a00 */
[----:B------:R-:W-:Y:S01]  /*401e0*/  ISETP.LT.OR P0, PT, R28, 0x11, !P2 ;  /* 0x000000111c00780c */ /* 0x000fe20005701670 */
[----:B------:R-:W-:-:S05]  /*401f0*/  FMUL R15, R53, UR61 ;  /* 0x0000003d350f7c20 */ /* 0x000fca0008400000 */
[----:B------:R-:W-:Y:S02]  /*40200*/  F2FP.SATFINITE.E4M3.F32.PACK_AB_MERGE_C R15, RZ, R15, RZ ;  /* 0x0000000fff0f723e */ /* 0x000fe400048070ff */
[----:B0-----:R-:W-:-:S04]  /*40210*/  @!P6 IADD3 R48, P3, P4, R14, R16, R3 ;  /* 0x000000100e30e210 */ /* 0x001fc80007c7e003 */
[----:B------:R-:W-:Y:S02]  /*40220*/  @!P6 IADD3.X R49, R29, R17, R2, P3, P4 ;  /* 0x000000111d31e210 */ /* 0x000fe40001fe8402 */
[C---:B------:R-:W-:Y:S01]  /*40230*/  ISETP.LT.OR P6, PT, R28.reuse, 0x29, !P2 ;  /* 0x000000291c00780c */ /* 0x040fe200057c1670 */
[----:B------:R0:W-:Y:S01]  /*40240*/  @!P0 STG.E.U8 desc[UR4][R38.64+0x10], R15 ;  /* 0x0000100f26008986 */ /* 0x0001e2000c101104 */
[----:B------:R-:W-:-:S11]  /*40250*/  ISETP.LT.OR P0, PT, R28, 0x12, !P2 ;  /* 0x000000121c00780c */ /* 0x000fd60005701670 */
[----:B------:R-:W1:Y:S01]  /*40260*/  @!P6 LDC.64 R16, c[0x0][0x5c0] ;  /* 0x00017000ff10eb82 */ /* 0x000e620000000a00 */
[----:B0-----:R-:W-:-:S05]  /*40270*/  FMUL R15, R52, UR61 ;  /* 0x0000003d340f7c20 */ /* 0x001fca0008400000 */
[----:B------:R-:W-:-:S05]  /*40280*/  F2FP.SATFINITE.E4M3.F32.PACK_AB_MERGE_C R15, RZ, R15, RZ ;  /* 0x0000000fff0f723e */ /* 0x000fca00048070ff */
[----:B------:R0:W-:Y:S01]  /*40290*/  @!P0 STG.E.U8 desc[UR4][R36.64+0x11], R15 ;  /* 0x0000110f24008986 */ /* 0x0001e2000c101104 */
[----:B------:R-:W-:Y:S02]  /*402a0*/  ISETP.LT.OR P0, PT, R28, 0x2a, !P2 ;  /* 0x0000002a1c00780c */ /* 0x000fe40005701670 */
[----:B-1----:R-:W-:-:S04]  /*402b0*/  @!P6 IADD3 R54, P3, P4, R14, R16, R3 ;  /* 0x000000100e36e210 */ /* 0x002fc80007c7e003 */
[----:B------:R-:W-:-:S07]  /*402c0*/  @!P6 IADD3.X R55, R29, R17, R2, P3, P4 ;  /* 0x000000111d37e210 */ /* 0x000fce0001fe8402 */
[----:B------:R-:W1:Y:S02]  /*402d0*/  @!P0 LDC.64 R16, c[0x0][0x5c0] ;  /* 0x00017000ff108b82 */ /* 0x000e640000000a00 */
[----:B-1----:R-:W-:-:S04]  /*402e0*/  @!P0 IADD3 R52, P3, P4, R14, R16, R3 ;  /* 0x000000100e348210 */ /* 0x002fc80007c7e003 */
[----:B------:R-:W-:Y:S02]  /*402f0*/  @!P0 IADD3.X R53, R29, R17, R2, P3, P4 ;  /* 0x000000111d358210 */ /* 0x000fe40001fe8402 */
[----:B------:R-:W-:-:S13]  /*40300*/  ISETP.LT.OR P3, PT, R28, 0x19, !P5 ;  /* 0x000000191c00780c */ /* 0x000fda0006f61670 */
[----:B------:R-:W1:Y:S01]  /*40310*/  @!P3 LDC.64 R16, c[0x0][0x5c0] ;  /* 0x00017000ff10bb82 */ /* 0x000e620000000a00 */
[----:B0-----:R-:W-:Y:S02]  /*40320*/  FMUL R15, R59, UR61 ;  /* 0x0000003d3b0f7c20 */ /* 0x001fe40008400000 */
[----:B------:R-:W2:Y:S03]  /*40330*/  LDL.LU R59, [R1+0x2b4] ;  /* 0x0002b400013b7983 */ /* 0x000ea60000300800 */
[----:B------:R-:W-:Y:S02]  /*40340*/  F2FP.SATFINITE.E4M3.F32.PACK_AB_MERGE_C R15, RZ, R15, RZ ;  /* 0x0000000fff0f723e */ /* 0x000fe400048070ff */
[----:B-1----:R-:W-:-:S05]  /*40350*/  @!P3 IADD3 R16, P4, R14, R16, RZ ;  /* 0x000000100e10b210 */ /* 0x002fca0007f9e0ff */
[----:B------:R-:W-:-:S05]  /*40360*/  @!P3 IMAD.X R17, R29, 0x1, R17, P4 ;  /* 0x000000011d11b824 */ /* 0x000fca00020e0611 */
[----:B------:R0:W-:Y:S02]  /*40370*/  @!P3 STG.E.U8 desc[UR4][R16.64+0x18], R15 ;  /* 0x0000180f1000b986 */ /* 0x0001e4000c101104 */
[----:B0-----:R-:W-:Y:S02]  /*40380*/  FMUL R15, R58, UR61 ;  /* 0x0000003d3a0f7c20 */ /* 0x001fe40008400000 */
[----:B------:R-:W3:Y:S01]  /*40390*/  LDL.LU R58, [R1+0x2b8] ;  /* 0x0002b800013a7983 */ /* 0x000ee20000300800 */
[----:B------:R-:W-:Y:S02]  /*403a0*/  ISETP.LT.OR P3, PT, R28, 0x1a, !P5 ;  /* 0x0000001a1c00780c */ /* 0x000fe40006f61670 */
[----:B------:R-:W-:Y:S01]  /*403b0*/  LOP3.LUT R7, R7, 0xfffdffff, RZ, 0xc0, !PT ;  /* 0xfffdffff07077812 */ /* 0x000fe200078ec0ff */
[----:B------:R-:W4:Y:S10]  /*403c0*/  LDL.LU R60, [R1+0x2bc] ;  /* 0x0002bc00013c7983 */ /* 0x000f340000300800 */
[----:B------:R-:W0:Y:S01]  /*403d0*/  @!P3 LDC.64 R16, c[0x0][0x5c0] ;  /* 0x00017000ff10bb82 */ /* 0x000e220000000a00 */
[----:B------:R-:W-:-:S02]  /*403e0*/  @P2 LOP3.LUT R7, R7, 0x20000, RZ, 0xfc, !PT ;  /* 0x0002000007072812 */ /* 0x000fc400078efcff */
[----:B------:R-:W-:Y:S02]  /*403f0*/  ISETP.LT.OR P2, PT, R28, 0x21, !P1 ;  /* 0x000000211c00780c */ /* 0x000fe40004f41670 */
[----:B------:R-:W-:Y:S02]  /*40400*/  F2FP.SATFINITE.E4M3.F32.PACK_AB_MERGE_C R15, RZ, R15, RZ ;  /* 0x0000000fff0f723e */ /* 0x000fe400048070ff */
[----:B0-----:R-:W-:-:S05]  /*40410*/  @!P3 IADD3 R16, P4, R14, R16, RZ ;  /* 0x000000100e10b210 */ /* 0x001fca0007f9e0ff */
[----:B------:R-:W-:-:S05]  /*40420*/  @!P3 IMAD.X R17, R29, 0x1, R17, P4 ;  /* 0x000000011d11b824 */ /* 0x000fca00020e0611 */
[----:B------:R0:W-:Y:S02]  /*40430*/  @!P3 STG.E.U8 desc[UR4][R16.64+0x19], R15 ;  /* 0x0000190f1000b986 */ /* 0x0001e4000c101104 */
[----:B0-----:R-:W0:Y:S02]  /*40440*/  @!P2 LDC.64 R16, c[0x0][0x5c0] ;  /* 0x00017000ff10ab82 */ /* 0x001e240000000a00 */
[----:B0-----:R-:W-:-:S04]  /*40450*/  @!P2 IADD3 R36, P3, P4, R14, R16, R9 ;  /* 0x000000100e24a210 */ /* 0x001fc80007c7e009 */
[----:B------:R-:W-:Y:S02]  /*40460*/  @!P2 IADD3.X R37, R29, R17, R8, P3, P4 ;  /* 0x000000111d25a210 */ /* 0x000fe40001fe8408 */
[----:B------:R-:W-:-:S13]  /*40470*/  ISETP.LT.OR P2, PT, R28, 0x22, !P1 ;  /* 0x000000221c00780c */ /* 0x000fda0004f41670 */
[----:B------:R-:W0:Y:S01]  /*40480*/  @!P2 LDC.64 R16, c[0x0][0x5c0] ;  /* 0x00017000ff10ab82 */ /* 0x000e220000000a00 */
[----:B------:R-:W-:-:S04]  /*40490*/  LOP3.LUT R0, R0, 0xfffdffff, RZ, 0xc0, !PT ;  /* 0xfffdffff00007812 */ /* 0x000fc800078ec0ff */
[----:B------:R-:W-:Y:S01]  /*404a0*/  @P6 LOP3.LUT R0, R0, 0x20000, RZ, 0xfc, !PT ;  /* 0x0002000000006812 */ /* 0x000fe200078efcff */
[----:B------:R-:W-:-:S03]  /*404b0*/  FMUL R15, R57, UR61 ;  /* 0x0000003d390f7c20 */ /* 0x000fc60008400000 */
[C---:B------:R-:W-:Y:S02]  /*404c0*/  LOP3.LUT P6, RZ, R0.reuse, 0x100, RZ, 0xc0, !PT ;  /* 0x0000010000ff7812 */ /* 0x040fe400078cc0ff */
[----:B------:R-:W-:Y:S02]  /*404d0*/  LOP3.LUT R0, R0, 0xfffeffff, RZ, 0xc0, !PT ;  /* 0xfffeffff00007812 */ /* 0x000fe400078ec0ff */
[----:B0-----:R-:W-:-:S04]  /*404e0*/  @!P2 IADD3 R32, P3, P4, R14, R16, R9 ;  /* 0x000000100e20a210 */ /* 0x001fc80007c7e009 */
[----:B------:R-:W-:Y:S02]  /*404f0*/  @!P2 IADD3.X R33, R29, R17, R8, P3, P4 ;  /* 0x000000111d21a210 */ /* 0x000fe40001fe8408 */
[----:B------:R-:W-:Y:S02]  /*40500*/  ISETP.LT.OR P2, PT, R28, 0x29, !P1 ;  /* 0x000000291c00780c */ /* 0x000fe40004f41670 */
[----:B------:R-:W-:Y:S02]  /*40510*/  @P0 LOP3.LUT R0, R0, 0x10000, RZ, 0xfc, !PT ;  /* 0x0001000000000812 */ /* 0x000fe400078efcff */
[----:B------:R-:W-:Y:S02]  /*40520*/  F2FP.SATFINITE.E4M3.F32.PACK_AB_MERGE_C R15, RZ, R15, RZ ;  /* 0x0000000fff0f723e */ /* 0x000fe400048070ff */
[----:B------:R-:W-:-:S03]  /*40530*/  LOP3.LUT P0, RZ, R0, 0x40, RZ, 0xc0, !PT ;  /* 0x0000004000ff7812 */ /* 0x000fc6000780c0ff */
[----:B------:R0:W-:Y:S04]  /*40540*/  @!P6 STG.E.U8 desc[UR4][R44.64+0x18], R15 ;  /* 0x0000180f2c00e986 */ /* 0x0001e8000c101104 */
[----:B------:R-:W1:Y:S01]  /*40550*/  @!P2 LDC.64 R16, c[0x0][0x5c0] ;  /* 0x00017000ff10ab82 */ /* 0x000e620000000a00 */
[----:B0-----:R-:W-:-:S05]  /*40560*/  FMUL R15, R56, UR61 ;  /* 0x0000003d380f7c20 */ /* 0x001fca0008400000 */
[----:B------:R-:W-:-:S05]  /*40570*/  F2FP.SATFINITE.E4M3.F32.PACK_AB_MERGE_C R15, RZ, R15, RZ ;  /* 0x0000000fff0f723e */ /* 0x000fca00048070ff */
[----:B------:R0:W-:Y:S01]  /*40580*/  @!P0 STG.E.U8 desc[UR4][R34.64+0x19], R15 ;  /* 0x0000190f22008986 */ /* 0x0001e2000c101104 */
[----:B------:R-:W-:Y:S02]  /*40590*/  ISETP.LT.OR P0, PT, R28, 0x2a, !P1 ;  /* 0x0000002a1c00780c */ /* 0x000fe40004f01670 */
[----:B-1----:R-:W-:-:S04]  /*405a0*/  @!P2 IADD3 R38, P3, P4, R14, R16, R9 ;  /* 0x000000100e26a210 */ /* 0x002fc80007c7e009 */
[----:B------:R-:W-:-:S07]  /*405b0*/  @!P2 IADD3.X R39, R29, R17, R8, P3, P4 ;  /* 0x000000111d27a210 */ /* 0x000fce0001fe8408 */
[----:B------:R-:W0:Y:S02]  /*405c0*/  @!P0 LDC.64 R16, c[0x0][0x5c0] ;  /* 0x00017000ff108b82 */ /* 0x000e240000000a00 */
[----:B0-----:R-:W-:-:S04]  /*405d0*/  @!P0 IADD3 R34, P3, P4, R14, R16, R9 ;  /* 0x000000100e228210 */ /* 0x001fc80007c7e009 */
[----:B------:R-:W-:Y:S02]  /*405e0*/  @!P0 IADD3.X R35, R29, R17, R8, P3, P4 ;  /* 0x000000111d238210 */ /* 0x000fe40001fe8408 */
[----:B------:R-:W-:Y:S01]  /*405f0*/  ISETP.LT.OR P0, PT, R28, 0x11, !P1 ;  /* 0x000000111c00780c */ /* 0x000fe20004f01670 */
[----:B--2---:R-:W-:Y:S02]  /*40600*/  FMUL R15, R59, UR61 ;  /* 0x0000003d3b0f7c20 */ /* 0x004fe40008400000 */
[----:B------:R-:W2:Y:S03]  /*40610*/  LDL.LU R59, [R1+0x2c0] ;  /* 0x0002c000013b7983 */ /* 0x000ea60000300800 */
[----:B------:R-:W-:-:S07]  /*40620*/  F2FP.SATFINITE.E4M3.F32.PACK_AB_MERGE_C R15, RZ, R15, RZ ;  /* 0x0000000fff0f723e */ /* 0x000fce00048070ff */
[----:B------:R3:W-:Y:S02]  /*40630*/  @!P0 STG.E.U8 desc[UR4][R30.64+0x10], R15 ;  /* 0x0000100f1e008986 */ /* 0x0007e4000c101104 */
[----:B---3--:R-:W-:Y:S02]  /*40640*/  FMUL R15, R58, UR61 ;  /* 0x0000003d3a0f7c20 */ /* 0x008fe40008400000 */
[----:B------:R-:W3:Y:S01]  /*40650*/  LDL.LU R58, [R1+0x2c4] ;  /* 0x0002c400013a7983 */ /* 0x000ee20000300800 */
[----:B------:R-:W-:-:S04]  /*40660*/  ISETP.GE.AND P2, PT, R13, 0x101, PT ;  /* 0x000001010d00780c */ /* 0x000fc80003f46270 */
[----:B------:R-:W-:-:S13]  /*40670*/  ISETP.LT.OR P5, PT, R28, 0x21, !P2 ;  /* 0x000000211c00780c */ /* 0x000fda00057a1670 */
[----:B------:R-:W0:Y:S01]  /*40680*/  @!P5 LDC.64 R16, c[0x0][0x5c0] ;  /* 0x00017000ff10db82 */ /* 0x000e220000000a00 */
[----:B------:R-:W-:Y:S02]  /*40690*/  ISETP.LT.OR P0, PT, R28, 0x22, !P2 ;  /* 0x000000221c00780c */ /* 0x000fe40005701670 */
[----:B------:R-:W-:Y:S02]  /*406a0*/  LOP3.LUT R0, R0, 0xfffbffff, RZ, 0xc0, !PT ;  /* 0xfffbffff00007812 */ /* 0x000fe400078ec0ff */
[----:B0-----:R-:W-:-:S04]  /*406b0*/  @!P5 IADD3 R56, P3, P4, R14, R16, R11 ;  /* 0x000000100e38d210 */ /* 0x001fc80007c7e00b */
[----:B------:R-:W-:-:S05]  /*406c0*/  @!P5 IADD3.X R57, R29, R17, R10, P3, P4 ;  /* 0x000000111d39d210 */ /* 0x000fca0001fe840a */
[----:B------:R-:W0:Y:S01]  /*406d0*/  @!P0 LDC.64 R16, c[0x0][0x5c0] ;  /* 0x00017000ff108b82 */ /* 0x000e220000000a00 */
[----:B------:R-:W-:-:S04]  /*406e0*/  @P5 LOP3.LUT R0, R0, 0x40000, RZ, 0xfc, !PT ;  /* 0x0004000000005812 */ /* 0x000fc800078efcff */
[----:B------:R-:W-:-:S04]  /*406f0*/  LOP3.LUT R0, R0, 0xffffff7f, RZ, 0xc0, !PT ;  /* 0xffffff7f00007812 */ /* 0x000fc800078ec0ff */
[----:B------:R-:W-:Y:S02]  /*40700*/  @P0 LOP3.LUT R0, R0, 0x80, RZ, 0xfc, !PT ;  /* 0x0000008000000812 */ /* 0x000fe400078efcff */
[----:B0-----:R-:W-:-:S04]  /*40710*/  @!P0 IADD3 R30, P3, P4, R14, R16, R11 ;  /* 0x000000100e1e8210 */ /* 0x001fc80007c7e00b */
[----:B------:R-:W-:Y:S02]  /*40720*/  @!P0 IADD3.X R31, R29, R17, R10, P3, P4 ;  /* 0x000000111d1f8210 */ /* 0x000fe40001fe840a */
[----:B------:R-:W-:-:S04]  /*40730*/  ISETP.GE.AND P0, PT, R13, 0x89, PT ;  /* 0x000000890d00780c */ /* 0x000fc80003f06270 */
[C---:B------:R-:W-:Y:S02]  /*40740*/  ISETP.LT.OR P4, PT, R28.reuse, 0x11, !P0 ;  /* 0x000000111c00780c */ /* 0x040fe40004781670 */
[----:B------:R-:W-:-:S11]  /*40750*/  ISETP.LT.OR P6, PT, R28, 0x12, !P1 ;  /* 0x000000121c00780c */ /* 0x000fd60004fc1670 */
[----:B------:R-:W0:Y:S01]  /*40760*/  @!P4 LDC.64 R16, c[0x0][0x5c0] ;  /* 0x00017000ff10cb82 */ /* 0x000e220000000a00 */
[----:B------:R-:W-:-:S05]  /*40770*/  F2FP.SATFINITE.E4M3.F32.PACK_AB_MERGE_C R15, RZ, R15, RZ ;  /* 0x0000000fff0f723e */ /* 0x000fca00048070ff */
[----:B------:R1:W-:Y:S02]  /*40780*/  @!P6 STG.E.U8 desc[UR4][R24.64+0x11], R15 ;  /* 0x0000110f1800e986 */ /* 0x0003e4000c101104 */
[----:B-1----:R-:W-:-:S04]  /*40790*/  @!P4 IADD3 R15, P3, P5, R3, R14, R9 ;  /* 0x0000000e030fc210 */ /* 0x002fc80007d7e009 */
[----:B------:R-:W-:Y:S02]  /*407a0*/  @!P4 IADD3.X R18, R2, R29, R8, P3, P5 ;  /* 0x0000001d0212c210 */ /* 0x000fe40001fea408 */
[----:B0-----:R-:W-:Y:S01]  /*407b0*/  @!P4 IADD3 R16, P3, R15, R16, RZ ;  /* 0x000000100f10c210 */ /* 0x001fe20007f7e0ff */
[----:B----4-:R-:W-:Y:S02]  /*407c0*/  FMUL R15, R60, UR61 ;  /* 0x0000003d3c0f7c20 */ /* 0x010fe40008400000 */
[----:B------:R-:W4:Y:S02]  /*407d0*/  LDL.LU R60, [R1+0x2c8] ;  /* 0x0002c800013c7983 */ /* 0x000f240000300800 */
[----:B------:R-:W-:Y:S01]  /*407e0*/  @!P4 IMAD.X R17, R18, 0x1, R17, P3 ;  /* 0x000000011211c824 */ /* 0x000fe200018e0611 */
[----:B------:R-:W-:-:S13]  /*407f0*/  ISETP.LT.OR P3, PT, R28, 0x12, !P0 ;  /* 0x000000121c00780c */ /* 0x000fda0004761670 */
[----:B------:R-:W0:Y:S01]  /*40800*/  @!P3 LDC.64 R18, c[0x0][0x5c0] ;  /* 0x00017000ff12bb82 */ /* 0x000e220000000a00 */
[----:B------:R-:W-:Y:S02]  /*40810*/  F2FP.SATFINITE.E4M3.F32.PACK_AB_MERGE_C R15, RZ, R15, RZ ;  /* 0x0000000fff0f723e */ /* 0x000fe400048070ff */
[----:B------:R-:W-:-:S03]  /*40820*/  @!P3 IADD3 R24, P5, P6, R3, R14, R9 ;  /* 0x0000000e0318b210 */ /* 0x000fc60007ebe009 */
[----:B------:R1:W-:Y:S01]  /*40830*/  @!P4 STG.E.U8 desc[UR4][R16.64+0x10], R15 ;  /* 0x0000100f1000c986 */ /* 0x0003e2000c101104 */
[----:B------:R-:W-:Y:S02]  /*40840*/  @!P3 IADD3.X R25, R2, R29, R8, P5, P6 ;  /* 0x0000001d0219b210 */ /* 0x000fe40002fec408 */
[----:B0-----:R-:W-:-:S05]  /*40850*/  @!P3 IADD3 R18, P4, R24, R18, RZ ;  /* 0x000000121812b210 */ /* 0x001fca0007f9e0ff */
[----:B------:R-:W-:Y:S01]  /*40860*/  @!P3 IMAD.X R19, R25, 0x1, R19, P4 ;  /* 0x000000011913b824 */ /* 0x000fe200020e0613 */
[----:B------:R-:W-:-:S13]  /*40870*/  ISETP.LT.OR P2, PT, R28, 0x29, !P2 ;  /* 0x000000291c00780c */ /* 0x000fda0005741670 */
[----:B-1----:R-:W0:Y:S01]  /*40880*/  @!P2 LDC.64 R16, c[0x0][0x5c0] ;  /* 0x00017000ff10ab82 */ /* 0x002e220000000a00 */
[----:B--2---:R-:W-:Y:S02]  /*40890*/  FMUL R15, R59, UR61 ;  /* 0x0000003d3b0f7c20 */ /* 0x004fe40008400000 */
[----:B------:R-:W2:Y:S03]  /*408a0*/  LDL.LU R59, [R1+0x2cc] ;  /* 0x0002cc00013b7983 */ /* 0x000ea60000300800 */
[----:B------:R-:W-:-:S05]  /*408b0*/  F2FP.SATFINITE.E4M3.F32.PACK_AB_MERGE_C R15, RZ, R15, RZ ;  /* 0x0000000fff0f723e */ /* 0x000fca00048070ff */
[----:B------:R3:W-:Y:S02]  /*408c0*/  @!P3 STG.E.U8 desc[UR4][R18.64+0x11], R15 ;  /* 0x0000110f1200b986 */ /* 0x0007e4000c101104 */
[----:B---3--:R-:W-:Y:S02]  /*408d0*/  FMUL R15, R58, UR61 ;  /* 0x0000003d3a0f7c20 */ /* 0x008fe40008400000 */
[----:B------:R-:W3:Y:S04]  /*408e0*/  LDL.LU R58, [R1+0x2d0] ;  /* 0x0002d000013a7983 */ /* 0x000ee80000300800 */
[----:B------:R-:W3:Y:S04]  /*408f0*/  LDL.LU R69, [R1+0x2d4] ;  /* 0x0002d40001457983 */ /* 0x000ee80000300800 */
[----:B------:R-:W3:Y:S01]  /*40900*/  LDL.LU R68, [R1+0x2d8] ;  /* 0x0002d80001447983 */ /* 0x000ee20000300800 */
[----:B0-----:R-:W-:-:S02]  /*40910*/  @!P2 IADD3 R44, P5, P6, R14, R16, R11 ;  /* 0x000000100e2ca210 */ /* 0x001fc40007ebe00b */
[----:B------:R-:W-:Y:S01]  /*40920*/  LOP3.LUT R0, R0, 0xfff7ffff, RZ, 0xc0, !PT ;  /* 0xfff7ffff00007812 */ /* 0x000fe200078ec0ff */
[----:B------:R-:W3:Y:S01]  /*40930*/  LDL.LU R70, [R1+0x2dc] ;  /* 0x0002dc0001467983 */ /* 0x000ee20000300800 */
[----:B------:R-:W-:Y:S02]  /*40940*/  @!P2 IADD3.X R45, R29, R17, R10, P5, P6 ;  /* 0x000000111d2da210 */ /* 0x000fe40002fec40a */
[----:B------:R-:W-:-:S04]  /*40950*/  ISETP.GE.AND P6, PT, R13, 0x101, PT ;  /* 0x000001010d00780c */ /* 0x000fc80003fc6270 */
[----:B------:R-:W-:Y:S02]  /*40960*/  ISETP.LT.OR P6, PT, R28, 0x2a, !P6 ;  /* 0x0000002a1c00780c */ /* 0x000fe400077c1670 */
[----:B------:R-:W-:-:S11]  /*40970*/  @P2 LOP3.LUT R0, R0, 0x80000, RZ, 0xfc, !PT ;  /* 0x0008000000002812 */ /* 0x000fd600078efcff */
[----:B------:R-:W0:Y:S01]  /*40980*/  @!P6 LDC.64 R16, c[0x0][0x5c0] ;  /* 0x00017000ff10eb82 */ /* 0x000e220000000a00 */
[----:B------:R-:W-:-:S04]  /*40990*/  LOP3.LUT P2, RZ, R7, 0x20000, RZ, 0xc0, !PT ;  /* 0x0002000007ff7812 */ /* 0x000fc8000784c0ff */
        /* <DEDUP_REMOVED lines=10> */
[----:B------:R-:W-:Y:S02]  /*40a40*/  ISETP.LT.OR P6, PT, R28, 0x19, !P1 ;  /* 0x000000191c00780c */ /* 0x000fe40004fc1670 */
[----:B0-----:R-:W-:-:S04]  /*40a50*/  @!P5 IADD3 R62, P3, P4, R14, R16, R3 ;  /* 0x000000100e3ed210 */ /* 0x001fc80007c7e003 */
[----:B------:R-:W-:Y:S02]  /*40a60*/  @!P5 IADD3.X R63, R29, R17, R2, P3, P4 ;  /* 0x000000111d3fd210 */ /* 0x000fe40001fe8402 */
[----:B------:R-:W-:Y:S02]  /*40a70*/  ISETP.LT.OR P4, PT, R28, 0x19, !P0 ;  /* 0x000000191c00780c */ /* 0x000fe40004781670 */
[----:B------:R-:W-:-:S05]  /*40a80*/  F2FP.SATFINITE.E4M3.F32.PACK_AB_MERGE_C R15, RZ, R15, RZ ;  /* 0x0000000fff0f723e */ /* 0x000fca00048070ff */
[----:B------:R4:W-:Y:S01]  /*40a90*/  @!P6 STG.E.U8 desc[UR4][R26.64+0x18], R15 ;  /* 0x0000180f1a00e986 */ /* 0x0009e2000c101104 */
[----:B------:R-:W-:-:S05]  /*40aa0*/  ISETP.LT.OR P6, PT, R28, 0x1a, !P1 ;  /* 0x0000001a1c00780c */ /* 0x000fca0004fc1670 */
[----:B------:R-:W0:Y:S01]  /*40ab0*/  @!P4 LDC.64 R16, c[0x0][0x5c0] ;  /* 0x00017000ff10cb82 */ /* 0x000e220000000a00 */
[----:B----4-:R-:W-:-:S05]  /*40ac0*/  FMUL R15, R60, UR61 ;  /* 0x0000003d3c0f7c20 */ /* 0x010fca0008400000 */
[----:B------:R-:W-:-:S05]  /*40ad0*/  F2FP.SATFINITE.E4M3.F32.PACK_AB_MERGE_C R15, RZ, R15, RZ ;  /* 0x0000000fff0f723e */ /* 0x000fca00048070ff */
[----:B------:R1:W-:Y:S02]  /*40ae0*/  @!P6 STG.E.U8 desc[UR4][R22.64+0x19], R15 ;  /* 0x0000190f1600e986 */ /* 0x0003e4000c101104 */
[----:B-1----:R-:W-:-:S04]  /*40af0*/  @!P4 IADD3 R15, P3, P5, R3, R14, R9 ;  /* 0x0000000e030fc210 */ /* 0x002fc80007d7e009 */
[----:B------:R-:W-:Y:S02]  /*40b00*/  @!P4 IADD3.X R18, R2, R29, R8, P3, P5 ;  /* 0x0000001d0212c210 */ /* 0x000fe40001fea408 */
[----:B0-----:R-:W-:-:S05]  /*40b10*/  @!P4 IADD3 R16, P3, R15, R16, RZ ;  /* 0x000000100f10c210 */ /* 0x001fca0007f7e0ff */
[----:B------:R-:W-:Y:S01]  /*40b20*/  @!P4 IMAD.X R17, R18, 0x1, R17, P3 ;  /* 0x000000011211c824 */ /* 0x000fe200018e0611 */
[----:B------:R-:W-:-:S13]  /*40b30*/  ISETP.LT.OR P3, PT, R28, 0x1a, !P0 ;  /* 0x0000001a1c00780c */ /* 0x000fda0004761670 */
[----:B------:R-:W0:Y:S01]  /*40b40*/  @!P3 LDC.64 R18, c[0x0][0x5c0] ;  /* 0x00017000ff12bb82 */ /* 0x000e220000000a00 */
[----:B------:R-:W-:-:S04]  /*40b50*/  @!P3 IADD3 R22, P5, P6, R3, R14, R9 ;  /* 0x0000000e0316b210 */ /* 0x000fc80007ebe009 */
[----:B------:R-:W-:Y:S02]  /*40b60*/  @!P3 IADD3.X R23, R2, R29, R8, P5, P6 ;  /* 0x0000001d0217b210 */ /* 0x000fe40002fec408 */
[----:B------:R-:W-:Y:S01]  /*40b70*/  ISETP.LT.OR P0, PT, R28, 0x39, !P2 ;  /* 0x000000391c00780c */ /* 0x000fe20005701670 */
[----:B--2---:R-:W-:-:S05]  /*40b80*/  FMUL R15, R59, UR61 ;  /* 0x0000003d3b0f7c20 */ /* 0x004fca0008400000 */
[----:B------:R-:W-:-:S05]  /*40b90*/  F2FP.SATFINITE.E4M3.F32.PACK_AB_MERGE_C R15, RZ, R15, RZ ;  /* 0x0000000fff0f723e */ /* 0x000fca00048070ff */
[----:B------:R1:W-:Y:S01]  /*40ba0*/  @!P4 STG.E.U8 desc[UR4][R16.64+0x18], R15 ;  /* 0x0000180f1000c986 */ /* 0x0003e2000c101104 */
[----:B0-----:R-:W-:-:S05]  /*40bb0*/  @!P3 IADD3 R18, P4, R22, R18, RZ ;  /* 0x000000121612b210 */ /* 0x001fca0007f9e0ff */
[----:B------:R-:W-:Y:S01]  /*40bc0*/  @!P3 IMAD.X R19, R23, 0x1, R19, P4 ;  /* 0x000000011713b824 */ /* 0x000fe200020e0613 */
[----:B-1----:R-:W0:Y:S01]  /*40bd0*/  @!P0 LDC.64 R16, c[0x0][0x5c0] ;  /* 0x00017000ff108b82 */ /* 0x002e220000000a00 */
[----:B---3--:R-:W-:-:S05]  /*40be0*/  FMUL R15, R58, UR61 ;  /* 0x0000003d3a0f7c20 */ /* 0x008fca0008400000 */
[----:B------:R-:W-:-:S05]  /*40bf0*/  F2FP.SATFINITE.E4M3.F32.PACK_AB_MERGE_C R15, RZ, R15, RZ ;  /* 0x0000000fff0f723e */ /* 0x000fca00048070ff */
[----:B------:R1:W-:Y:S02]  /*40c00*/  @!P3 STG.E.U8 desc[UR4][R18.64+0x19], R15 ;  /* 0x0000190f1200b986 */ /* 0x0003e4000c101104 */
[----:B-1----:R-:W-:Y:S02]  /*40c10*/  FMUL R15, R69, UR61 ;  /* 0x0000003d450f7c20 */ /* 0x002fe40008400000 */
[----:B------:R-:W2:Y:S01]  /*40c20*/  LDL.LU R69, [R1+0x2e0] ;  /* 0x0002e00001457983 */ /* 0x000ea20000300800 */
[----:B------:R-:W-:Y:S02]  /*40c30*/  LOP3.LUT R0, R0, 0xffbfffff, RZ, 0xc0, !PT ;  /* 0xffbfffff00007812 */ /* 0x000fe400078ec0ff */
[----:B0-----:R-:W-:Y:S02]  /*40c40*/  @!P0 IADD3 R64, P5, P6, R14, R16, R3 ;  /* 0x000000100e408210 */ /* 0x001fe40007ebe003 */
[----:B------:R-:W-:Y:S02]  /*40c50*/  @P0 LOP3.LUT R0, R0, 0x400000, RZ, 0xfc, !PT ;  /* 0x0040000000000812 */ /* 0x000fe400078efcff */
[----:B------:R-:W-:-:S02]  /*40c60*/  @!P0 IADD3.X R65, R29, R17, R2, P5, P6 ;  /* 0x000000111d418210 */ /* 0x000fc40002fec402 */
[----:B------:R-:W-:Y:S02]  /*40c70*/  LOP3.LUT P5, RZ, R0, 0x1000, RZ, 0xc0, !PT ;  /* 0x0000100000ff7812 */ /* 0x000fe400078ac0ff */
[----:B------:R-:W-:-:S11]  /*40c80*/  F2FP.SATFINITE.E4M3.F32.PACK_AB_MERGE_C R15, RZ, R15, RZ ;  /* 0x0000000fff0f723e */ /* 0x000fd600048070ff */
[----:B------:R0:W-:Y:S02]  /*40c90*/  @!P5 STG.E.U8 desc[UR4][R46.64+0x10], R15 ;  /* 0x0000100f2e00d986 */ /* 0x0001e4000c101104 */
[----:B0-----:R-:W-:Y:S02]  /*40ca0*/  FMUL R15, R68, UR61 ;  /* 0x0000003d440f7c20 */ /* 0x001fe40008400000 */
[----:B------:R-:W3:Y:S01]  /*40cb0*/  LDL.LU R68, [R1+0x2e4] ;  /* 0x0002e40001447983 */ /* 0x000ee20000300800 */
[----:B------:R-:W-:Y:S02]  /*40cc0*/  ISETP.LT.OR P0, PT, R28, 0x3a, !P2 ;  /* 0x0000003a1c00780c */ /* 0x000fe40005701670 */
[----:B------:R-:W-:-:S11]  /*40cd0*/  LOP3.LUT R7, R7, 0xffffbfff, RZ, 0xc0, !PT ;  /* 0xffffbfff07077812 */ /* 0x000fd600078ec0ff */
[----:B------:R-:W0:Y:S01]  /*40ce0*/  @!P0 LDC.64 R16, c[0x0][0x5c0] ;  /* 0x00017000ff108b82 */ /* 0x000e220000000a00 */
[----:B------:R-:W-:Y:S02]  /*40cf0*/  @P2 LOP3.LUT R7, R7, 0x4000, RZ, 0xfc, !PT ;  /* 0x0000400007072812 */ /* 0x000fe400078efcff */
        /* <DEDUP_REMOVED lines=8> */
[C---:B------:R-:W-:Y:S02]  /*40d80*/  LOP3.LUT P6, RZ, R0.reuse, 0x10, RZ, 0xc0, !PT ;  /* 0x0000001000ff7812 */ /* 0x040fe400078cc0ff */
[----:B------:R-:W-:-:S04]  /*40d90*/  LOP3.LUT R0, R0, 0xfffffbff, RZ, 0xc0, !PT ;  /* 0xfffffbff00007812 */ /* 0x000fc800078ec0ff */
[----:B------:R-:W-:Y:S02]  /*40da0*/  @P0 LOP3.LUT R0, R0, 0x400, RZ, 0xfc, !PT ;  /* 0x0000040000000812 */ /* 0x000fe400078efcff */
[----:B------:R-:W-:Y:S02]  /*40db0*/  LOP3.LUT P0, RZ, R7, 0x10000, RZ, 0xc0, !PT ;  /* 0x0001000007ff7812 */ /* 0x000fe4000780c0ff */
[----:B0-----:R-:W-:-:S04]  /*40dc0*/  @!P2 IADD3 R26, P3, P4, R14, R16, R9 ;  /* 0x000000100e1aa210 */ /* 0x001fc80007c7e009 */
[----:B------:R-:W-:Y:S02]  /*40dd0*/  @!P2 IADD3.X R27, R29, R17, R8, P3, P4 ;  /* 0x000000111d1ba210 */ /* 0x000fe40001fe8408 */
[----:B------:R-:W-:-:S13]  /*40de0*/  ISETP.LT.OR P4, PT, R28, 0x11, !P0 ;  /* 0x000000111c00780c */ /* 0x000fda0004781670 */
[----:B------:R-:W0:Y:S01]  /*40df0*/  @!P4 LDC.64 R16, c[0x0][0x5c0] ;  /* 0x00017000ff10cb82 */ /* 0x000e220000000a00 */
[----:B------:R-:W-:-:S05]  /*40e00*/  F2FP.SATFINITE.E4M3.F32.PACK_AB_MERGE_C R15, RZ, R15, RZ ;  /* 0x0000000fff0f723e */ /* 0x000fca00048070ff */
[----:B------:R1:W-:Y:S02]  /*40e10*/  @!P6 STG.E.U8 desc[UR4][R40.64+0x11], R15 ;  /* 0x0000110f2800e986 */ /* 0x0003e4000c101104 */
[----:B-1----:R-:W-:-:S04]  /*40e20*/  @!P4 IADD3 R15, P3, P5, R3, R14, R11 ;  /* 0x0000000e030fc210 */ /* 0x002fc80007d7e00b */
[----:B------:R-:W-:Y:S02]  /*40e30*/  @!P4 IADD3.X R18, R2, R29, R10, P3, P5 ;  /* 0x0000001d0212c210 */ /* 0x000fe40001fea40a */
[----:B0-----:R-:W-:Y:S01]  /*40e40*/  @!P4 IADD3 R16, P3, R15, R16, RZ ;  /* 0x000000100f10c210 */ /* 0x001fe20007f7e0ff */
[----:B------:R-:W-:Y:S02]  /*40e50*/  FMUL R15, R70, UR61 ;  /* 0x0000003d460f7c20 */ /* 0x000fe40008400000 */
[----:B------:R-:W4:Y:S02]  /*40e60*/  LDL.LU R70, [R1+0x2e8] ;  /* 0x0002e80001467983 */ /* 0x000f240000300800 */
[----:B------:R-:W-:Y:S01]  /*40e70*/  @!P4 IMAD.X R17, R18, 0x1, R17, P3 ;  /* 0x000000011211c824 */ /* 0x000fe200018e0611 */
[----:B------:R-:W-:-:S05]  /*40e80*/  F2FP.SATFINITE.E4M3.F32.PACK_AB_MERGE_C R15, RZ, R15, RZ ;  /* 0x0000000fff0f723e */ /* 0x000fca00048070ff */
[----:B------:R2:W-:Y:S01]  /*40e90*/  @!P4 STG.E.U8 desc[UR4][R16.64+0x10], R15 ;  /* 0x0000100f1000c986 */ /* 0x0005e2000c101104 */
[----:B------:R-:W-:-:S13]  /*40ea0*/  ISETP.LT.OR P3, PT, R28, 0x12, !P0 ;  /* 0x000000121c00780c */ /* 0x000fda0004761670 */
[----:B------:R-:W0:Y:S01]  /*40eb0*/  @!P3 LDC.64 R18, c[0x0][0x5c0] ;  /* 0x00017000ff12bb82 */ /* 0x000e220000000a00 */
[----:B------:R-:W-:-:S04]  /*40ec0*/  @!P3 IADD3 R22, P5, P6, R3, R14, R11 ;  /* 0x0000000e0316b210 */ /* 0x000fc80007ebe00b */
[----:B------:R-:W-:Y:S02]  /*40ed0*/  @!P3 IADD3.X R23, R2, R29, R10, P5, P6 ;  /* 0x0000001d0217b210 */ /* 0x000fe40002fec40a */
[----:B0-----:R-:W-:-:S05]  /*40ee0*/  @!P3 IADD3 R18, P4, R22, R18, RZ ;  /* 0x000000121612b210 */ /* 0x001fca0007f9e0ff */
[----:B------:R-:W-:Y:S02]  /*40ef0*/  @!P3 IMAD.X R19, R23, 0x1, R19, P4 ;  /* 0x000000011713b824 */ /* 0x000fe400020e0613 */
[----:B--2---:R-:W-:Y:S02]  /*40f00*/  FMUL R15, R69, UR61 ;  /* 0x0000003d450f7c20 */ /* 0x004fe40008400000 */
[----:B------:R-:W2:Y:S03]  /*40f10*/  LDL.LU R69, [R1+0x2ec] ;  /* 0x0002ec0001457983 */ /* 0x000ea60000300800 */
[----:B------:R-:W-:-:S05]  /*40f20*/  F2FP.SATFINITE.E4M3.F32.PACK_AB_MERGE_C R15, RZ, R15, RZ ;  /* 0x0000000fff0f723e */ /* 0x000fca00048070ff */
[----:B------:R3:W-:Y:S02]  /*40f30*/  @!P3 STG.E.U8 desc[UR4][R18.64+0x11], R15 ;  /* 0x0000110f1200b986 */ /* 0x0007e4000c101104 */
[----:B---3--:R-:W-:Y:S02]  /*40f40*/  FMUL R15, R68, UR61 ;  /* 0x0000003d440f7c20 */ /* 0x008fe40008400000 */
[----:B------:R-:W3:Y:S01]  /*40f50*/  LDL.LU R68, [R1+0x2f0] ;  /* 0x0002f00001447983 */ /* 0x000ee20000300800 */
[----:B------:R-:W-:Y:S02]  /*40f60*/  LOP3.LUT P2, RZ, R0, 0x1, RZ, 0xc0, !PT ;  /* 0x0000000100ff7812 */ /* 0x000fe4000784c0ff */
[----:B------:R-:W-:Y:S01]  /*40f70*/  LOP3.LUT R7, R7, 0xffff7fff, RZ, 0xc0, !PT ;  /* 0xffff7fff07077812 */ /* 0x000fe200078ec0ff */
[----:B------:R-:W3:Y:S04]  /*40f80*/  LDL.LU R73, [R1+0x2f4] ;  /* 0x0002f40001497983 */ /* 0x000ee80000300800 */
[----:B------:R-:W3:Y:S01]  /*40f90*/  LDL.LU R72, [R1+0x2f8] ;  /* 0x0002f80001487983 */ /* 0x000ee20000300800 */
[----:B------:R-:W-:-:S03]  /*40fa0*/  F2FP.SATFINITE.E4M3.F32.PACK_AB_MERGE_C R15, RZ, R15, RZ ;  /* 0x0000000fff0f723e */ /* 0x000fc600048070ff */
[----:B------:R-:W3:Y:S02]  /*40fb0*/  LDL.LU R77, [R1+0x2fc] ;  /* 0x0002fc00014d7983 */ /* 0x000ee40000300800 */
[----:B------:R-:W-:Y:S02]  /*40fc0*/  @P2 LOP3.LUT R7, R7, 0x8000, RZ, 0xfc, !PT ;  /* 0x0000800007072812 */ /* 0x000fe400078efcff */
[----:B------:R-:W-:Y:S01]  /*40fd0*/  ISETP.LT.OR P2, PT, R28, 0x39, !P1 ;  /* 0x000000391c00780c */ /* 0x000fe20004f41670 */
[----:B------:R-:W3:Y:S04]  /*40fe0*/  LDL.LU R76, [R1+0x300] ;  /* 0x00030000014c7983 */ /* 0x000ee80000300800 */
[----:B------:R-:W3:Y:S04]  /*40ff0*/  LDL.LU R83, [R1+0x304] ;  /* 0x0003040001537983 */ /* 0x000ee80000300800 */
[----:B------:R-:W3:Y:S04]  /*41000*/  LDL.LU R82, [R1+0x308] ;  /* 0x0003080001527983 */ /* 0x000ee80000300800 */
[----:B------:R-:W0:Y:S01]  /*41010*/  @!P2 LDC.64 R16, c[0x0][0x5c0] ;  /* 0x00017000ff10ab82 */ /* 0x000e220000000a00 */
[----:B------:R-:W3:Y:S04]  /*41020*/  LDL.LU R81, [R1+0x30c] ;  /* 0x00030c0001517983 */ /* 0x000ee80000300800 */
[----:B------:R-:W3:Y:S04]  /*41030*/  LDL.LU R80, [R1+0x310] ;  /* 0x0003100001507983 */ /* 0x000ee80000300800 */
[----:B------:R-:W3:Y:S01]  /*41040*/  LDL.LU R84, [R1+0x314] ;  /* 0x0003140001547983 */ /* 0x000ee20000300800 */
[----:B0-----:R-:W-:-:S04]  /*41050*/  @!P2 IADD3 R40, P5, P6, R14, R16, R9 ;  /* 0x000000100e28a210 */ /* 0x001fc80007ebe009 */
[----:B------:R-:W-:Y:S02]  /*41060*/  @!P2 IADD3.X R41, R29, R17, R8, P5, P6 ;  /* 0x000000111d29a210 */ /* 0x000fe40002fec408 */
[----:B------:R-:W-:-:S13]  /*41070*/  ISETP.LT.OR P2, PT, R28, 0x3a, !P1 ;  /* 0x0000003a1c00780c */ /* 0x000fda0004f41670 */
[----:B------:R-:W0:Y:S01]  /*41080*/  @!P2 LDC.64 R16, c[0x0][0x5c0] ;  /* 0x00017000ff10ab82 */ /* 0x000e220000000a00 */
[----:B------:R-:W-:Y:S02]  /*41090*/  ISETP.GE.AND P6, PT, R13, 0x101, PT ;  /* 0x000001010d00780c */ /* 0x000fe40003fc6270 */
[----:B------:R-:W-:Y:S02]  /*410a0*/  LOP3.LUT P5, RZ, R0, 0x2000, RZ, 0xc0, !PT ;  /* 0x0000200000ff7812 */ /* 0x000fe400078ac0ff */
[----:B0-----:R-:W-:-:S04]  /*410b0*/  @!P2 IADD3 R22, P3, P4, R14, R16, R9 ;  /* 0x000000100e16a210 */ /* 0x001fc80007c7e009 */
[----:B------:R-:W-:Y:S02]  /*410c0*/  @!P2 IADD3.X R23, R29, R17, R8, P3, P4 ;  /* 0x000000111d17a210 */ /* 0x000fe40001fe8408 */
[----:B------:R-:W-:-:S13]  /*410d0*/  ISETP.LT.OR P2, PT, R28, 0x31, !P6 ;  /* 0x000000311c00780c */ /* 0x000fda0007741670 */
[----:B------:R-:W0:Y:S01]  /*410e0*/  @!P2 LDC.64 R16, c[0x0][0x5c0] ;  /* 0x00017000ff10ab82 */ /* 0x000e220000000a00 */
[----:B------:R1:W-:Y:S01]  /*410f0*/  @!P5 STG.E.U8 desc[UR4][R42.64+0x18], R15 ;  /* 0x0000180f2a00d986 */ /* 0x0003e2000c101104 */
[----:B------:R-:W-:Y:S02]  /*41100*/  ISETP.LT.OR P5, PT, R28, 0x32, !P6 ;  /* 0x000000321c00780c */ /* 0x000fe400077a1670 */
[----:B0-----:R-:W-:-:S04]  /*41110*/  @!P2 IADD3 R46, P3, P4, R14, R16, R11 ;  /* 0x000000100e2ea210 */ /* 0x001fc80007c7e00b */
[----:B------:R-:W-:-:S07]  /*41120*/  @!P2 IADD3.X R47, R29, R17, R10, P3, P4 ;  /* 0x000000111d2fa210 */ /* 0x000fce0001fe840a */
[----:B------:R-:W1:Y:S01]  /*41130*/  @!P5 LDC.64 R16, c[0x0][0x5c0] ;  /* 0x00017000ff10db82 */ /* 0x000e620000000a00 */
[----:B------:R-:W-:Y:S02]  /*41140*/  LOP3.LUT R0, R0, 0xfeffffff, RZ, 0xc0, !PT ;  /* 0xfeffffff00007812 */ /* 0x000fe400078ec0ff */
[----:B-1----:R-:W-:-:S04]  /*41150*/  @!P5 IADD3 R42, P3, P4, R14, R16, R11 ;  /* 0x000000100e2ad210 */ /* 0x002fc80007c7e00b */
        /* <DEDUP_REMOVED lines=18> */
[C---:B------:R-:W-:Y:S02]  /*41280*/  ISETP.LT.OR P2, PT, R28.reuse, 0x39, !P0 ;  /* 0x000000391c00780c */ /* 0x040fe40004741670 */
[----:B------:R-:W-:-:S05]  /*41290*/  ISETP.LT.OR P0, PT, R28, 0x3a, !P0 ;  /* 0x0000003a1c00780c */ /* 0x000fca0004701670 */
[----:B------:R-:W0:Y:S01]  /*412a0*/  @!P3 LDC.64 R18, c[0x0][0x5c0] ;  /* 0x00017000ff12bb82 */ /* 0x000e220000000a00 */
[----:B------:R-:W-:Y:S01]  /*412b0*/  @!P3 IADD3 R20, P5, P6, R3, R14, R11 ;  /* 0x0000000e0314b210 */ /* 0x000fe20007ebe00b */
[----:B--2---:R-:W-:-:S05]  /*412c0*/  FMUL R15, R69, UR61 ;  /* 0x0000003d450f7c20 */ /* 0x004fca0008400000 */
[----:B------:R-:W-:-:S05]  /*412d0*/  F2FP.SATFINITE.E4M3.F32.PACK_AB_MERGE_C R15, RZ, R15, RZ ;  /* 0x0000000fff0f723e */ /* 0x000fca00048070ff */
[----:B------:R1:W-:Y:S02]  /*412e0*/  @!P4 STG.E.U8 desc[UR4][R16.64+0x18], R15 ;  /* 0x0000180f1000c986 */ /* 0x0003e4000c101104 */
[----:B-1----:R-:W1:Y:S01]  /*412f0*/  @!P2 LDC.64 R16, c[0x0][0x5c0] ;  /* 0x00017000ff10ab82 */ /* 0x002e620000000a00 */
[----:B------:R-:W-:Y:S02]  /*41300*/  @!P3 IADD3.X R21, R2, R29, R10, P5, P6 ;  /* 0x0000001d0215b210 */ /* 0x000fe40002fec40a */
[----:B0-----:R-:W-:Y:S02]  /*41310*/  @!P3 IADD3 R18, P4, R20, R18, RZ ;  /* 0x000000121412b210 */ /* 0x001fe40007f9e0ff */
[----:B-1----:R-:W-:-:S04]  /*41320*/  @!P2 IADD3 R70, P5, P6, R14, R16, R11 ;  /* 0x000000100e46a210 */ /* 0x002fc80007ebe00b */
[----:B------:R-:W-:Y:S02]  /*41330*/  @!P2 IADD3.X R71, R29, R17, R10, P5, P6 ;  /* 0x000000111d47a210 */ /* 0x000fe40002fec40a */
[----:B------:R-:W0:Y:S01]  /*41340*/  @!P0 LDC.64 R16, c[0x0][0x5c0] ;  /* 0x00017000ff108b82 */ /* 0x000e220000000a00 */
[----:B---3--:R-:W-:Y:S01]  /*41350*/  FMUL R15, R68, UR61 ;  /* 0x0000003d440f7c20 */ /* 0x008fe20008400000 */
[----:B------:R-:W-:-:S04]  /*41360*/  @!P3 IMAD.X R19, R21, 0x1, R19, P4 ;  /* 0x000000011513b824 */ /* 0x000fc800020e0613 */
[----:B------:R-:W-:Y:S02]  /*41370*/  F2FP.SATFINITE.E4M3.F32.PACK_AB_MERGE_C R15, RZ, R15, RZ ;  /* 0x0000000fff0f723e */ /* 0x000fe400048070ff */
[----:B------:R-:W-:-:S03]  /*41380*/  ISETP.GE.AND P5, PT, R13, 0x1, PT ;  /* 0x000000010d00780c */ /* 0x000fc60003fa6270 */
[----:B------:R1:W-:Y:S01]  /*41390*/  @!P3 STG.E.U8 desc[UR4][R18.64+0x19], R15 ;  /* 0x0000190f1200b986 */ /* 0x0003e2000c101104 */
[----:B0-----:R-:W-:-:S04]  /*413a0*/  @!P0 IADD3 R68, P3, P4, R14, R16, R11 ;  /* 0x000000100e448210 */ /* 0x001fc80007c7e00b */
[----:B------:R-:W-:Y:S02]  /*413b0*/  @!P0 IADD3.X R69, R29, R17, R10, P3, P4 ;  /* 0x000000111d458210 */ /* 0x000fe40001fe840a */
[----:B------:R-:W-:-:S13]  /*413c0*/  ISETP.LT.OR P3, PT, R28, 0x21, !P5 ;  /* 0x000000211c00780c */ /* 0x000fda0006f61670 */
[----:B------:R-:W0:Y:S01]  /*413d0*/  @!P3 LDC.64 R16, c[0x0][0x5c0] ;  /* 0x00017000ff10bb82 */ /* 0x000e220000000a00 */
[----:B-1----:R-:W-:-:S05]  /*413e0*/  FMUL R15, R73, UR61 ;  /* 0x0000003d490f7c20 */ /* 0x002fca0008400000 */
[----:B------:R-:W-:Y:S02]  /*413f0*/  F2FP.SATFINITE.E4M3.F32.PACK_AB_MERGE_C R15, RZ, R15, RZ ;  /* 0x0000000fff0f723e */ /* 0x000fe400048070ff */
[----:B0-----:R-:W-:-:S05]  /*41400*/  @!P3 IADD3 R16, P4, R14, R16, RZ ;  /* 0x000000100e10b210 */ /* 0x001fca0007f9e0ff */
        /* <DEDUP_REMOVED lines=45> */
[----:B------:R0:W-:Y:S01]  /*416e0*/  @!P3 STG.E.U8 desc[UR4][R16.64+0x28], R15 ;  /* 0x0000280f1000b986 */ /* 0x0001e2000c101104 */
[----:B------:R-:W-:-:S13]  /*416f0*/  ISETP.LT.OR P3, PT, R28, 0x2a, !P5 ;  /* 0x0000002a1c00780c */ /* 0x000fda0006f61670 */
[----:B0-----:R-:W0:Y:S01]  /*41700*/  @!P3 LDC.64 R16, c[0x0][0x5c0] ;  /* 0x00017000ff10bb82 */ /* 0x001e220000000a00 */
[----:B------:R-:W-:Y:S01]  /*41710*/  LOP3.LUT R0, R0, 0xdfffffff, RZ, 0xc0, !PT ;  /* 0xdfffffff00007812 */ /* 0x000fe200078ec0ff */
[----:B------:R-:W-:Y:S02]  /*41720*/  FMUL R15, R82, UR61 ;  /* 0x0000003d520f7c20 */ /* 0x000fe40008400000 */
[----:B------:R-:W3:Y:S01]  /*41730*/  LDL.LU R82, [R1+0x31c] ;  /* 0x00031c0001527983 */ /* 0x000ee20000300800 */
[----:B------:R-:W-:Y:S02]  /*41740*/  @P6 LOP3.LUT R0, R0, 0x20000000, RZ, 0xfc, !PT ;  /* 0x2000000000006812 */ /* 0x000fe400078efcff */
[----:B------:R-:W-:Y:S01]  /*41750*/  F2FP.SATFINITE.E4M3.F32.PACK_AB_MERGE_C R15, RZ, R15, RZ ;  /* 0x0000000fff0f723e */ /* 0x000fe200048070ff */
[----:B------:R-:W4:Y:S01]  /*41760*/  LDL.LU R85, [R1+0x320] ;  /* 0x0003200001557983 */ /* 0x000f220000300800 */
[C---:B------:R-:W-:Y:S02]  /*41770*/  LOP3.LUT P6, RZ, R0.reuse, 0x20000, RZ, 0xc0, !PT ;  /* 0x0002000000ff7812 */ /* 0x040fe400078cc0ff */
[----:B------:R-:W-:-:S02]  /*41780*/  LOP3.LUT R0, R0, 0xefffffff, RZ, 0xc0, !PT ;  /* 0xefffffff00007812 */ /* 0x000fc400078ec0ff */
[----:B0-----:R-:W-:-:S05]  /*41790*/  @!P3 IADD3 R16, P4, R14, R16, RZ ;  /* 0x000000100e10b210 */ /* 0x001fca0007f9e0ff */
[----:B------:R-:W-:-:S05]  /*417a0*/  @!P3 IMAD.X R17, R29, 0x1, R17, P4 ;  /* 0x000000011d11b824 */ /* 0x000fca00020e0611 */
[----:B------:R0:W-:Y:S01]  /*417b0*/  @!P3 STG.E.U8 desc[UR4][R16.64+0x29], R15 ;  /* 0x0000290f1000b986 */ /* 0x0001e2000c101104 */
[----:B------:R-:W-:Y:S01]  /*417c0*/  @P0 LOP3.LUT R0, R0, 0x10000000, RZ, 0xfc, !PT ;  /* 0x1000000000000812 */ /* 0x000fe200078efcff */
[----:B0-----:R-:W-:-:S03]  /*417d0*/  FMUL R15, R81, UR61 ;  /* 0x0000003d510f7c20 */ /* 0x001fc60008400000 */
[----:B------:R-:W-:Y:S02]  /*417e0*/  LOP3.LUT P0, RZ, R0, 0x10000, RZ, 0xc0, !PT ;  /* 0x0001000000ff7812 */ /* 0x000fe4000780c0ff */
[----:B------:R-:W-:Y:S02]  /*417f0*/  F2FP.SATFINITE.E4M3.F32.PACK_AB_MERGE_C R15, RZ, R15, RZ ;  /* 0x0000000fff0f723e */ /* 0x000fe400048070ff */
[----:B------:R-:W-:-:S03]  /*41800*/  LOP3.LUT R7, R7, 0xffffdfff, RZ, 0xc0, !PT ;  /* 0xffffdfff07077812 */ /* 0x000fc600078ec0ff */
[----:B------:R0:W-:Y:S01]  /*41810*/  @!P6 STG.E.U8 desc[UR4][R54.64+0x28], R15 ;  /* 0x0000280f3600e986 */ /* 0x0001e2000c101104 */
[----:B------:R-:W-:Y:S02]  /*41820*/  @P2 LOP3.LUT R7, R7, 0x2000, RZ, 0xfc, !PT ;  /* 0x0000200007072812 */ /* 0x000fe400078efcff */
[----:B------:R-:W-:Y:S01]  /*41830*/  ISETP.LT.OR P2, PT, R28, 0x41, !P1 ;  /* 0x000000411c00780c */ /* 0x000fe20004f41670 */
[----:B0-----:R-:W-:-:S12]  /*41840*/  FMUL R15, R80, UR61 ;  /* 0x0000003d500f7c20 */ /* 0x001fd80008400000 */
[----:B------:R-:W0:Y:S01]  /*41850*/  @!P2 LDC.64 R16, c[0x0][0x5c0] ;  /* 0x00017000ff10ab82 */ /* 0x000e220000000a00 */
[----:B------:R-:W-:-:S05]  /*41860*/  F2FP.SATFINITE.E4M3.F32.PACK_AB_MERGE_C R15, RZ, R15, RZ ;  /* 0x0000000fff0f723e */ /* 0x000fca00048070ff */
[----:B------:R1:W-:Y:S02]  /*41870*/  @!P0 STG.E.U8 desc[UR4][R52.64+0x29], R15 ;  /* 0x0000290f34008986 */ /* 0x0003e4000c101104 */
[----:B-1----:R-:W-:Y:S02]  /*41880*/  FMUL R15, R84, UR61 ;  /* 0x0000003d540f7c20 */ /* 0x002fe40008400000 */
[----:B------:R-:W4:Y:S01]  /*41890*/  LDL.LU R84, [R1+0x324] ;  /* 0x0003240001547983 */ /* 0x000f220000300800 */
[----:B0-----:R-:W-:-:S03]  /*418a0*/  @!P2 IADD3 R48, P3, P4, R14, R16, R9 ;  /* 0x000000100e30a210 */ /* 0x001fc60007c7e009 */
[----:B------:R-:W4:Y:S01]  /*418b0*/  LDL.LU R86, [R1+0x328] ;  /* 0x0003280001567983 */ /* 0x000f220000300800 */
[----:B------:R-:W-:Y:S02]  /*418c0*/  @!P2 IADD3.X R49, R29, R17, R8, P3, P4 ;  /* 0x000000111d31a210 */ /* 0x000fe40001fe8408 */
[----:B------:R-:W-:-:S13]  /*418d0*/  ISETP.LT.OR P2, PT, R28, 0x42, !P1 ;  /* 0x000000421c00780c */ /* 0x000fda0004f41670 */
[----:B------:R-:W0:Y:S02]  /*418e0*/  @!P2 LDC.64 R16, c[0x0][0x5c0] ;  /* 0x00017000ff10ab82 */ /* 0x000e240000000a00 */
[----:B0-----:R-:W-:-:S04]  /*418f0*/  @!P2 IADD3 R50, P3, P4, R14, R16, R9 ;  /* 0x000000100e32a210 */ /* 0x001fc80007c7e009 */
[----:B------:R-:W-:Y:S02]  /*41900*/  @!P2 IADD3.X R51, R29, R17, R8, P3, P4 ;  /* 0x000000111d33a210 */ /* 0x000fe40001fe8408 */
[----:B------:R-:W-:-:S13]  /*41910*/  ISETP.LT.OR P2, PT, R28, 0x49, !P1 ;  /* 0x000000491c00780c */ /* 0x000fda0004f41670 */
[----:B------:R-:W0:Y:S01]  /*41920*/  @!P2 LDC.64 R16, c[0x0][0x5c0] ;  /* 0x00017000ff10ab82 */ /* 0x000e220000000a00 */
[----:B------:R-:W-:Y:S02]  /*41930*/  ISETP.LT.OR P0, PT, R28, 0x4a, !P1 ;  /* 0x0000004a1c00780c */ /* 0x000fe40004f01670 */
[----:B0-----:R-:W-:-:S04]  /*41940*/  @!P2 IADD3 R54, P3, P4, R14, R16, R9 ;  /* 0x000000100e36a210 */ /* 0x001fc80007c7e009 */
[----:B------:R-:W-:-:S07]  /*41950*/  @!P2 IADD3.X R55, R29, R17, R8, P3, P4 ;  /* 0x000000111d37a210 */ /* 0x000fce0001fe8408 */
[----:B------:R-:W0:Y:S01]  /*41960*/  @!P0 LDC.64 R16, c[0x0][0x5c0] ;  /* 0x00017000ff108b82 */ /* 0x000e220000000a00 */
[----:B------:R-:W-:-:S04]  /*41970*/  ISETP.GE.AND P2, PT, R13, 0x101, PT ;  /* 0x000001010d00780c */ /* 0x000fc80003f46270 */
[----:B------:R-:W-:Y:S02]  /*41980*/  ISETP.LT.OR P5, PT, R28, 0x41, !P2 ;  /* 0x000000411c00780c */ /* 0x000fe400057a1670 */
[----:B------:R-:W-:Y:S02]  /*41990*/  F2FP.SATFINITE.E4M3.F32.PACK_AB_MERGE_C R15, RZ, R15, RZ ;  /* 0x0000000fff0f723e */ /* 0x000fe400048070ff */
[----:B0-----:R-:W-:-:S04]  /*419a0*/  @!P0 IADD3 R52, P3, P4, R14, R16, R9 ;  /* 0x000000100e348210 */ /* 0x001fc80007c7e009 */
[----:B------:R-:W-:-:S05]  /*419b0*/  @!P0 IADD3.X R53, R29, R17, R8, P3, P4 ;  /* 0x000000111d358210 */ /* 0x000fca0001fe8408 */
[----:B------:R-:W0:Y:S01]  /*419c0*/  @!P5 LDC.64 R16, c[0x0][0x5c0] ;  /* 0x00017000ff10db82 */ /* 0x000e220000000a00 */
[----:B------:R-:W-:-:S13]  /*419d0*/  ISETP.LT.OR P0, PT, R28, 0x21, !P1 ;  /* 0x000000211c00780c */ /* 0x000fda0004f01670 */
[----:B------:R1:W-:Y:S01]  /*419e0*/  @!P0 STG.E.U8 desc[UR4][R36.64+0x20], R15 ;  /* 0x0000200f24008986 */ /* 0x0003e2000c101104 */
[----:B------:R-:W-:Y:S02]  /*419f0*/  ISETP.LT.OR P0, PT, R28, 0x42, !P2 ;  /* 0x000000421c00780c */ /* 0x000fe40005701670 */
[----:B0-----:R-:W-:-:S04]  /*41a00*/  @!P5 IADD3 R80, P3, P4, R14, R16, R11 ;  /* 0x000000100e50d210 */ /* 0x001fc80007c7e00b */
[----:B------:R-:W-:-:S07]  /*41a10*/  @!P5 IADD3.X R81, R29, R17, R10, P3, P4 ;  /* 0x000000111d51d210 */ /* 0x000fce0001fe840a */
[----:B------:R-:W1:Y:S01]  /*41a20*/  @!P0 LDC.64 R16, c[0x0][0x5c0] ;  /* 0x00017000ff108b82 */ /* 0x000e620000000a00 */
[----:B------:R-:W-:-:S04]  /*41a30*/  LOP3.LUT R0, R0, 0xbfffffff, RZ, 0xc0, !PT ;  /* 0xbfffffff00007812 */ /* 0x000fc800078ec0ff */
[----:B------:R-:W-:-:S04]  /*41a40*/  @P5 LOP3.LUT R0, R0, 0x40000000, RZ, 0xfc, !PT ;  /* 0x4000000000005812 */ /* 0x000fc800078efcff */
[----:B------:R-:W-:-:S04]  /*41a50*/  LOP3.LUT R0, R0, 0xfffffdff, RZ, 0xc0, !PT ;  /* 0xfffffdff00007812 */ /* 0x000fc800078ec0ff */
[----:B------:R-:W-:Y:S02]  /*41a60*/  @P0 LOP3.LUT R0, R0, 0x200, RZ, 0xfc, !PT ;  /* 0x0000020000000812 */ /* 0x000fe400078efcff */
[----:B-1----:R-:W-:-:S04]  /*41a70*/  @!P0 IADD3 R36, P3, P4, R14, R16, R11 ;  /* 0x000000100e248210 */ /* 0x002fc80007c7e00b */
[----:B------:R-:W-:Y:S02]  /*41a80*/  @!P0 IADD3.X R37, R29, R17, R10, P3, P4 ;  /* 0x000000111d258210 */ /* 0x000fe40001fe840a */
[----:B------:R-:W-:-:S04]  /*41a90*/  ISETP.GE.AND P0, PT, R13, 0x89, PT ;  /* 0x000000890d00780c */ /* 0x000fc80003f06270 */
[C---:B------:R-:W-:Y:S02]  /*41aa0*/  ISETP.LT.OR P4, PT, R28.reuse, 0x21, !P0 ;  /* 0x000000211c00780c */ /* 0x040fe40004781670 */
[----:B------:R-:W-:Y:S01]  /*41ab0*/  ISETP.LT.OR P6, PT, R28, 0x22, !P1 ;  /* 0x000000221c00780c */ /* 0x000fe20004fc1670 */
[----:B--2---:R-:W-:-:S10]  /*41ac0*/  FMUL R15, R83, UR61 ;  /* 0x0000003d530f7c20 */ /* 0x004fd40008400000 */
[----:B------:R-:W0:Y:S01]  /*41ad0*/  @!P4 LDC.64 R16, c[0x0][0x5c0] ;  /* 0x00017000ff10cb82 */ /* 0x000e220000000a00 */
        /* <DEDUP_REMOVED lines=8> */
[----:B---3--:R-:W-:Y:S01]  /*41b60*/  FMUL R15, R82, UR61 ;  /* 0x0000003d520f7c20 */ /* 0x008fe20008400000 */
[----:B------:R-:W-:-:S04]  /*41b70*/  @!P3 IADD3 R20, P5, P6, R3, R14, R9 ;  /* 0x0000000e0314b210 */ /* 0x000fc80007ebe009 */
[----:B------:R-:W-:Y:S02]  /*41b80*/  F2FP.SATFINITE.E4M3.F32.PACK_AB_MERGE_C R15, RZ, R15, RZ ;  /* 0x0000000fff0f723e */ /* 0x000fe400048070ff */
[----:B------:R-:W-:-:S03]  /*41b90*/  @!P3 IADD3.X R21, R2, R29, R8, P5, P6 ;  /* 0x0000001d0215b210 */ /* 0x000fc60002fec408 */
[----:B------:R4:W-:Y:S02]  /*41ba0*/  @!P4 STG.E.U8 desc[UR4][R16.64+0x20], R15 ;  /* 0x0000200f1000c986 */ /* 0x0009e4000c101104 */
[----:B----4-:R-:W-:Y:S01]  /*41bb0*/  FMUL R15, R85, UR61 ;  /* 0x0000003d550f7c20 */ /* 0x010fe20008400000 */
[----:B0-----:R-:W-:Y:S01]  /*41bc0*/  @!P3 IADD3 R18, P4, R20, R18, RZ ;  /* 0x000000121412b210 */ /* 0x001fe20007f9e0ff */
[----:B------:R-:W2:Y:S03]  /*41bd0*/  LDL.LU R85, [R1+0x32c] ;  /* 0x00032c0001557983 */ /* 0x000ea60000300800 */
[----:B------:R-:W-:Y:S01]  /*41be0*/  F2FP.SATFINITE.E4M3.F32.PACK_AB_MERGE_C R15, RZ, R15, RZ ;  /* 0x0000000fff0f723e */ /* 0x000fe200048070ff */
[----:B------:R-:W-:-:S05]  /*41bf0*/  @!P3 IMAD.X R19, R21, 0x1, R19, P4 ;  /* 0x000000011513b824 */ /* 0x000fca00020e0613 */
[----:B------:R0:W-:Y:S02]  /*41c00*/  @!P3 STG.E.U8 desc[UR4][R18.64+0x21], R15 ;  /* 0x0000210f1200b986 */ /* 0x0001e4000c101104 */
[----:B0-----:R-:W-:Y:S02]  /*41c10*/  FMUL R15, R84, UR61 ;  /* 0x0000003d540f7c20 */ /* 0x001fe40008400000 */
[----:B------:R-:W3:Y:S04]  /*41c20*/  LDL.LU R84, [R1+0x330] ;  /* 0x0003300001547983 */ /* 0x000ee80000300800 */
[----:B------:R-:W4:Y:S01]  /*41c30*/  LDL.LU R92, [R1+0x334] ;  /* 0x00033400015c7983 */ /* 0x000f220000300800 */
[----:B------:R-:W-:Y:S02]  /*41c40*/  ISETP.LT.OR P2, PT, R28, 0x49, !P2 ;  /* 0x000000491c00780c */ /* 0x000fe40005741670 */
[----:B------:R-:W-:Y:S01]  /*41c50*/  LOP3.LUT R0, R0, 0x7fffffff, RZ, 0xc0, !PT ;  /* 0x7fffffff00007812 */ /* 0x000fe200078ec0ff */
[----:B------:R-:W4:Y:S01]  /*41c60*/  LDL.LU R94, [R1+0x338] ;  /* 0x00033800015e7983 */ /* 0x000f220000300800 */
[----:B------:R-:W-:-:S03]  /*41c70*/  F2FP.SATFINITE.E4M3.F32.PACK_AB_MERGE_C R15, RZ, R15, RZ ;  /* 0x0000000fff0f723e */ /* 0x000fc600048070ff */
[----:B------:R-:W4:Y:S06]  /*41c80*/  LDL.LU R93, [R1+0x33c] ;  /* 0x00033c00015d7983 */ /* 0x000f2c0000300800 */
[----:B------:R-:W0:Y:S02]  /*41c90*/  @!P2 LDC.64 R16, c[0x0][0x5c0] ;  /* 0x00017000ff10ab82 */ /* 0x000e240000000a00 */
[----:B0-----:R-:W-:-:S04]  /*41ca0*/  @!P2 IADD3 R82, P5, P6, R14, R16, R11 ;  /* 0x000000100e52a210 */ /* 0x001fc80007ebe00b */
        /* <DEDUP_REMOVED lines=19> */
[----:B------:R-:W-:-:S05]  /*41de0*/  ISETP.LT.OR P4, PT, R28, 0x29, !P0 ;  /* 0x000000291c00780c */ /* 0x000fca0004781670 */
[----:B------:R0:W-:Y:S01]  /*41df0*/  @!P6 STG.E.U8 desc[UR4][R38.64+0x28], R15 ;  /* 0x0000280f2600e986 */ /* 0x0001e2000c101104 */
[----:B------:R-:W-:-:S07]  /*41e00*/  ISETP.LT.OR P6, PT, R28, 0x2a, !P1 ;  /* 0x0000002a1c00780c */ /* 0x000fce0004fc1670 */
[----:B------:R-:W1:Y:S01]  /*41e10*/  @!P4 LDC.64 R16, c[0x0][0x5c0] ;  /* 0x00017000ff10cb82 */ /* 0x000e620000000a00 */
[----:B0-----:R-:W-:-:S05]  /*41e20*/  FMUL R15, R86, UR61 ;  /* 0x0000003d560f7c20 */ /* 0x001fca0008400000 */
[----:B------:R-:W-:-:S05]  /*41e30*/  F2FP.SATFINITE.E4M3.F32.PACK_AB_MERGE_C R15, RZ, R15, RZ ;  /* 0x0000000fff0f723e */ /* 0x000fca00048070ff */
[----:B------:R0:W-:Y:S02]  /*41e40*/  @!P6 STG.E.U8 desc[UR4][R34.64+0x29], R15 ;  /* 0x0000290f2200e986 */ /* 0x0001e4000c101104 */
[----:B0-----:R-:W-:-:S04]  /*41e50*/  @!P4 IADD3 R15, P3, P5, R3, R14, R9 ;  /* 0x0000000e030fc210 */ /* 0x001fc80007d7e009 */
[----:B------:R-:W-:Y:S02]  /*41e60*/  @!P4 IADD3.X R18, R2, R29, R8, P3, P5 ;  /* 0x0000001d0212c210 */ /* 0x000fe40001fea408 */
[----:B-1----:R-:W-:-:S05]  /*41e70*/  @!P4 IADD3 R16, P3, R15, R16, RZ ;  /* 0x000000100f10c210 */ /* 0x002fca0007f7e0ff */
[----:B------:R-:W-:Y:S01]  /*41e80*/  @!P4 IMAD.X R17, R18, 0x1, R17, P3 ;  /* 0x000000011211c824 */ /* 0x000fe200018e0611 */
[----:B------:R-:W-:-:S13]  /*41e90*/  ISETP.LT.OR P3, PT, R28, 0x2a, !P0 ;  /* 0x0000002a1c00780c */ /* 0x000fda0004761670 */
[----:B------:R-:W0:Y:S01]  /*41ea0*/  @!P3 LDC.64 R18, c[0x0][0x5c0] ;  /* 0x00017000ff12bb82 */ /* 0x000e220000000a00 */
[----:B------:R-:W-:-:S04]  /*41eb0*/  @!P3 IADD3 R20, P5, P6, R3, R14, R9 ;  /* 0x0000000e0314b210 */ /* 0x000fc80007ebe009 */
[----:B------:R-:W-:Y:S01]  /*41ec0*/  @!P3 IADD3.X R21, R2, R29, R8, P5, P6 ;  /* 0x0000001d0215b210 */ /* 0x000fe20002fec408 */
[----:B--2---:R-:W-:-:S05]  /*41ed0*/  FMUL R15, R85, UR61 ;  /* 0x0000003d550f7c20 */ /* 0x004fca0008400000 */
[----:B------:R-:W-:-:S05]  /*41ee0*/  F2FP.SATFINITE.E4M3.F32.PACK_AB_MERGE_C R15, RZ, R15, RZ ;  /* 0x0000000fff0f723e */ /* 0x000fca00048070ff */
[----:B------:R3:W-:Y:S01]  /*41ef0*/  @!P4 STG.E.U8 desc[UR4][R16.64+0x28], R15 ;  /* 0x0000280f1000c986 */ /* 0x0007e2000c101104 */
[----:B0-----:R-:W-:-:S05]  /*41f00*/  @!P3 IADD3 R18, P4, R20, R18, RZ ;  /* 0x000000121412b210 */ /* 0x001fca0007f9e0ff */
[----:B------:R-:W-:Y:S02]  /*41f10*/  @!P3 IMAD.X R19, R21, 0x1, R19, P4 ;  /* 0x000000011513b824 */ /* 0x000fe400020e0613 */
[----:B---3--:R-:W-:-:S05]  /*41f20*/  FMUL R15, R84, UR61 ;  /* 0x0000003d540f7c20 */ /* 0x008fca0008400000 */
[----:B------:R-:W-:-:S05]  /*41f30*/  F2FP.SATFINITE.E4M3.F32.PACK_AB_MERGE_C R15, RZ, R15, RZ ;  /* 0x0000000fff0f723e */ /* 0x000fca00048070ff */
[----:B------:R4:W-:Y:S02]  /*41f40*/  @!P3 STG.E.U8 desc[UR4][R18.64+0x29], R15 ;  /* 0x0000290f1200b986 */ /* 0x0009e4000c101104 */
[----:B----4-:R-:W-:Y:S02]  /*41f50*/  FMUL R15, R92, UR61 ;  /* 0x0000003d5c0f7c20 */ /* 0x010fe40008400000 */
[----:B------:R-:W2:Y:S04]  /*41f60*/  LDL.LU R92, [R1+0x340] ;  /* 0x00034000015c7983 */ /* 0x000ea80000300800 */
[----:B------:R-:W3:Y:S01]  /*41f70*/  LDL.LU R96, [R1+0x344] ;  /* 0x0003440001607983 */ /* 0x000ee20000300800 */
[----:B------:R-:W-:Y:S02]  /*41f80*/  ISETP.LT.OR P0, PT, R28, 0x59, !P2 ;  /* 0x000000591c00780c */ /* 0x000fe40005701670 */
[----:B------:R-:W-:Y:S01]  /*41f90*/  LOP3.LUT R4, R4, 0xfffffffb, RZ, 0xc0, !PT ;  /* 0xfffffffb04047812 */ /* 0x000fe200078ec0ff */
[----:B------:R-:W4:Y:S10]  /*41fa0*/  LDL.LU R95, [R1+0x348] ;  /* 0x00034800015f7983 */ /* 0x000f340000300800 */
[----:B------:R-:W0:Y:S01]  /*41fb0*/  @!P0 LDC.64 R16, c[0x0][0x5c0] ;  /* 0x00017000ff108b82 */ /* 0x000e220000000a00 */
[----:B------:R-:W-:-:S02]  /*41fc0*/  @P0 LOP3.LUT R4, R4, 0x4, RZ, 0xfc, !PT ;  /* 0x0000000404040812 */ /* 0x000fc400078efcff */
[----:B0-----:R-:W-:-:S04]  /*41fd0*/  @!P0 IADD3 R86, P5, P6, R14, R16, R3 ;  /* 0x000000100e568210 */ /* 0x001fc80007ebe003 */
[----:B------:R-:W-:Y:S02]  /*41fe0*/  @!P0 IADD3.X R87, R29, R17, R2, P5, P6 ;  /* 0x000000111d578210 */ /* 0x000fe40002fec402 */
[----:B------:R-:W-:Y:S02]  /*41ff0*/  ISETP.LT.OR P0, PT, R28, 0x5a, !P2 ;  /* 0x0000005a1c00780c */ /* 0x000fe40005701670 */
[----:B------:R-:W-:-:S11]  /*42000*/  LOP3.LUT R7, R7, 0xfffffbff, RZ, 0xc0, !PT ;  /* 0xfffffbff07077812 */ /* 0x000fd600078ec0ff */
[----:B------:R-:W0:Y:S01]  /*42010*/  @!P0 LDC.64 R16, c[0x0][0x5c0] ;  /* 0x00017000ff108b82 */ /* 0x000e220000000a00 */
[----:B------:R-:W-:Y:S02]  /*42020*/  @P2 LOP3.LUT R7, R7, 0x400, RZ, 0xfc, !PT ;  /* 0x0000040007072812 */ /* 0x000fe400078efcff */
[----:B------:R-:W-:Y:S02]  /*42030*/  ISETP.LT.OR P2, PT, R28, 0x51, !P1 ;  /* 0x000000511c00780c */ /* 0x000fe40004f41670 */
[----:B------:R-:W-:Y:S02]  /*42040*/  LOP3.LUT P5, RZ, R0, 0x40000, RZ, 0xc0, !PT ;  /* 0x0004000000ff7812 */ /* 0x000fe400078ac0ff */
[----:B------:R-:W-:Y:S02]  /*42050*/  F2FP.SATFINITE.E4M3.F32.PACK_AB_MERGE_C R15, RZ, R15, RZ ;  /* 0x0000000fff0f723e */ /* 0x000fe400048070ff */
[----:B0-----:R-:W-:-:S04]  /*42060*/  @!P0 IADD3 R38, P3, P4, R14, R16, R3 ;  /* 0x000000100e268210 */ /* 0x001fc80007c7e003 */
[----:B------:R-:W-:-:S03]  /*42070*/  @!P0 IADD3.X R39, R29, R17, R2, P3, P4 ;  /* 0x000000111d278210 */ /* 0x000fc60001fe8402 */
[----:B------:R-:W0:Y:S02]  /*42080*/  @!P2 LDC.64 R16, c[0x0][0x5c0] ;  /* 0x00017000ff10ab82 */ /* 0x000e240000000a00 */
[----:B------:R1:W-:Y:S02]  /*42090*/  @!P5 STG.E.U8 desc[UR4][R56.64+0x20], R15 ;  /* 0x0000200f3800d986 */ /* 0x0003e4000c101104 */
[----:B-1----:R-:W-:Y:S02]  /*420a0*/  FMUL R15, R94, UR61 ;  /* 0x0000003d5e0f7c20 */ /* 0x002fe40008400000 */
[----:B------:R-:W4:Y:S01]  /*420b0*/  LDL.LU R94, [R1+0x34c] ;  /* 0x00034c00015e7983 */ /* 0x000f220000300800 */
[----:B------:R-:W-:Y:S02]  /*420c0*/  LOP3.LUT P6, RZ, R0, 0x80, RZ, 0xc0, !PT ;  /* 0x0000008000ff7812 */ /* 0x000fe400078cc0ff */
[----:B0-----:R-:W-:Y:S01]  /*420d0*/  @!P2 IADD3 R84, P3, P4, R14, R16, R9 ;  /* 0x000000100e54a210 */ /* 0x001fe20007c7e009 */
[----:B------:R-:W4:Y:S03]  /*420e0*/  LDL.LU R98, [R1+0x350] ;  /* 0x0003500001627983 */ /* 0x000f260000300800 */
[----:B------:R-:W-:Y:S01]  /*420f0*/  @!P2 IADD3.X R85, R29, R17, R8, P3, P4 ;  /* 0x000000111d55a210 */ /* 0x000fe20001fe8408 */
[----:B------:R-:W4:Y:S01]  /*42100*/  LDL.LU R97, [R1+0x354] ;  /* 0x0003540001617983 */ /* 0x000f220000300800 */
[----:B------:R-:W-:-:S13]  /*42110*/  ISETP.LT.OR P2, PT, R28, 0x52, !P1 ;  /* 0x000000521c00780c */ /* 0x000fda0004f41670 */
[----:B------:R-:W0:Y:S01]  /*42120*/  @!P2 LDC.64 R16, c[0x0][0x5c0] ;  /* 0x00017000ff10ab82 */ /* 0x000e220000000a00 */
[----:B------:R-:W-:-:S04]  /*42130*/  LOP3.LUT R0, R0, 0xffffffbf, RZ, 0xc0, !PT ;  /* 0xffffffbf00007812 */ /* 0x000fc800078ec0ff */
[----:B------:R-:W-:Y:S02]  /*42140*/  @P0 LOP3.LUT R0, R0, 0x40, RZ, 0xfc, !PT ;  /* 0x0000004000000812 */ /* 0x000fe400078efcff */
[----:B------:R-:W-:Y:S02]  /*42150*/  LOP3.LUT P0, RZ, R7, 0x1000, RZ, 0xc0, !PT ;  /* 0x0000100007ff7812 */ /* 0x000fe4000780c0ff */
[----:B0-----:R-:W-:-:S04]  /*42160*/  @!P2 IADD3 R34, P3, P4, R14, R16, R9 ;  /* 0x000000100e22a210 */ /* 0x001fc80007c7e009 */
[----:B------:R-:W-:Y:S02]  /*42170*/  @!P2 IADD3.X R35, R29, R17, R8, P3, P4 ;  /* 0x000000111d23a210 */ /* 0x000fe40001fe8408 */
[----:B------:R-:W-:Y:S02]  /*42180*/  ISETP.LT.OR P4, PT, R28, 0x21, !P0 ;  /* 0x000000211c00780c */ /* 0x000fe40004781670 */
[----:B------:R-:W-:-:S11]  /*42190*/  LOP3.LUT P2, RZ, R0, 0x8, RZ, 0xc0, !PT ;  /* 0x0000000800ff7812 */ /* 0x000fd6000784c0ff */
[----:B------:R-:W0:Y:S01]  /*421a0*/  @!P4 LDC.64 R16, c[0x0][0x5c0] ;  /* 0x00017000ff10cb82 */ /* 0x000e220000000a00 */
[----:B------:R-:W-:Y:S02]  /*421b0*/  F2FP.SATFINITE.E4M3.F32.PACK_AB_MERGE_C R15, RZ, R15, RZ ;  /* 0x0000000fff0f723e */ /* 0x000fe400048070ff */
[----:B------:R-:W-:-:S03]  /*421c0*/  LOP3.LUT R7, R7, 0xfffff7ff, RZ, 0xc0, !PT ;  /* 0xfffff7ff07077812 */ /* 0x000fc600078ec0ff */
[----:B------:R1:W-:Y:S01]  /*421d0*/  @!P6 STG.E.U8 desc[UR4][R30.64+0x21], R15 ;  /* 0x0000210f1e00e986 */ /* 0x0003e2000c101104 */
[----:B------:R-:W-:Y:S02]  /*421e0*/  @P2 LOP3.LUT R7, R7, 0x800, RZ, 0xfc, !PT ;  /* 0x0000080007072812 */ /* 0x000fe400078efcff */
[----:B------:R-:W-:Y:S02]  /*421f0*/  ISETP.LT.OR P2, PT, R28, 0x59, !P1 ;  /* 0x000000591c00780c */ /* 0x000fe40004f41670 */
[----:B-1----:R-:W-:-:S04]  /*42200*/  @!P4 IADD3 R15, P3, P5, R3, R14, R11 ;  /* 0x0000000e030fc210 */ /* 0x002fc80007d7e00b */
[----:B------:R-:W-:Y:S02]  /*42210*/  @!P4 IADD3.X R18, R2, R29, R10, P3, P5 ;  /* 0x0000001d0212c210 */ /* 0x000fe40001fea40a */
[----:B0-----:R-:W-:Y:S01]  /*42220*/  @!P4 IADD3 R16, P3, R15, R16, RZ ;  /* 0x000000100f10c210 */ /* 0x001fe20007f7e0ff */
[----:B------:R-:W-:-:S04]  /*42230*/  FMUL R15, R93, UR61 ;  /* 0x0000003d5d0f7c20 */ /* 0x000fc80008400000 */
[----:B------:R-:W-:Y:S01]  /*42240*/  @!P4 IMAD.X R17, R18, 0x1, R17, P3 ;  /* 0x000000011211c824 */ /* 0x000fe200018e0611 */
[----:B------:R-:W-:Y:S02]  /*42250*/  F2FP.SATFINITE.E4M3.F32.PACK_AB_MERGE_C R15, RZ, R15, RZ ;  /* 0x0000000fff0f723e */ /* 0x000fe400048070ff */
[----:B------:R-:W-:-:S03]  /*42260*/  ISETP.LT.OR P3, PT, R28, 0x22, !P0 ;  /* 0x000000221c00780c */ /* 0x000fc60004761670 */
[----:B------:R0:W-:Y:S10]  /*42270*/  @!P4 STG.E.U8 desc[UR4][R16.64+0x20], R15 ;  /* 0x0000200f1000c986 */ /* 0x0001f4000c101104 */
[----:B------:R-:W1:Y:S08]  /*42280*/  @!P3 LDC.64 R18, c[0x0][0x5c0] ;  /* 0x00017000ff12bb82 */ /* 0x000e700000000a00 */
[----:B0-----:R-:W0:Y:S01]  /*42290*/  @!P2 LDC.64 R16, c[0x0][0x5c0] ;  /* 0x00017000ff10ab82 */ /* 0x001e220000000a00 */
[----:B------:R-:W-:-:S04]  /*422a0*/  @!P3 IADD3 R20, P5, P6, R3, R14, R11 ;  /* 0x0000000e0314b210 */ /* 0x000fc80007ebe00b */
[----:B------:R-:W-:Y:S02]  /*422b0*/  @!P3 IADD3.X R21, R2, R29, R10, P5, P6 ;  /* 0x0000001d0215b210 */ /* 0x000fe40002fec40a */
[----:B0-----:R-:W-:-:S04]  /*422c0*/  @!P2 IADD3 R56, P5, P6, R14, R16, R9 ;  /* 0x000000100e38a210 */ /* 0x001fc80007ebe009 */
[----:B------:R-:W-:Y:S02]  /*422d0*/  @!P2 IADD3.X R57, R29, R17, R8, P5, P6 ;  /* 0x000000111d39a210 */ /* 0x000fe40002fec408 */
[----:B------:R-:W-:Y:S02]  /*422e0*/  ISETP.LT.OR P2, PT, R28, 0x5a, !P1 ;  /* 0x0000005a1c00780c */ /* 0x000fe40004f41670 */
[----:B-1----:R-:W-:-:S05]  /*422f0*/  @!P3 IADD3 R18, P4, R20, R18, RZ ;  /* 0x000000121412b210 */ /* 0x002fca0007f9e0ff */
[----:B------:R-:W-:-:S06]  /*42300*/  @!P3 IMAD.X R19, R21, 0x1, R19, P4 ;  /* 0x000000011513b824 */ /* 0x000fcc00020e0613 */
[----:B------:R-:W0:Y:S01]  /*42310*/  @!P2 LDC.64 R16, c[0x0][0x5c0] ;  /* 0x00017000ff10ab82 */ /* 0x000e220000000a00 */
[----:B--2---:R-:W-:-:S05]  /*42320*/  FMUL R15, R92, UR61 ;  /* 0x0000003d5c0f7c20 */ /* 0x004fca0008400000 */
[----:B------:R-:W-:-:S05]  /*42330*/  F2FP.SATFINITE.E4M3.F32.PACK_AB_MERGE_C R15, RZ, R15, RZ ;  /* 0x0000000fff0f723e */ /* 0x000fca00048070ff */
[----:B------:R3:W-:Y:S02]  /*42340*/  @!P3 STG.E.U8 desc[UR4][R18.64+0x21], R15 ;  /* 0x0000210f1200b986 */ /* 0x0007e4000c101104 */
[----:B---3--:R-:W-:Y:S02]  /*42350*/  FMUL R15, R96, UR61 ;  /* 0x0000003d600f7c20 */ /* 0x008fe40008400000 */
[----:B------:R-:W2:Y:S04]  /*42360*/  LDL.LU R96, [R1+0x358] ;  /* 0x0003580001607983 */ /* 0x000ea80000300800 */
[----:B------:R-:W3:Y:S01]  /*42370*/  LDL.LU R101, [R1+0x35c] ;  /* 0x00035c0001657983 */ /* 0x000ee20000300800 */
[----:B0-----:R-:W-:Y:S02]  /*42380*/  @!P2 IADD3 R30, P3, P4, R14, R16, R9 ;  /* 0x000000100e1ea210 */ /* 0x001fe40007c7e009 */
[----:B------:R-:W-:Y:S01]  /*42390*/  ISETP.GE.AND P6, PT, R13, 0x101, PT ;  /* 0x000001010d00780c */ /* 0x000fe20003fc6270 */
[----:B------:R-:W3:Y:S01]  /*423a0*/  LDL.LU R100, [R1+0x360] ;  /* 0x0003600001647983 */ /* 0x000ee20000300800 */
[----:B------:R-:W-:-:S02]  /*423b0*/  @!P2 IADD3.X R31, R29, R17, R8, P3, P4 ;  /* 0x000000111d1fa210 */ /* 0x000fc40001fe8408 */
[----:B------:R-:W-:Y:S01]  /*423c0*/  ISETP.LT.OR P2, PT, R28, 0x51, !P6 ;  /* 0x000000511c00780c */ /* 0x000fe20007741670 */
[----:B------:R-:W3:Y:S01]  /*423d0*/  LDL.LU R103, [R1+0x364] ;  /* 0x0003640001677983 */ /* 0x000ee20000300800 */
[----:B------:R-:W-:-:S11]  /*423e0*/  LOP3.LUT P5, RZ, R0, 0x80000, RZ, 0xc0, !PT ;  /* 0x0008000000ff7812 */ /* 0x000fd600078ac0ff */
[----:B------:R-:W0:Y:S01]  /*423f0*/  @!P2 LDC.64 R16, c[0x0][0x5c0] ;  /* 0x00017000ff10ab82 */ /* 0x000e220000000a00 */
[----:B------:R-:W-:-:S05]  /*42400*/  F2FP.SATFINITE.E4M3.F32.PACK_AB_MERGE_C R15, RZ, R15, RZ ;  /* 0x0000000fff0f723e */ /* 0x000fca00048070ff */
        /* <DEDUP_REMOVED lines=24> */
[----:B------:R-:W-:Y:S01]  /*42590*/  ISETP.GE.AND P0, PT, R13, 0x101, PT ;  /* 0x000001010d00780c */ /* 0x000fe20003f06270 */
[----:B------:R-:W-:-:S03]  /*425a0*/  FMUL R15, R94, UR61 ;  /* 0x0000003d5e0f7c20 */ /* 0x000fc60008400000 */
[----:B------:R-:W-:Y:S02]  /*425b0*/  ISETP.LT.OR P2, PT, R28, 0x59, !P0 ;  /* 0x000000591c00780c */ /* 0x000fe40004741670 */
[----:B------:R-:W-:-:S05]  /*425c0*/  F2FP.SATFINITE.E4M3.F32.PACK_AB_MERGE_C R15, RZ, R15, RZ ;  /* 0x0000000fff0f723e */ /* 0x000fca00048070ff */
[----:B------:R0:W-:Y:S01]  /*425d0*/  @!P4 STG.E.U8 desc[UR4][R16.64+0x28], R15 ;  /* 0x0000280f1000c986 */ /* 0x0001e2000c101104 */
[----:B------:R-:W1:Y:S08]  /*425e0*/  @!P3 LDC.64 R18, c[0x0][0x5c0] ;  /* 0x00017000ff12bb82 */ /* 0x000e700000000a00 */
[----:B0-----:R-:W0:Y:S01]  /*425f0*/  @!P2 LDC.64 R16, c[0x0][0x5c0] ;  /* 0x00017000ff10ab82 */ /* 0x001e220000000a00 */
[----:B------:R-:W-:-:S02]  /*42600*/  ISETP.LT.OR P0, PT, R28, 0x5a, !P0 ;  /* 0x0000005a1c00780c */ /* 0x000fc40004701670 */
[----:B------:R-:W-:-:S04]  /*42610*/  @!P3 IADD3 R20, P5, P6, R3, R14, R11 ;  /* 0x0000000e0314b210 */ /* 0x000fc80007ebe00b */
[----:B------:R-:W-:Y:S02]  /*42620*/  @!P3 IADD3.X R21, R2, R29, R10, P5, P6 ;  /* 0x0000001d0215b210 */ /* 0x000fe40002fec40a */
[----:B0-----:R-:W-:-:S04]  /*42630*/  @!P2 IADD3 R94, P5, P6, R14, R16, R11 ;  /* 0x000000100e5ea210 */ /* 0x001fc80007ebe00b */
[----:B------:R-:W-:Y:S02]  /*42640*/  @!P2 IADD3.X R95, R29, R17, R10, P5, P6 ;  /* 0x000000111d5fa210 */ /* 0x000fe40002fec40a */
[----:B------:R-:W0:Y:S01]  /*42650*/  @!P0 LDC.64 R16, c[0x0][0x5c0] ;  /* 0x00017000ff108b82 */ /* 0x000e220000000a00 */
[----:B-1----:R-:W-:Y:S01]  /*42660*/  @!P3 IADD3 R18, P4, R20, R18, RZ ;  /* 0x000000121412b210 */ /* 0x002fe20007f9e0ff */
[----:B------:R-:W-:-:S04]  /*42670*/  FMUL R15, R98, UR61 ;  /* 0x0000003d620f7c20 */ /* 0x000fc80008400000 */
[----:B------:R-:W-:Y:S01]  /*42680*/  @!P3 IMAD.X R19, R21, 0x1, R19, P4 ;  /* 0x000000011513b824 */ /* 0x000fe200020e0613 */
        /* <DEDUP_REMOVED lines=12> */
[----:B------:R-:W-:-:S13]  /*42750*/  ISETP.LT.OR P3, PT, R28, 0x32, !P5 ;  /* 0x000000321c00780c */ /* 0x000fda0006f61670 */
[----:B0-----:R-:W0:Y:S02]  /*42760*/  @!P3 LDC.64 R16, c[0x0][0x5c0] ;  /* 0x00017000ff10bb82 */ /* 0x001e240000000a00 */
[----:B0-----:R-:W-:Y:S01]  /*42770*/  @!P3 IADD3 R16, P4, R14, R16, RZ ;  /* 0x000000100e10b210 */ /* 0x001fe20007f9e0ff */
[----:B--2---:R-:W-:-:S04]  /*42780*/  FMUL R15, R96, UR61 ;  /* 0x0000003d600f7c20 */ /* 0x004fc80008400000 */
[----:B------:R-:W-:Y:S01]  /*42790*/  @!P3 IMAD.X R17, R29, 0x1, R17, P4 ;  /* 0x000000011d11b824 */ /* 0x000fe200020e0611 */
[----:B------:R-:W-:-:S05]  /*427a0*/  F2FP.SATFINITE.E4M3.F32.PACK_AB_MERGE_C R15, RZ, R15, RZ ;  /* 0x0000000fff0f723e */ /* 0x000fca00048070ff */
[----:B------:R3:W-:Y:S02]  /*427b0*/  @!P3 STG.E.U8 desc[UR4][R16.64+0x31], R15 ;  /* 0x0000310f1000b986 */ /* 0x0007e4000c101104 */
[----:B---3--:R-:W-:Y:S02]  /*427c0*/  FMUL R15, R101, UR61 ;  /* 0x0000003d650f7c20 */ /* 0x008fe40008400000 */
[----:B------:R-:W2:Y:S01]  /*427d0*/  LDL.LU R101, [R1+0x368] ;  /* 0x0003680001657983 */ /* 0x000ea20000300800 */
[----:B------:R-:W-:Y:S02]  /*427e0*/  LOP3.LUT R4, R4, 0xffffffbf, RZ, 0xc0, !PT ;  /* 0xffffffbf04047812 */ /* 0x000fe400078ec0ff */
[----:B------:R-:W-:Y:S02]  /*427f0*/  LOP3.LUT R0, R0, 0xfffffff7, RZ, 0xc0, !PT ;  /* 0xfffffff700007812 */ /* 0x000fe400078ec0ff */
[----:B------:R-:W-:Y:S02]  /*42800*/  @P2 LOP3.LUT R4, R4, 0x40, RZ, 0xfc, !PT ;  /* 0x0000004004042812 */ /* 0x000fe400078efcff */
[----:B------:R-:W-:-:S02]  /*42810*/  LOP3.LUT P2, RZ, R7, 0x400, RZ, 0xc0, !PT ;  /* 0x0000040007ff7812 */ /* 0x000fc4000784c0ff */
[----:B------:R-:W-:Y:S02]  /*42820*/  @P0 LOP3.LUT R0, R0, 0x8, RZ, 0xfc, !PT ;  /* 0x0000000800000812 */ /* 0x000fe400078efcff */
[----:B------:R-:W-:-:S13]  /*42830*/  ISETP.LT.OR P0, PT, R28, 0x61, !P2 ;  /* 0x000000611c00780c */ /* 0x000fda0005701670 */
[----:B------:R-:W0:Y:S01]  /*42840*/  @!P0 LDC.64 R16, c[0x0][0x5c0] ;  /* 0x00017000ff108b82 */ /* 0x000e220000000a00 */
[----:B------:R-:W-:Y:S02]  /*42850*/  F2FP.SATFINITE.E4M3.F32.PACK_AB_MERGE_C R15, RZ, R15, RZ ;  /* 0x0000000fff0f723e */ /* 0x000fe400048070ff */
[----:B0-----:R-:W-:-:S04]  /*42860*/  @!P0 IADD3 R96, P3, P4, R14, R16, R3 ;  /* 0x000000100e608210 */ /* 0x001fc80007c7e003 */
[----:B------:R-:W-:Y:S02]  /*42870*/  @!P0 IADD3.X R97, R29, R17, R2, P3, P4 ;  /* 0x000000111d618210 */ /* 0x000fe40001fe8402 */
[----:B------:R-:W-:-:S13]  /*42880*/  ISETP.LT.OR P0, PT, R28, 0x31, !P2 ;  /* 0x000000311c00780c */ /* 0x000fda0005701670 */
[----:B------:R0:W-:Y:S02]  /*42890*/  @!P0 STG.E.U8 desc[UR4][R66.64+0x30], R15 ;  /* 0x0000300f42008986 */ /* 0x0001e4000c101104 */
[----:B0-----:R-:W-:Y:S02]  /*428a0*/  FMUL R15, R100, UR61 ;  /* 0x0000003d640f7c20 */ /* 0x001fe40008400000 */
[----:B------:R-:W3:Y:S01]  /*428b0*/  LDL.LU R100, [R1+0x36c] ;  /* 0x00036c0001647983 */ /* 0x000ee20000300800 */
[C---:B------:R-:W-:Y:S02]  /*428c0*/  ISETP.LT.OR P6, PT, R28.reuse, 0x62, !P2 ;  /* 0x000000621c00780c */ /* 0x040fe400057c1670 */
[----:B------:R-:W-:Y:S01]  /*428d0*/  ISETP.LT.OR P0, PT, R28, 0x32, !P2 ;  /* 0x000000321c00780c */ /* 0x000fe20005701670 */
[----:B------:R-:W4:Y:S10]  /*428e0*/  LDL.LU R102, [R1+0x370] ;  /* 0x0003700001667983 */ /* 0x000f340000300800 */
[----:B------:R-:W0:Y:S02]  /*428f0*/  @!P6 LDC.64 R16, c[0x0][0x5c0] ;  /* 0x00017000ff10eb82 */ /* 0x000e240000000a00 */
[----:B0-----:R-:W-:-:S04]  /*42900*/  @!P6 IADD3 R98, P3, P4, R14, R16, R3 ;  /* 0x000000100e62e210 */ /* 0x001fc80007c7e003 */
[----:B------:R-:W-:Y:S02]  /*42910*/  @!P6 IADD3.X R99, R29, R17, R2, P3, P4 ;  /* 0x000000111d63e210 */ /* 0x000fe40001fe8402 */
[----:B------:R-:W-:Y:S02]  /*42920*/  ISETP.LT.OR P6, PT, R28, 0x69, !P2 ;  /* 0x000000691c00780c */ /* 0x000fe400057c1670 */
[----:B------:R-:W-:-:S11]  /*42930*/  F2FP.SATFINITE.E4M3.F32.PACK_AB_MERGE_C R15, RZ, R15, RZ ;  /* 0x0000000fff0f723e */ /* 0x000fd600048070ff */
        /* <DEDUP_REMOVED lines=16> */
[----:B0-----:R-:W0:Y:S01]  /*42a40*/  @!P3 LDC.64 R16, c[0x0][0x5c0] ;  /* 0x00017000ff10bb82 */ /* 0x001e220000000a00 */
[----:B--2---:R-:W-:Y:S02]  /*42a50*/  FMUL R15, R101, UR61 ;  /* 0x0000003d650f7c20 */ /* 0x004fe40008400000 */
[----:B------:R-:W2:Y:S01]  /*42a60*/  LDL.LU R101, [R1+0x374] ;  /* 0x0003740001657983 */ /* 0x000ea20000300800 */
[----:B0-----:R-:W-:Y:S02]  /*42a70*/  @!P3 IADD3 R16, P4, R14, R16, RZ ;  /* 0x000000100e10b210 */ /* 0x001fe40007f9e0ff */
[----:B------:R-:W-:-:S03]  /*42a80*/  F2FP.SATFINITE.E4M3.F32.PACK_AB_MERGE_C R15, RZ, R15, RZ ;  /* 0x0000000fff0f723e */ /* 0x000fc600048070ff */
[----:B------:R-:W-:-:S05]  /*42a90*/  @!P3 IMAD.X R17, R29, 0x1, R17, P4 ;  /* 0x000000011d11b824 */ /* 0x000fca00020e0611 */
[----:B------:R3:W-:Y:S02]  /*42aa0*/  @!P3 STG.E.U8 desc[UR4][R16.64+0x39], R15 ;  /* 0x0000390f1000b986 */ /* 0x0007e4000c101104 */
[----:B---3--:R-:W-:Y:S02]  /*42ab0*/  FMUL R15, R100, UR61 ;  /* 0x0000003d640f7c20 */ /* 0x008fe40008400000 */
[----:B------:R-:W3:Y:S01]  /*42ac0*/  LDL.LU R100, [R1+0x378] ;  /* 0x0003780001647983 */ /* 0x000ee20000300800 */
[----:B------:R-:W-:-:S04]  /*42ad0*/  LOP3.LUT R7, R7, 0xfffffdff, RZ, 0xc0, !PT ;  /* 0xfffffdff07077812 */ /* 0x000fc800078ec0ff */
[----:B------:R-:W-:Y:S02]  /*42ae0*/  @P2 LOP3.LUT R7, R7, 0x200, RZ, 0xfc, !PT ;  /* 0x0000020007072812 */ /* 0x000fe400078efcff */
[----:B------:R-:W-:-:S13]  /*42af0*/  ISETP.LT.OR P2, PT, R28, 0x61, !P1 ;  /* 0x000000611c00780c */ /* 0x000fda0004f41670 */
[----:B------:R-:W0:Y:S01]  /*42b00*/  @!P2 LDC.64 R16, c[0x0][0x5c0] ;  /* 0x00017000ff10ab82 */ /* 0x000e220000000a00 */
[----:B------:R-:W-:-:S04]  /*42b10*/  LOP3.LUT R4, R4, 0xfffffbff, RZ, 0xc0, !PT ;  /* 0xfffffbff04047812 */ /* 0x000fc800078ec0ff */
[----:B------:R-:W-:Y:S02]  /*42b20*/  @P6 LOP3.LUT R4, R4, 0x400, RZ, 0xfc, !PT ;  /* 0x0000040004046812 */ /* 0x000fe400078efcff */
[----:B------:R-:W-:Y:S02]  /*42b30*/  LOP3.LUT P6, RZ, R0, 0x400000, RZ, 0xc0, !PT ;  /* 0x0040000000ff7812 */ /* 0x000fe400078cc0ff */
[----:B------:R-:W-:Y:S02]  /*42b40*/  F2FP.SATFINITE.E4M3.F32.PACK_AB_MERGE_C R15, RZ, R15, RZ ;  /* 0x0000000fff0f723e */ /* 0x000fe400048070ff */
[----:B0-----:R-:W-:-:S04]  /*42b50*/  @!P2 IADD3 R62, P3, P4, R14, R16, R9 ;  /* 0x000000100e3ea210 */ /* 0x001fc80007c7e009 */
[----:B------:R-:W-:Y:S02]  /*42b60*/  @!P2 IADD3.X R63, R29, R17, R8, P3, P4 ;  /* 0x000000111d3fa210 */ /* 0x000fe40001fe8408 */
[----:B------:R-:W-:-:S03]  /*42b70*/  ISETP.LT.OR P2, PT, R28, 0x62, !P1 ;  /* 0x000000621c00780c */ /* 0x000fc60004f41670 */
[----:B------:R4:W-:Y:S01]  /*42b80*/  @!P6 STG.E.U8 desc[UR4][R64.64+0x38], R15 ;  /* 0x0000380f4000e986 */ /* 0x0009e2000c101104 */
[----:B------:R-:W-:-:S04]  /*42b90*/  LOP3.LUT R4, R4, 0xfffffdff, RZ, 0xc0, !PT ;  /* 0xfffffdff04047812 */ /* 0x000fc800078ec0ff */
[----:B------:R-:W-:Y:S02]  /*42ba0*/  @P0 LOP3.LUT R4, R4, 0x200, RZ, 0xfc, !PT ;  /* 0x0000020004040812 */ /* 0x000fe400078efcff */
[----:B------:R-:W-:-:S03]  /*42bb0*/  LOP3.LUT P0, RZ, R0, 0x400, RZ, 0xc0, !PT ;  /* 0x0000040000ff7812 */ /* 0x000fc6000780c0ff */
[----:B------:R-:W0:Y:S01]  /*42bc0*/  @!P2 LDC.64 R16, c[0x0][0x5c0] ;  /* 0x00017000ff10ab82 */ /* 0x000e220000000a00 */
[----:B----4-:R-:W-:Y:S02]  /*42bd0*/  FMUL R15, R102, UR61 ;  /* 0x0000003d660f7c20 */ /* 0x010fe40008400000 */
[----:B------:R-:W4:Y:S03]  /*42be0*/  LDL.LU R102, [R1+0x37c] ;  /* 0x00037c0001667983 */ /* 0x000f260000300800 */
[----:B------:R-:W-:-:S05]  /*42bf0*/  F2FP.SATFINITE.E4M3.F32.PACK_AB_MERGE_C R15, RZ, R15, RZ ;  /* 0x0000000fff0f723e */ /* 0x000fca00048070ff */
[----:B------:R2:W-:Y:S01]  /*42c00*/  @!P0 STG.E.U8 desc[UR4][R58.64+0x39], R15 ;  /* 0x0000390f3a008986 */ /* 0x0005e2000c101104 */
        /* <DEDUP_REMOVED lines=8> */
[----:B--2---:R-:W-:Y:S02]  /*42c90*/  FMUL R15, R101, UR61 ;  /* 0x0000003d650f7c20 */ /* 0x004fe40008400000 */
[----:B------:R-:W2:Y:S01]  /*42ca0*/  LDL.LU R101, [R1+0x380] ;  /* 0x0003800001657983 */ /* 0x000ea20000300800 */
[----:B0-----:R-:W-:-:S04]  /*42cb0*/  @!P0 IADD3 R58, P3, P4, R14, R16, R9 ;  /* 0x000000100e3a8210 */ /* 0x001fc80007c7e009 */
[----:B------:R-:W-:Y:S02]  /*42cc0*/  @!P0 IADD3.X R59, R29, R17, R8, P3, P4 ;  /* 0x000000111d3b8210 */ /* 0x000fe40001fe8408 */
[----:B------:R-:W-:Y:S02]  /*42cd0*/  ISETP.LT.OR P0, PT, R28, 0x31, !P1 ;  /* 0x000000311c00780c */ /* 0x000fe40004f01670 */
[----:B------:R-:W-:-:S11]  /*42ce0*/  F2FP.SATFINITE.E4M3.F32.PACK_AB_MERGE_C R15, RZ, R15, RZ ;  /* 0x0000000fff0f723e */ /* 0x000fd600048070ff */
[----:B------:R3:W-:Y:S02]  /*42cf0*/  @!P0 STG.E.U8 desc[UR4][R60.64+0x30], R15 ;  /* 0x0000300f3c008986 */ /* 0x0007e4000c101104 */
[----:B---3--:R-:W-:Y:S02]  /*42d00*/  FMUL R15, R100, UR61 ;  /* 0x0000003d640f7c20 */ /* 0x008fe40008400000 */
[----:B------:R-:W3:Y:S01]  /*42d10*/  LDL.LU R100, [R1+0x384] ;  /* 0x0003840001647983 */ /* 0x000ee20000300800 */
[----:B------:R-:W-:-:S04]  /*42d20*/  ISETP.GE.AND P2, PT, R13, 0x101, PT ;  /* 0x000001010d00780c */ /* 0x000fc80003f46270 */
        /* <DEDUP_REMOVED lines=21> */
[----:B----4-:R-:W-:Y:S02]  /*42e80*/  FMUL R15, R102, UR61 ;  /* 0x0000003d660f7c20 */ /* 0x010fe40008400000 */
[----:B------:R-:W4:Y:S02]  /*42e90*/  LDL.LU R102, [R1+0x388] ;  /* 0x0003880001667983 */ /* 0x000f240000300800 */
[----:B------:R-:W-:Y:S01]  /*42ea0*/  @!P4 IMAD.X R17, R18, 0x1, R17, P3 ;  /* 0x000000011211c824 */ /* 0x000fe200018e0611 */
[----:B------:R-:W-:-:S05]  /*42eb0*/  F2FP.SATFINITE.E4M3.F32.PACK_AB_MERGE_C R15, RZ, R15, RZ ;  /* 0x0000000fff0f723e */ /* 0x000fca00048070ff */
[----:B------:R2:W-:Y:S01]  /*42ec0*/  @!P4 STG.E.U8 desc[UR4][R16.64+0x30], R15 ;  /* 0x0000300f1000c986 */ /* 0x0005e2000c101104 */
[----:B------:R-:W-:-:S13]  /*42ed0*/  ISETP.LT.OR P3, PT, R28, 0x32, !P0 ;  /* 0x000000321c00780c */ /* 0x000fda0004761670 */
[----:B------:R-:W0:Y:S01]  /*42ee0*/  @!P3 LDC.64 R18, c[0x0][0x5c0] ;  /* 0x00017000ff12bb82 */ /* 0x000e220000000a00 */
[----:B--2---:R-:W-:Y:S02]  /*42ef0*/  FMUL R15, R101, UR61 ;  /* 0x0000003d650f7c20 */ /* 0x004fe40008400000 */
[----:B------:R-:W2:Y:S01]  /*42f00*/  LDL.LU R101, [R1+0x38c] ;  /* 0x00038c0001657983 */ /* 0x000ea20000300800 */
[----:B------:R-:W-:-:S04]  /*42f10*/  @!P3 IADD3 R20, P5, P6, R3, R14, R9 ;  /* 0x0000000e0314b210 */ /* 0x000fc80007ebe009 */
[----:B------:R-:W-:Y:S02]  /*42f20*/  @!P3 IADD3.X R21, R2, R29, R8, P5, P6 ;  /* 0x0000001d0215b210 */ /* 0x000fe40002fec408 */
[----:B0-----:R-:W-:Y:S02]  /*42f30*/  @!P3 IADD3 R18, P4, R20, R18, RZ ;  /* 0x000000121412b210 */ /* 0x001fe40007f9e0ff */
[----:B------:R-:W-:-:S03]  /*42f40*/  F2FP.SATFINITE.E4M3.F32.PACK_AB_MERGE_C R15, RZ, R15, RZ ;  /* 0x0000000fff0f723e */ /* 0x000fc600048070ff */
[----:B------:R-:W-:-:S05]  /*42f50*/  @!P3 IMAD.X R19, R21, 0x1, R19, P4 ;  /* 0x000000011513b824 */ /* 0x000fca00020e0613 */
[----:B------:R3:W-:Y:S01]  /*42f60*/  @!P3 STG.E.U8 desc[UR4][R18.64+0x31], R15 ;  /* 0x0000310f1200b986 */ /* 0x0007e2000c101104 */
[----:B------:R-:W-:-:S13]  /*42f70*/  ISETP.LT.OR P2, PT, R28, 0x69, !P2 ;  /* 0x000000691c00780c */ /* 0x000fda0005741670 */
[----:B------:R-:W0:Y:S01]  /*42f80*/  @!P2 LDC.64 R16, c[0x0][0x5c0] ;  /* 0x00017000ff10ab82 */ /* 0x000e220000000a00 */
[----:B---3--:R-:W-:Y:S02]  /*42f90*/  FMUL R15, R100, UR61 ;  /* 0x0000003d640f7c20 */ /* 0x008fe40008400000 */
[----:B------:R-:W3:Y:S01]  /*42fa0*/  LDL.LU R100, [R1+0x390] ;  /* 0x0003900001647983 */ /* 0x000ee20000300800 */
[----:B0-----:R-:W-:-:S04]  /*42fb0*/  @!P2 IADD3 R138, P5, P6, R14, R16, R11 ;  /* 0x000000100e8aa210 */ /* 0x001fc80007ebe00b */
[----:B------:R-:W-:Y:S02]  /*42fc0*/  @!P2 IADD3.X R139, R29, R17, R10, P5, P6 ;  /* 0x000000111d8ba210 */ /* 0x000fe40002fec40a */
[----:B------:R-:W-:-:S04]  /*42fd0*/  ISETP.GE.AND P6, PT, R13, 0x101, PT ;  /* 0x000001010d00780c */ /* 0x000fc80003fc6270 */
[----:B------:R-:W-:Y:S02]  /*42fe0*/  ISETP.LT.OR P6, PT, R28, 0x6a, !P6 ;  /* 0x0000006a1c00780c */ /* 0x000fe400077c1670 */
[----:B------:R-:W-:-:S11]  /*42ff0*/  LOP3.LUT R4, R4, 0xffffefff, RZ, 0xc0, !PT ;  /* 0xffffefff04047812 */ /* 0x000fd600078ec0ff */
[----:B------:R-:W0:Y:S01]  /*43000*/  @!P6 LDC.64 R16, c[0x0][0x5c0] ;  /* 0x00017000ff10eb82 */ /* 0x000e220000000a00 */
[----:B------:R-:W-:Y:S02]  /*43010*/  @P2 LOP3.LUT R4, R4, 0x1000, RZ, 0xfc, !PT ;  /* 0x0000100004042812 */ /* 0x000fe400078efcff */
        /* <DEDUP_REMOVED lines=24> */
[----:B0-----:R-:W-:Y:S01]  /*431a0*/  @!P4 IADD3 R16, P3, R15, R16, RZ ;  /* 0x000000100f10c210 */ /* 0x001fe20007f7e0ff */
[----:B--2---:R-:W-:Y:S02]  /*431b0*/  FMUL R15, R101, UR61 ;  /* 0x0000003d650f7c20 */ /* 0x004fe40008400000 */
[----:B------:R-:W2:Y:S04]  /*431c0*/  LDL.LU R101, [R1+0x394] ;  /* 0x0003940001657983 */ /* 0x000ea80000300800 */
[----:B------:R-:W4:Y:S01]  /*431d0*/  LDL.LU R102, [R1+0x398] ;  /* 0x0003980001667983 */ /* 0x000f220000300800 */
[----:B------:R-:W-:Y:S01]  /*431e0*/  @!P4 IMAD.X R17, R18, 0x1, R17, P3 ;  /* 0x000000011211c824 */ /* 0x000fe200018e0611 */
[----:B------:R-:W-:-:S05]  /*431f0*/  F2FP.SATFINITE.E4M3.F32.PACK_AB_MERGE_C R15, RZ, R15, RZ ;  /* 0x0000000fff0f723e */ /* 0x000fca00048070ff */
[----:B------:R3:W-:Y:S02]  /*43200*/  @!P4 STG.E.U8 desc[UR4][R16.64+0x38], R15 ;  /* 0x0000380f1000c986 */ /* 0x0007e4000c101104 */
[----:B---3--:R-:W-:Y:S02]  /*43210*/  FMUL R15, R100, UR61 ;  /* 0x0000003d640f7c20 */ /* 0x008fe40008400000 */
[----:B------:R-:W3:Y:S01]  /*43220*/  LDL.LU R100, [R1+0x39c] ;  /* 0x00039c0001647983 */ /* 0x000ee20000300800 */
[C---:B------:R-:W-:Y:S02]  /*43230*/  ISETP.LT.OR P3, PT, R28.reuse, 0x3a, !P0 ;  /* 0x0000003a1c00780c */ /* 0x040fe40004761670 */
[----:B------:R-:W-:Y:S02]  /*43240*/  ISETP.LT.OR P0, PT, R28, 0x79, !P2 ;  /* 0x000000791c00780c */ /* 0x000fe40005701670 */
[----:B------:R-:W-:-:S09]  /*43250*/  LOP3.LUT R4, R4, 0xffffbfff, RZ, 0xc0, !PT ;  /* 0xffffbfff04047812 */ /* 0x000fd200078ec0ff */
[----:B------:R-:W0:Y:S08]  /*43260*/  @!P3 LDC.64 R18, c[0x0][0x5c0] ;  /* 0x00017000ff12bb82 */ /* 0x000e300000000a00 */
[----:B------:R-:W1:Y:S01]  /*43270*/  @!P0 LDC.64 R16, c[0x0][0x5c0] ;  /* 0x00017000ff108b82 */ /* 0x000e620000000a00 */
[----:B------:R-:W-:-:S04]  /*43280*/  @!P3 IADD3 R20, P5, P6, R3, R14, R9 ;  /* 0x0000000e0314b210 */ /* 0x000fc80007ebe009 */
[----:B------:R-:W-:Y:S02]  /*43290*/  @!P3 IADD3.X R21, R2, R29, R8, P5, P6 ;  /* 0x0000001d0215b210 */ /* 0x000fe40002fec408 */
[----:B------:R-:W-:Y:S02]  /*432a0*/  @P0 LOP3.LUT R4, R4, 0x4000, RZ, 0xfc, !PT ;  /* 0x0000400004040812 */ /* 0x000fe400078efcff */
[----:B-1----:R-:W-:-:S04]  /*432b0*/  @!P0 IADD3 R152, P5, P6, R14, R16, R3 ;  /* 0x000000100e988210 */ /* 0x002fc80007ebe003 */
[----:B------:R-:W-:Y:S02]  /*432c0*/  @!P0 IADD3.X R153, R29, R17, R2, P5, P6 ;  /* 0x000000111d998210 */ /* 0x000fe40002fec402 */
[----:B------:R-:W-:Y:S02]  /*432d0*/  ISETP.LT.OR P0, PT, R28, 0x7a, !P2 ;  /* 0x0000007a1c00780c */ /* 0x000fe40005701670 */
[----:B------:R-:W-:-:S11]  /*432e0*/  LOP3.LUT R7, R7, 0xffffffbf, RZ, 0xc0, !PT ;  /* 0xffffffbf07077812 */ /* 0x000fd600078ec0ff */
[----:B------:R-:W1:Y:S01]  /*432f0*/  @!P0 LDC.64 R16, c[0x0][0x5c0] ;  /* 0x00017000ff108b82 */ /* 0x000e620000000a00 */
[----:B0-----:R-:W-:Y:S02]  /*43300*/  @!P3 IADD3 R18, P4, R20, R18, RZ ;  /* 0x000000121412b210 */ /* 0x001fe40007f9e0ff */
[----:B------:R-:W-:Y:S02]  /*43310*/  @P2 LOP3.LUT R7, R7, 0x40, RZ, 0xfc, !PT ;  /* 0x0000004007072812 */ /* 0x000fe400078efcff */
[----:B------:R-:W-:Y:S01]  /*43320*/  ISETP.LT.OR P2, PT, R28, 0x71, !P1 ;  /* 0x000000711c00780c */ /* 0x000fe20004f41670 */
[----:B------:R-:W-:Y:S01]  /*43330*/  @!P3 IMAD.X R19, R21, 0x1, R19, P4 ;  /* 0x000000011513b824 */ /* 0x000fe200020e0613 */
[----:B------:R-:W-:-:S05]  /*43340*/  F2FP.SATFINITE.E4M3.F32.PACK_AB_MERGE_C R15, RZ, R15, RZ ;  /* 0x0000000fff0f723e */ /* 0x000fca00048070ff */
[----:B------:R2:W-:Y:S01]  /*43350*/  @!P3 STG.E.U8 desc[UR4][R18.64+0x39], R15 ;  /* 0x0000390f1200b986 */ /* 0x0005e2000c101104 */
[----:B-1----:R-:W-:-:S04]  /*43360*/  @!P0 IADD3 R22, P3, P4, R14, R16, R3 ;  /* 0x000000100e168210 */ /* 0x002fc80007c7e003 */
[----:B------:R-:W-:Y:S02]  /*43370*/  @!P0 IADD3.X R23, R29, R17, R2, P3, P4 ;  /* 0x000000111d178210 */ /* 0x000fe40001fe8402 */
[----:B------:R-:W0:Y:S01]  /*43380*/  @!P2 LDC.64 R16, c[0x0][0x5c0] ;  /* 0x00017000ff10ab82 */ /* 0x000e220000000a00 */
[----:B------:R-:W-:-:S04]  /*43390*/  LOP3.LUT R5, R5, 0xffffffdf, RZ, 0xc0, !PT ;  /* 0xffffffdf05057812 */ /* 0x000fc800078ec0ff */
[----:B------:R-:W-:Y:S02]  /*433a0*/  @P2 LOP3.LUT R5, R5, 0x20, RZ, 0xfc, !PT ;  /* 0x0000002005052812 */ /* 0x000fe400078efcff */
[----:B0-----:R-:W-:-:S04]  /*433b0*/  @!P2 IADD3 R154, P3, P4, R14, R16, R9 ;  /* 0x000000100e9aa210 */ /* 0x001fc80007c7e009 */
[----:B------:R-:W-:Y:S02]  /*433c0*/  @!P2 IADD3.X R155, R29, R17, R8, P3, P4 ;  /* 0x000000111d9ba210 */ /* 0x000fe40001fe8408 */
[----:B------:R-:W-:-:S13]  /*433d0*/  ISETP.LT.OR P2, PT, R28, 0x72, !P1 ;  /* 0x000000721c00780c */ /* 0x000fda0004f41670 */
[----:B------:R-:W0:Y:S01]  /*433e0*/  @!P2 LDC.64 R16, c[0x0][0x5c0] ;  /* 0x00017000ff10ab82 */ /* 0x000e220000000a00 */
[C---:B------:R-:W-:Y:S02]  /*433f0*/  LOP3.LUT P5, RZ, R0.reuse, 0x1000000, RZ, 0xc0, !PT ;  /* 0x0100000000ff7812 */ /* 0x040fe400078ac0ff */
[C---:B------:R-:W-:Y:S02]  /*43400*/  LOP3.LUT P6, RZ, R0.reuse, 0x2000, RZ, 0xc0, !PT ;  /* 0x0000200000ff7812 */ /* 0x040fe400078cc0ff */
[----:B------:R-:W-:-:S04]  /*43410*/  LOP3.LUT R0, R0, 0xffffffef, RZ, 0xc0, !PT ;  /* 0xffffffef00007812 */ /* 0x000fc800078ec0ff */
[----:B------:R-:W-:Y:S02]  /*43420*/  @P0 LOP3.LUT R0, R0, 0x10, RZ, 0xfc, !PT ;  /* 0x0000001000000812 */ /* 0x000fe400078efcff */
[----:B------:R-:W-:Y:S02]  /*43430*/  LOP3.LUT P0, RZ, R7, 0x100, RZ, 0xc0, !PT ;  /* 0x0000010007ff7812 */ /* 0x000fe4000780c0ff */
[----:B0-----:R-:W-:Y:S01]  /*43440*/  @!P2 IADD3 R150, P3, P4, R14, R16, R9 ;  /* 0x000000100e96a210 */ /* 0x001fe20007c7e009 */
[----:B--2---:R-:W-:Y:S02]  /*43450*/  FMUL R15, R101, UR61 ;  /* 0x0000003d650f7c20 */ /* 0x004fe40008400000 */
[----:B------:R-:W2:Y:S01]  /*43460*/  LDL.LU R101, [R1+0x3a0] ;  /* 0x0003a00001657983 */ /* 0x000ea20000300800 */
[----:B------:R-:W-:Y:S02]  /*43470*/  @!P2 IADD3.X R151, R29, R17, R8, P3, P4 ;  /* 0x000000111d97a210 */ /* 0x000fe40001fe8408 */
[----:B------:R-:W-:-:S02]  /*43480*/  ISETP.LT.OR P4, PT, R28, 0x31, !P0 ;  /* 0x000000311c00780c */ /* 0x000fc40004781670 */
[----:B------:R-:W-:-:S11]  /*43490*/  F2FP.SATFINITE.E4M3.F32.PACK_AB_MERGE_C R15, RZ, R15, RZ ;  /* 0x0000000fff0f723e */ /* 0x000fd600048070ff */
[----:B------:R-:W0:Y:S01]  /*434a0*/  @!P4 LDC.64 R16, c[0x0][0x5c0] ;  /* 0x00017000ff10cb82 */ /* 0x000e220000000a00 */
[----:B------:R4:W-:Y:S02]  /*434b0*/  @!P5 STG.E.U8 desc[UR4][R46.64+0x30], R15 ;  /* 0x0000300f2e00d986 */ /* 0x0009e4000c101104 */
[----:B----4-:R-:W-:-:S05]  /*434c0*/  FMUL R15, R102, UR61 ;  /* 0x0000003d660f7c20 */ /* 0x010fca0008400000 */
[----:B------:R-:W-:-:S05]  /*434d0*/  F2FP.SATFINITE.E4M3.F32.PACK_AB_MERGE_C R15, RZ, R15, RZ ;  /* 0x0000000fff0f723e */ /* 0x000fca00048070ff */
[----:B------:R1:W-:Y:S02]  /*434e0*/  @!P6 STG.E.U8 desc[UR4][R42.64+0x31], R15 ;  /* 0x0000310f2a00e986 */ /* 0x0003e4000c101104 */
[----:B-1----:R-:W-:-:S04]  /*434f0*/  @!P4 IADD3 R15, P3, P5, R3, R14, R11 ;  /* 0x0000000e030fc210 */ /* 0x002fc80007d7e00b */
[----:B------:R-:W-:Y:S02]  /*43500*/  @!P4 IADD3.X R18, R2, R29, R10, P3, P5 ;  /* 0x0000001d0212c210 */ /* 0x000fe40001fea40a */
[----:B0-----:R-:W-:Y:S01]  /*43510*/  @!P4 IADD3 R16, P3, R15, R16, RZ ;  /* 0x000000100f10c210 */ /* 0x001fe20007f7e0ff */
[----:B---3--:R-:W-:Y:S02]  /*43520*/  FMUL R15, R100, UR61 ;  /* 0x0000003d640f7c20 */ /* 0x008fe40008400000 */
[----:B------:R-:W3:Y:S04]  /*43530*/  LDL.LU R100, [R1+0x3a4] ;  /* 0x0003a40001647983 */ /* 0x000ee80000300800 */
[----:B------:R-:W4:Y:S01]  /*43540*/  LDL.LU R102, [R1+0x3a8] ;  /* 0x0003a80001667983 */ /* 0x000f220000300800 */
[----:B------:R-:W-:Y:S01]  /*43550*/  @!P4 IMAD.X R17, R18, 0x1, R17, P3 ;  /* 0x000000011211c824 */ /* 0x000fe200018e0611 */
[----:B------:R-:W-:-:S05]  /*43560*/  F2FP.SATFINITE.E4M3.F32.PACK_AB_MERGE_C R15, RZ, R15, RZ ;  /* 0x0000000fff0f723e */ /* 0x000fca00048070ff */
[----:B------:R0:W-:Y:S01]  /*43570*/  @!P4 STG.E.U8 desc[UR4][R16.64+0x30], R15 ;  /* 0x0000300f1000c986 */ /* 0x0001e2000c101104 */
[----:B------:R-:W-:-:S13]  /*43580*/  ISETP.LT.OR P3, PT, R28, 0x32, !P0 ;  /* 0x000000321c00780c */ /* 0x000fda0004761670 */
[----:B------:R-:W1:Y:S01]  /*43590*/  @!P3 LDC.64 R18, c[0x0][0x5c0] ;  /* 0x00017000ff12bb82 */ /* 0x000e620000000a00 */
[----:B------:R-:W-:Y:S02]  /*435a0*/  @!P3 IADD3 R20, P5, P6, R3, R14, R11 ;  /* 0x0000000e0314b210 */ /* 0x000fe40007ebe00b */
[----:B------:R-:W-:Y:S02]  /*435b0*/  LOP3.LUT R0, R0, 0xfeffffff, RZ, 0xc0, !PT ;  /* 0xfeffffff00007812 */ /* 0x000fe400078ec0ff */
[----:B------:R-:W-:Y:S02]  /*435c0*/  @!P3 IADD3.X R21, R2, R29, R10, P5, P6 ;  /* 0x0000001d0215b210 */ /* 0x000fe40002fec40a */
[----:B------:R-:W-:-:S04]  /*435d0*/  @P2 LOP3.LUT R0, R0, 0x1000000, RZ, 0xfc, !PT ;  /* 0x0100000000002812 */ /* 0x000fc800078efcff */
[----:B------:R-:W-:Y:S02]  /*435e0*/  LOP3.LUT P2, RZ, R0, 0x1, RZ, 0xc0, !PT ;  /* 0x0000000100ff7812 */ /* 0x000fe4000784c0ff */
[----:B-1----:R-:W-:-:S05]  /*435f0*/  @!P3 IADD3 R18, P4, R20, R18, RZ ;  /* 0x000000121412b210 */ /* 0x002fca0007f9e0ff */
[----:B------:R-:W-:Y:S01]  /*43600*/  @!P3 IMAD.X R19, R21, 0x1, R19, P4 ;  /* 0x000000011513b824 */ /* 0x000fe200020e0613 */
[----:B------:R-:W-:-:S05]  /*43610*/  LOP3.LUT R7, R7, 0xffffff7f, RZ, 0xc0, !PT ;  /* 0xffffff7f07077812 */ /* 0x000fca00078ec0ff */
[----:B------:R-:W-:Y:S02]  /*43620*/  @P2 LOP3.LUT R7, R7, 0x80, RZ, 0xfc, !PT ;  /* 0x0000008007072812 */ /* 0x000fe400078efcff */
[----:B------:R-:W-:-:S13]  /*43630*/  ISETP.LT.OR P2, PT, R28, 0x79, !P1 ;  /* 0x000000791c00780c */ /* 0x000fda0004f41670 */
[----:B0-----:R-:W0:Y:S01]  /*43640*/  @!P2 LDC.64 R16, c[0x0][0x5c0] ;  /* 0x00017000ff10ab82 */ /* 0x001e220000000a00 */
[----:B--2---:R-:W-:Y:S02]  /*43650*/  FMUL R15, R101, UR61 ;  /* 0x0000003d650f7c20 */ /* 0x004fe40008400000 */
[----:B------:R-:W2:Y:S03]  /*43660*/  LDL.LU R101, [R1+0x3ac] ;  /* 0x0003ac0001657983 */ /* 0x000ea60000300800 */
[----:B------:R-:W-:-:S05]  /*43670*/  F2FP.SATFINITE.E4M3.F32.PACK_AB_MERGE_C R15, RZ, R15, RZ ;  /* 0x0000000fff0f723e */ /* 0x000fca00048070ff */
[----:B------:R3:W-:Y:S01]  /*43680*/  @!P3 STG.E.U8 desc[UR4][R18.64+0x31], R15 ;  /* 0x0000310f1200b986 */ /* 0x0007e2000c101104 */
[----:B------:R-:W-:Y:S02]  /*43690*/  LOP3.LUT R5, R5, 0xffffff7f, RZ, 0xc0, !PT ;  /* 0xffffff7f05057812 */ /* 0x000fe400078ec0ff */
[----:B0-----:R-:W-:Y:S02]  /*436a0*/  @!P2 IADD3 R160, P5, P6, R14, R16, R9 ;  /* 0x000000100ea0a210 */ /* 0x001fe40007ebe009 */
[----:B------:R-:W-:Y:S02]  /*436b0*/  @P2 LOP3.LUT R5, R5, 0x80, RZ, 0xfc, !PT ;  /* 0x0000008005052812 */ /* 0x000fe400078efcff */
[----:B------:R-:W-:Y:S02]  /*436c0*/  @!P2 IADD3.X R161, R29, R17, R8, P5, P6 ;  /* 0x000000111da1a210 */ /* 0x000fe40002fec408 */
[----:B------:R-:W-:-:S13]  /*436d0*/  ISETP.LT.OR P2, PT, R28, 0x7a, !P1 ;  /* 0x0000007a1c00780c */ /* 0x000fda0004f41670 */
[----:B------:R-:W0:Y:S01]  /*436e0*/  @!P2 LDC.64 R16, c[0x0][0x5c0] ;  /* 0x00017000ff10ab82 */ /* 0x000e220000000a00 */
[----:B---3--:R-:W-:Y:S02]  /*436f0*/  FMUL R15, R100, UR61 ;  /* 0x0000003d640f7c20 */ /* 0x008fe40008400000 */
[----:B------:R-:W3:Y:S01]  /*43700*/  LDL.LU R100, [R1+0x3b0] ;  /* 0x0003b00001647983 */ /* 0x000ee20000300800 */
[C---:B------:R-:W-:Y:S02]  /*43710*/  LOP3.LUT P5, RZ, R0.reuse, 0x2000000, RZ, 0xc0, !PT ;  /* 0x0200000000ff7812 */ /* 0x040fe400078ac0ff */
[----:B------:R-:W-:Y:S02]  /*43720*/  LOP3.LUT R0, R0, 0xffffdfff, RZ, 0xc0, !PT ;  /* 0xffffdfff00007812 */ /* 0x000fe400078ec0ff */
[----:B0-----:R-:W-:Y:S02]  /*43730*/  @!P2 IADD3 R156, P3, P4, R14, R16, R9 ;  /* 0x000000100e9ca210 */ /* 0x001fe40007c7e009 */
[----:B------:R-:W-:-:S02]  /*43740*/  ISETP.GE.AND P6, PT, R13, 0x101, PT ;  /* 0x000001010d00780c */ /* 0x000fc40003fc6270 */
[----:B------:R-:W-:Y:S02]  /*43750*/  @P2 LOP3.LUT R0, R0, 0x2000, RZ, 0xfc, !PT ;  /* 0x0000200000002812 */ /* 0x000fe400078efcff */
        /* <DEDUP_REMOVED lines=15> */
[----:B----4-:R-:W-:Y:S02]  /*43850*/  FMUL R15, R102, UR61 ;  /* 0x0000003d660f7c20 */ /* 0x010fe40008400000 */
[----:B------:R-:W4:Y:S06]  /*43860*/  LDL.LU R102, [R1+0x3b4] ;  /* 0x0003b40001667983 */ /* 0x000f2c0000300800 */
[----:B------:R-:W0:Y:S01]  /*43870*/  @!P4 LDC.64 R16, c[0x0][0x5c0] ;  /* 0x00017000ff10cb82 */ /* 0x000e220000000a00 */
[----:B------:R-:W-:-:S02]  /*43880*/  F2FP.SATFINITE.E4M3.F32.PACK_AB_MERGE_C R15, RZ, R15, RZ ;  /* 0x0000000fff0f723e */ /* 0x000fc400048070ff */
[----:B------:R-:W-:-:S03]  /*43890*/  LOP3.LUT R0, R0, 0xfdffffff, RZ, 0xc0, !PT ;  /* 0xfdffffff00007812 */ /* 0x000fc600078ec0ff */
[----:B------:R1:W-:Y:S01]  /*438a0*/  @!P2 STG.E.U8 desc[UR4][R68.64+0x39], R15 ;  /* 0x0000390f4400a986 */ /* 0x0003e2000c101104 */
[----:B------:R-:W-:Y:S02]  /*438b0*/  @P5 LOP3.LUT R0, R0, 0x2000000, RZ, 0xfc, !PT ;  /* 0x0200000000005812 */ /* 0x000fe400078efcff */
[----:B-1----:R-:W-:-:S04]  /*438c0*/  @!P4 IADD3 R15, P3, P5, R3, R14, R11 ;  /* 0x0000000e030fc210 */ /* 0x002fc80007d7e00b */
        /* <DEDUP_REMOVED lines=9> */
[----:B------:R-:W-:Y:S02]  /*43960*/  LOP3.LUT R7, R7, 0xffffffef, RZ, 0xc0, !PT ;  /* 0xffffffef07077812 */ /* 0x000fe400078ec0ff */
[----:B------:R-:W-:Y:S02]  /*43970*/  ISETP.LT.OR P3, PT, R28, 0x3a, !P0 ;  /* 0x0000003a1c00780c */ /* 0x000fe40004761670 */
[----:B------:R-:W-:Y:S02]  /*43980*/  @P0 LOP3.LUT R7, R7, 0x10, RZ, 0xfc, !PT ;  /* 0x0000001007070812 */ /* 0x000fe400078efcff */
[----:B------:R-:W-:-:S04]  /*43990*/  ISETP.GE.AND P0, PT, R13, 0x101, PT ;  /* 0x000001010d00780c */ /* 0x000fc80003f06270 */
[----:B------:R-:W-:-:S05]  /*439a0*/  ISETP.LT.OR P2, PT, R28, 0x79, !P0 ;  /* 0x000000791c00780c */ /* 0x000fca0004741670 */
[----:B------:R-:W0:Y:S08]  /*439b0*/  @!P3 LDC.64 R18, c[0x0][0x5c0] ;  /* 0x00017000ff12bb82 */ /* 0x000e300000000a00 */
[----:B------:R-:W1:Y:S01]  /*439c0*/  @!P2 LDC.64 R16, c[0x0][0x5c0] ;  /* 0x00017000ff10ab82 */ /* 0x000e620000000a00 */
[----:B------:R-:W-:Y:S02]  /*439d0*/  ISETP.LT.OR P0, PT, R28, 0x7a, !P0 ;  /* 0x0000007a1c00780c */ /* 0x000fe40004701670 */
[----:B------:R-:W-:-:S04]  /*439e0*/  @!P3 IADD3 R20, P5, P6, R3, R14, R11 ;  /* 0x0000000e0314b210 */ /* 0x000fc80007ebe00b */
[----:B------:R-:W-:Y:S02]  /*439f0*/  @!P3 IADD3.X R21, R2, R29, R10, P5, P6 ;  /* 0x0000001d0215b210 */ /* 0x000fe40002fec40a */
[----:B-1----:R-:W-:-:S04]  /*43a00*/  @!P2 IADD3 R204, P5, P6, R14, R16, R11 ;  /* 0x000000100ecca210 */ /* 0x002fc80007ebe00b */
[----:B------:R-:W-:Y:S02]  /*43a10*/  @!P2 IADD3.X R205, R29, R17, R10, P5, P6 ;  /* 0x000000111dcda210 */ /* 0x000fe40002fec40a */
[----:B------:R-:W1:Y:S01]  /*43a20*/  @!P0 LDC.64 R16, c[0x0][0x5c0] ;  /* 0x00017000ff108b82 */ /* 0x000e620000000a00 */
[----:B0-----:R-:W-:Y:S02]  /*43a30*/  @!P3 IADD3 R18, P4, R20, R18, RZ ;  /* 0x000000121412b210 */ /* 0x001fe40007f9e0ff */
[----:B------:R-:W-:-:S03]  /*43a40*/  F2FP.SATFINITE.E4M3.F32.PACK_AB_MERGE_C R15, RZ, R15, RZ ;  /* 0x0000000fff0f723e */ /* 0x000fc600048070ff */
[----:B------:R-:W-:Y:S01]  /*43a50*/  @!P3 IMAD.X R19, R21, 0x1, R19, P4 ;  /* 0x000000011513b824 */ /* 0x000fe200020e0613 */
[----:B------:R-:W-:-:S04]  /*43a60*/  ISETP.GE.AND P5, PT, R13, 0x1, PT ;  /* 0x000000010d00780c */ /* 0x000fc80003fa6270 */
[----:B------:R4:W-:Y:S01]  /*43a70*/  @!P3 STG.E.U8 desc[UR4][R18.64+0x39], R15 ;  /* 0x0000390f1200b986 */ /* 0x0009e2000c101104 */
[----:B-1----:R-:W-:-:S04]  /*43a80*/  @!P0 IADD3 R186, P3, P4, R14, R16, R11 ;  /* 0x000000100eba8210 */ /* 0x002fc80007c7e00b */
[----:B------:R-:W-:Y:S02]  /*43a90*/  @!P0 IADD3.X R187, R29, R17, R10, P3, P4 ;  /* 0x000000111dbb8210 */ /* 0x000fe40001fe840a */
[----:B------:R-:W-:-:S13]  /*43aa0*/  ISETP.LT.OR P3, PT, R28, 0x41, !P5 ;  /* 0x000000411c00780c */ /* 0x000fda0006f61670 */
[----:B------:R-:W0:Y:S01]  /*43ab0*/  @!P3 LDC.64 R16, c[0x0][0x5c0] ;  /* 0x00017000ff10bb82 */ /* 0x000e220000000a00 */
[----:B----4-:R-:W-:Y:S02]  /*43ac0*/  FMUL R15, R102, UR61 ;  /* 0x0000003d660f7c20 */ /* 0x010fe40008400000 */
[----:B------:R-:W4:Y:S03]  /*43ad0*/  LDL.LU R102, [R1+0x3c0] ;  /* 0x0003c00001667983 */ /* 0x000f260000300800 */
        /* <DEDUP_REMOVED lines=16> */
[----:B------:R-:W-:Y:S02]  /*43be0*/  LOP3.LUT P2, RZ, R7, 0x40, RZ, 0xc0, !PT ;  /* 0x0000004007ff7812 */ /* 0x000fe4000784c0ff */
[----:B------:R-:W-:-:S04]  /*43bf0*/  LOP3.LUT R5, R5, 0xffefffff, RZ, 0xc0, !PT ;  /* 0xffefffff05057812 */ /* 0x000fc800078ec0ff */
[----:B------:R-:W-:Y:S02]  /*43c00*/  @P0 LOP3.LUT R5, R5, 0x100000, RZ, 0xfc, !PT ;  /* 0x0010000005050812 */ /* 0x000fe400078efcff */
[----:B------:R-:W-:-:S13]  /*43c10*/  ISETP.LT.OR P0, PT, R28, 0x81, !P2 ;  /* 0x000000811c00780c */ /* 0x000fda0005701670 */
[----:B------:R-:W0:Y:S01]  /*43c20*/  @!P0 LDC.64 R16, c[0x0][0x5c0] ;  /* 0x00017000ff108b82 */ /* 0x000e220000000a00 */
[----:B------:R-:W-:Y:S02]  /*43c30*/  ISETP.LT.OR P6, PT, R28, 0x82, !P2 ;  /* 0x000000821c00780c */ /* 0x000fe400057c1670 */
[----:B------:R-:W-:Y:S02]  /*43c40*/  LOP3.LUT R5, R5, 0xfbffffff, RZ, 0xc0, !PT ;  /* 0xfbffffff05057812 */ /* 0x000fe400078ec0ff */
[----:B0-----:R-:W-:-:S04]  /*43c50*/  @!P0 IADD3 R232, P3, P4, R14, R16, R3 ;  /* 0x000000100ee88210 */ /* 0x001fc80007c7e003 */
[----:B------:R-:W-:-:S05]  /*43c60*/  @!P0 IADD3.X R233, R29, R17, R2, P3, P4 ;  /* 0x000000111de98210 */ /* 0x000fca0001fe8402 */
[----:B------:R-:W0:Y:S01]  /*43c70*/  @!P6 LDC.64 R16, c[0x0][0x5c0] ;  /* 0x00017000ff10eb82 */ /* 0x000e220000000a00 */
[----:B------:R-:W-:Y:S02]  /*43c80*/  @P0 LOP3.LUT R5, R5, 0x4000000, RZ, 0xfc, !PT ;  /* 0x0400000005050812 */ /* 0x000fe400078efcff */
[----:B------:R-:W-:Y:S02]  /*43c90*/  ISETP.LT.OR P0, PT, R28, 0x41, !P2 ;  /* 0x000000411c00780c */ /* 0x000fe40005701670 */
[----:B------:R-:W-:Y:S02]  /*43ca0*/  LOP3.LUT R5, R5, 0xf7ffffff, RZ, 0xc0, !PT ;  /* 0xf7ffffff05057812 */ /* 0x000fe400078ec0ff */
[----:B------:R-:W-:Y:S02]  /*43cb0*/  F2FP.SATFINITE.E4M3.F32.PACK_AB_MERGE_C R15, RZ, R15, RZ ;  /* 0x0000000fff0f723e */ /* 0x000fe400048070ff */
[----:B------:R-:W-:Y:S02]  /*43cc0*/  @P6 LOP3.LUT R5, R5, 0x8000000, RZ, 0xfc, !PT ;  /* 0x0800000005056812 */ /* 0x000fe400078efcff */
[----:B0-----:R-:W-:-:S04]  /*43cd0*/  @!P6 IADD3 R230, P3, P4, R14, R16, R3 ;  /* 0x000000100ee6e210 */ /* 0x001fc80007c7e003 */
[----:B------:R-:W-:Y:S02]  /*43ce0*/  @!P6 IADD3.X R231, R29, R17, R2, P3, P4 ;  /* 0x000000111de7e210 */ /* 0x000fe40001fe8402 */
[C---:B------:R-:W-:Y:S01]  /*43cf0*/  ISETP.LT.OR P6, PT, R28.reuse, 0x89, !P2 ;  /* 0x000000891c00780c */ /* 0x040fe200057c1670 */
[----:B------:R4:W-:Y:S01]  /*43d00*/  @!P0 STG.E.U8 desc[UR4][R72.64+0x40], R15 ;  /* 0x0000400f48008986 */ /* 0x0009e2000c101104 */
[----:B------:R-:W-:Y:S01]  /*43d10*/  ISETP.LT.OR P0, PT, R28, 0x42, !P2 ;  /* 0x000000421c00780c */ /* 0x000fe20005701670 */
[----:B----4-:R-:W-:-:S10]  /*43d20*/  FMUL R15, R102, UR61 ;  /* 0x0000003d660f7c20 */ /* 0x010fd40008400000 */
[----:B------:R-:W0:Y:S01]  /*43d30*/  @!P6 LDC.64 R16, c[0x0][0x5c0] ;  /* 0x00017000ff10eb82 */ /* 0x000e220000000a00 */
[----:B------:R-:W4:Y:S01]  /*43d40*/  LDL.LU R102, [R1+0x3cc] ;  /* 0x0003cc0001667983 */ /* 0x000f220000300800 */
[----:B------:R-:W-:-:S05]  /*43d50*/  F2FP.SATFINITE.E4M3.F32.PACK_AB_MERGE_C R15, RZ, R15, RZ ;  /* 0x0000000fff0f723e */ /* 0x000fca00048070ff */
        /* <DEDUP_REMOVED lines=17> */
[----:B------:R-:W-:-:S13]  /*43e70*/  ISETP.LT.OR P3, PT, R28, 0x4a, !P5 ;  /* 0x0000004a1c00780c */ /* 0x000fda0006f61670 */
[----:B------:R-:W0:Y:S01]  /*43e80*/  @!P3 LDC.64 R16, c[0x0][0x5c0] ;  /* 0x00017000ff10bb82 */ /* 0x000e220000000a00 */
[----:B------:R-:W-:Y:S02]  /*43e90*/  F2FP.SATFINITE.E4M3.F32.PACK_AB_MERGE_C R15, RZ, R15, RZ ;  /* 0x0000000fff0f723e */ /* 0x000fe400048070ff */
[----:B------:R-:W-:-:S04]  /*43ea0*/  LOP3.LUT R0, R0, 0xf7ffffff, RZ, 0xc0, !PT ;  /* 0xf7ffffff00007812 */ /* 0x000fc800078ec0ff */
[----:B------:R-:W-:Y:S02]  /*43eb0*/  @P6 LOP3.LUT R0, R0, 0x8000000, RZ, 0xfc, !PT ;  /* 0x0800000000006812 */ /* 0x000fe400078efcff */
[----:B0-----:R-:W-:-:S05]  /*43ec0*/  @!P3 IADD3 R16, P4, R14, R16, RZ ;  /* 0x000000100e10b210 */ /* 0x001fca0007f9e0ff */
[----:B------:R-:W-:Y:S01]  /*43ed0*/  @!P3 IMAD.X R17, R29, 0x1, R17, P4 ;  /* 0x000000011d11b824 */ /* 0x000fe200020e0611 */
[----:B------:R-:W-:-:S04]  /*43ee0*/  LOP3.LUT P6, RZ, R0, 0x20000000, RZ, 0xc0, !PT ;  /* 0x2000000000ff7812 */ /* 0x000fc800078cc0ff */
[----:B------:R4:W-:Y:S02]  /*43ef0*/  @!P3 STG.E.U8 desc[UR4][R16.64+0x49], R15 ;  /* 0x0000490f1000b986 */ /* 0x0009e4000c101104 */
[----:B----4-:R-:W-:Y:S02]  /*43f00*/  FMUL R15, R102, UR61 ;  /* 0x0000003d660f7c20 */ /* 0x010fe40008400000 */
[----:B------:R-:W4:Y:S03]  /*43f10*/  LDL.LU R102, [R1+0x3d8] ;  /* 0x0003d80001667983 */ /* 0x000f260000300800 */
[----:B------:R-:W-:-:S05]  /*43f20*/  F2FP.SATFINITE.E4M3.F32.PACK_AB_MERGE_C R15, RZ, R15, RZ ;  /* 0x0000000fff0f723e */ /* 0x000fca00048070ff */
[----:B------:R2:W-:Y:S01]  /*43f30*/  @!P6 STG.E.U8 desc[UR4][R78.64+0x48], R15 ;  /* 0x0000480f4e00e986 */ /* 0x0005e2000c101104 */
[----:B------:R-:W-:-:S04]  /*43f40*/  LOP3.LUT R7, R7, 0xffffffdf, RZ, 0xc0, !PT ;  /* 0xffffffdf07077812 */ /* 0x000fc800078ec0ff */
[----:B------:R-:W-:Y:S02]  /*43f50*/  @P2 LOP3.LUT R7, R7, 0x20, RZ, 0xfc, !PT ;  /* 0x0000002007072812 */ /* 0x000fe400078efcff */
[----:B------:R-:W-:-:S13]  /*43f60*/  ISETP.LT.OR P2, PT, R28, 0x81, !P1 ;  /* 0x000000811c00780c */ /* 0x000fda0004f41670 */
[----:B------:R-:W0:Y:S01]  /*43f70*/  @!P2 LDC.64 R16, c[0x0][0x5c0] ;  /* 0x00017000ff10ab82 */ /* 0x000e220000000a00 */
[----:B------:R-:W-:-:S04]  /*43f80*/  LOP3.LUT R0, R0, 0xfbffffff, RZ, 0xc0, !PT ;  /* 0xfbffffff00007812 */ /* 0x000fc800078ec0ff */
[----:B------:R-:W-:Y:S01]  /*43f90*/  @P0 LOP3.LUT R0, R0, 0x4000000, RZ, 0xfc, !PT ;  /* 0x0400000000000812 */ /* 0x000fe200078efcff */
[----:B--2---:R-:W-:Y:S02]  /*43fa0*/  FMUL R15, R101, UR61 ;  /* 0x0000003d650f7c20 */ /* 0x004fe40008400000 */
[----:B------:R-:W2:Y:S01]  /*43fb0*/  LDL.LU R101, [R1+0x3dc] ;  /* 0x0003dc0001657983 */ /* 0x000ea20000300800 */
[----:B------:R-:W-:Y:S02]  /*43fc0*/  LOP3.LUT P0, RZ, R0, 0x10000000, RZ, 0xc0, !PT ;  /* 0x1000000000ff7812 */ /* 0x000fe4000780c0ff */
[----:B------:R-:W-:Y:S02]  /*43fd0*/  LOP3.LUT R5, R5, 0x7fffffff, RZ, 0xc0, !PT ;  /* 0x7fffffff05057812 */ /* 0x000fe400078ec0ff */
[----:B0-----:R-:W-:Y:S02]  /*43fe0*/  @!P2 IADD3 R194, P3, P4, R14, R16, R9 ;  /* 0x000000100ec2a210 */ /* 0x001fe40007c7e009 */
[----:B------:R-:W-:-:S02]  /*43ff0*/  @P2 LOP3.LUT R5, R5, 0x80000000, RZ, 0xfc, !PT ;  /* 0x8000000005052812 */ /* 0x000fc400078efcff */
[----:B------:R-:W-:Y:S02]  /*44000*/  @!P2 IADD3.X R195, R29, R17, R8, P3, P4 ;  /* 0x000000111dc3a210 */ /* 0x000fe40001fe8408 */
[----:B------:R-:W-:Y:S02]  /*44010*/  ISETP.LT.OR P2, PT, R28, 0x82, !P1 ;  /* 0x000000821c00780c */ /* 0x000fe40004f41670 */
[----:B------:R-:W-:-:S05]  /*44020*/  F2FP.SATFINITE.E4M3.F32.PACK_AB_MERGE_C R15, RZ, R15, RZ ;  /* 0x0000000fff0f723e */ /* 0x000fca00048070ff */
[----:B------:R3:W-:Y:S06]  /*44030*/  @!P0 STG.E.U8 desc[UR4][R76.64+0x49], R15 ;  /* 0x0000490f4c008986 */ /* 0x0007ec000c101104 */
[----:B------:R-:W0:Y:S01]  /*44040*/  @!P2 LDC.64 R16, c[0x0][0x5c0] ;  /* 0x00017000ff10ab82 */ /* 0x000e220000000a00 */
[----:B------:R-:W-:-:S04]  /*44050*/  LOP3.LUT R6, R6, 0xfffffffd, RZ, 0xc0, !PT ;  /* 0xfffffffd06067812 */ /* 0x000fc800078ec0ff */
[----:B------:R-:W-:Y:S02]  /*44060*/  @P2 LOP3.LUT R6, R6, 0x2, RZ, 0xfc, !PT ;  /* 0x0000000206062812 */ /* 0x000fe400078efcff */
[----:B0-----:R-:W-:Y:S01]  /*44070*/  @!P2 IADD3 R192, P3, P4, R14, R16, R9 ;  /* 0x000000100ec0a210 */ /* 0x001fe20007c7e009 */
[----:B---3--:R-:W-:Y:S02]  /*44080*/  FMUL R15, R100, UR61 ;  /* 0x0000003d640f7c20 */ /* 0x008fe40008400000 */
[----:B------:R-:W3:Y:S01]  /*44090*/  LDL.LU R100, [R1+0x3e0] ;  /* 0x0003e00001647983 */ /* 0x000ee20000300800 */
[----:B------:R-:W-:Y:S02]  /*440a0*/  @!P2 IADD3.X R193, R29, R17, R8, P3, P4 ;  /* 0x000000111dc1a210 */ /* 0x000fe40001fe8408 */
[----:B------:R-:W-:-:S13]  /*440b0*/  ISETP.LT.OR P2, PT, R28, 0x89, !P1 ;  /* 0x000000891c00780c */ /* 0x000fda0004f41670 */
[----:B------:R-:W0:Y:S01]  /*440c0*/  @!P2 LDC.64 R16, c[0x0][0x5c0] ;  /* 0x00017000ff10ab82 */ /* 0x000e220000000a00 */
[----:B------:R-:W-:Y:S02]  /*440d0*/  ISETP.LT.OR P0, PT, R28, 0x8a, !P1 ;  /* 0x0000008a1c00780c */ /* 0x000fe40004f01670 */
[----:B------:R-:W-:-:S04]  /*440e0*/  LOP3.LUT R6, R6, 0xffffff7f, RZ, 0xc0, !PT ;  /* 0xffffff7f06067812 */ /* 0x000fc800078ec0ff */
[----:B------:R-:W-:Y:S02]  /*440f0*/  @P2 LOP3.LUT R6, R6, 0x80, RZ, 0xfc, !PT ;  /* 0x0000008006062812 */ /* 0x000fe400078efcff */
[----:B0-----:R-:W-:-:S04]  /*44100*/  @!P2 IADD3 R214, P3, P4, R14, R16, R9 ;  /* 0x000000100ed6a210 */ /* 0x001fc80007c7e009 */
[----:B------:R-:W-:Y:S02]  /*44110*/  @!P2 IADD3.X R215, R29, R17, R8, P3, P4 ;  /* 0x000000111dd7a210 */ /* 0x000fe40001fe8408 */
[----:B------:R-:W0:Y:S01]  /*44120*/  @!P0 LDC.64 R16, c[0x0][0x5c0] ;  /* 0x00017000ff108b82 */ /* 0x000e220000000a00 */
[----:B------:R-:W-:-:S04]  /*44130*/  ISETP.GE.AND P2, PT, R13, 0x101, PT ;  /* 0x000001010d00780c */ /* 0x000fc80003f46270 */
[----:B------:R-:W-:Y:S02]  /*44140*/  ISETP.LT.OR P5, PT, R28, 0x81, !P2 ;  /* 0x000000811c00780c */ /* 0x000fe400057a1670 */
[----:B------:R-:W-:-:S04]  /*44150*/  LOP3.LUT R6, R6, 0xffffffbf, RZ, 0xc0, !PT ;  /* 0xffffffbf06067812 */ /* 0x000fc800078ec0ff */
[----:B------:R-:W-:Y:S02]  /*44160*/  @P0 LOP3.LUT R6, R6, 0x40, RZ, 0xfc, !PT ;  /* 0x0000004006060812 */ /* 0x000fe400078efcff */
[----:B0-----:R-:W-:-:S04]  /*44170*/  @!P0 IADD3 R190, P3, P4, R14, R16, R9 ;  /* 0x000000100ebe8210 */ /* 0x001fc80007c7e009 */
[----:B------:R-:W-:Y:S02]  /*44180*/  @!P0 IADD3.X R191, R29, R17, R8, P3, P4 ;  /* 0x000000111dbf8210 */ /* 0x000fe40001fe8408 */
[----:B------:R-:W0:Y:S01]  /*44190*/  @!P5 LDC.64 R16, c[0x0][0x5c0] ;  /* 0x00017000ff10db82 */ /* 0x000e220000000a00 */
[----:B------:R-:W-:Y:S02]  /*441a0*/  ISETP.LT.OR P0, PT, R28, 0x41, !P1 ;  /* 0x000000411c00780c */ /* 0x000fe40004f01670 */
[----:B------:R-:W-:-:S11]  /*441b0*/  F2FP.SATFINITE.E4M3.F32.PACK_AB_MERGE_C R15, RZ, R15, RZ ;  /* 0x0000000fff0f723e */ /* 0x000fd600048070ff */
[----:B------:R4:W-:Y:S01]  /*441c0*/  @!P0 STG.E.U8 desc[UR4][R48.64+0x40], R15 ;  /* 0x0000400f30008986 */ /* 0x0009e2000c101104 */
        /* <DEDUP_REMOVED lines=10> */
[----:B------:R-:W-:Y:S01]  /*44270*/  ISETP.LT.OR P6, PT, R28, 0x42, !P1 ;  /* 0x000000421c00780c */ /* 0x000fe20004fc1670 */
[----:B----4-:R-:W-:-:S10]  /*44280*/  FMUL R15, R102, UR61 ;  /* 0x0000003d660f7c20 */ /* 0x010fd40008400000 */
        /* <DEDUP_REMOVED lines=17> */
[----:B------:R-:W-:-:S11]  /*443a0*/  ISETP.LT.OR P3, PT, R28, 0x42, !P0 ;  /* 0x000000421c00780c */ /* 0x000fd60004761670 */
[----:B------:R-:W0:Y:S02]  /*443b0*/  @!P2 LDC.64 R16, c[0x0][0x5c0] ;  /* 0x00017000ff10ab82 */ /* 0x000e240000000a00 */
[----:B------:R-:W-:-:S04]  /*443c0*/  @!P3 IADD3 R20, P5, P6, R3, R14, R9 ;  /* 0x0000000e0314b210 */ /* 0x000fc80007ebe009 */
[----:B------:R-:W-:Y:S02]  /*443d0*/  @!P3 IADD3.X R21, R2, R29, R8, P5, P6 ;  /* 0x0000001d0215b210 */ /* 0x000fe40002fec408 */
[----:B------:R-:W1:Y:S01]  /*443e0*/  @!P3 LDC.64 R18, c[0x0][0x5c0] ;  /* 0x00017000ff12bb82 */ /* 0x000e620000000a00 */
[----:B0-----:R-:W-:-:S04]  /*443f0*/  @!P2 IADD3 R184, P5, P6, R14, R16, R11 ;  /* 0x000000100eb8a210 */ /* 0x001fc80007ebe00b */
[----:B------:R-:W-:Y:S02]  /*44400*/  @!P2 IADD3.X R185, R29, R17, R10, P5, P6 ;  /* 0x000000111db9a210 */ /* 0x000fe40002fec40a */
[----:B------:R-:W-:-:S04]  /*44410*/  ISETP.GE.AND P6, PT, R13, 0x101, PT ;  /* 0x000001010d00780c */ /* 0x000fc80003fc6270 */
[----:B------:R-:W-:Y:S02]  /*44420*/  ISETP.LT.OR P6, PT, R28, 0x8a, !P6 ;  /* 0x0000008a1c00780c */ /* 0x000fe400077c1670 */
[----:B------:R-:W-:-:S11]  /*44430*/  LOP3.LUT R6, R6, 0xffdfffff, RZ, 0xc0, !PT ;  /* 0xffdfffff06067812 */ /* 0x000fd600078ec0ff */
[----:B------:R-:W0:Y:S01]  /*44440*/  @!P6 LDC.64 R16, c[0x0][0x5c0] ;  /* 0x00017000ff10eb82 */ /* 0x000e220000000a00 */
[----:B------:R-:W-:Y:S02]  /*44450*/  @P2 LOP3.LUT R6, R6, 0x200000, RZ, 0xfc, !PT ;  /* 0x0020000006062812 */ /* 0x000fe400078efcff */
[----:B------:R-:W-:Y:S02]  /*44460*/  LOP3.LUT P2, RZ, R7, 0x20, RZ, 0xc0, !PT ;  /* 0x0000002007ff7812 */ /* 0x000fe4000784c0ff */
[----:B-1----:R-:W-:Y:S02]  /*44470*/  @!P3 IADD3 R18, P4, R20, R18, RZ ;  /* 0x000000121412b210 */ /* 0x002fe40007f9e0ff */
[----:B------:R-:W-:Y:S02]  /*44480*/  ISETP.LT.OR P5, PT, R28, 0x91, !P2 ;  /* 0x000000911c00780c */ /* 0x000fe400057a1670 */
[----:B------:R-:W-:Y:S01]  /*44490*/  F2FP.SATFINITE.E4M3.F32.PACK_AB_MERGE_C R15, RZ, R15, RZ ;  /* 0x0000000fff0f723e */ /* 0x000fe200048070ff */
[----:B------:R-:W-:-:S05]  /*444a0*/  @!P3 IMAD.X R19, R21, 0x1, R19, P4 ;  /* 0x000000011513b824 */ /* 0x000fca00020e0613 */
[----:B------:R2:W-:Y:S01]  /*444b0*/  @!P3 STG.E.U8 desc[UR4][R18.64+0x41], R15 ;  /* 0x0000410f1200b986 */ /* 0x0005e2000c101104 */
[----:B0-----:R-:W-:-:S04]  /*444c0*/  @!P6 IADD3 R170, P3, P4, R14, R16, R11 ;  /* 0x000000100eaae210 */ /* 0x001fc80007c7e00b */
[----:B------:R-:W-:Y:S02]  /*444d0*/  @!P6 IADD3.X R171, R29, R17, R10, P3, P4 ;  /* 0x000000111dabe210 */ /* 0x000fe40001fe840a */
[----:B------:R-:W0:Y:S01]  /*444e0*/  @!P5 LDC.64 R16, c[0x0][0x5c0] ;  /* 0x00017000ff10db82 */ /* 0x000e220000000a00 */
[----:B------:R-:W-:-:S04]  /*444f0*/  LOP3.LUT R6, R6, 0xffefffff, RZ, 0xc0, !PT ;  /* 0xffefffff06067812 */ /* 0x000fc800078ec0ff */
[----:B------:R-:W-:-:S04]  /*44500*/  @P6 LOP3.LUT R6, R6, 0x100000, RZ, 0xfc, !PT ;  /* 0x0010000006066812 */ /* 0x000fc800078efcff */
[----:B------:R-:W-:-:S04]  /*44510*/  LOP3.LUT R6, R6, 0xefffffff, RZ, 0xc0, !PT ;  /* 0xefffffff06067812 */ /* 0x000fc800078ec0ff */
[----:B------:R-:W-:Y:S02]  /*44520*/  @P5 LOP3.LUT R6, R6, 0x10000000, RZ, 0xfc, !PT ;  /* 0x1000000006065812 */ /* 0x000fe400078efcff */
[----:B0-----:R-:W-:-:S04]  /*44530*/  @!P5 IADD3 R222, P3, P4, R14, R16, R3 ;  /* 0x000000100eded210 */ /* 0x001fc80007c7e003 */
[----:B------:R-:W-:Y:S02]  /*44540*/  @!P5 IADD3.X R223, R29, R17, R2, P3, P4 ;  /* 0x000000111ddfd210 */ /* 0x000fe40001fe8402 */
[----:B------:R-:W-:-:S13]  /*44550*/  ISETP.LT.OR P5, PT, R28, 0x92, !P2 ;  /* 0x000000921c00780c */ /* 0x000fda00057a1670 */
[----:B------:R-:W0:Y:S01]  /*44560*/  @!P5 LDC.64 R16, c[0x0][0x5c0] ;  /* 0x00017000ff10db82 */ /* 0x000e220000000a00 */
[----:B------:R-:W-:Y:S02]  /*44570*/  ISETP.LT.OR P6, PT, R28, 0x49, !P1 ;  /* 0x000000491c00780c */ /* 0x000fe40004fc1670 */
[----:B0-----:R-:W-:-:S04]  /*44580*/  @!P5 IADD3 R210, P3, P4, R14, R16, R3 ;  /* 0x000000100ed2d210 */ /* 0x001fc80007c7e003 */
[----:B------:R-:W-:Y:S01]  /*44590*/  @!P5 IADD3.X R211, R29, R17, R2, P3, P4 ;  /* 0x000000111dd3d210 */ /* 0x000fe20001fe8402 */
[----:B--2---:R-:W-:Y:S02]  /*445a0*/  FMUL R15, R101, UR61 ;  /* 0x0000003d650f7c20 */ /* 0x004fe40008400000 */
[----:B------:R-:W2:Y:S01]  /*445b0*/  LDL.LU R101, [R1+0x3f0] ;  /* 0x0003f00001657983 */ /* 0x000ea20000300800 */
[----:B------:R-:W-:Y:S02]  /*445c0*/  ISETP.LT.OR P4, PT, R28, 0x49, !P0 ;  /* 0x000000491c00780c */ /* 0x000fe40004781670 */
[----:B------:R-:W-:-:S05]  /*445d0*/  F2FP.SATFINITE.E4M3.F32.PACK_AB_MERGE_C R15, RZ, R15, RZ ;  /* 0x0000000fff0f723e */ /* 0x000fca00048070ff */
[----:B------:R4:W-:Y:S01]  /*445e0*/  @!P6 STG.E.U8 desc[UR4][R54.64+0x48], R15 ;  /* 0x0000480f3600e986 */ /* 0x0009e2000c101104 */
[----:B------:R-:W-:-:S05]  /*445f0*/  ISETP.LT.OR P6, PT, R28, 0x4a, !P1 ;  /* 0x0000004a1c00780c */ /* 0x000fca0004fc1670 */
[----:B------:R-:W0:Y:S01]  /*44600*/  @!P4 LDC.64 R16, c[0x0][0x5c0] ;  /* 0x00017000ff10cb82 */ /* 0x000e220000000a00 */
[----:B----4-:R-:W-:Y:S01]  /*44610*/  FMUL R15, R102, UR61 ;  /* 0x0000003d660f7c20 */ /* 0x010fe20008400000 */
[----:B------:R-:W-:-:S04]  /*44620*/  LOP3.LUT R6, R6, 0xf7ffffff, RZ, 0xc0, !PT ;  /* 0xf7ffffff06067812 */ /* 0x000fc800078ec0ff */
[----:B------:R-:W-:Y:S02]  /*44630*/  F2FP.SATFINITE.E4M3.F32.PACK_AB_MERGE_C R15, RZ, R15, RZ ;  /* 0x0000000fff0f723e */ /* 0x000fe400048070ff */
[----:B------:R-:W-:-:S03]  /*44640*/  @P5 LOP3.LUT R6, R6, 0x8000000, RZ, 0xfc, !PT ;  /* 0x0800000006065812 */ /* 0x000fc600078efcff */
        /* <DEDUP_REMOVED lines=12> */
[----:B------:R-:W-:-:S04]  /*44710*/  @!P3 IADD3 R20, P5, P6, R3, R14, R9 ;  /* 0x0000000e0314b210 */ /* 0x000fc80007ebe009 */
[----:B------:R-:W-:Y:S02]  /*44720*/  @!P3 IADD3.X R21, R2, R29, R8, P5, P6 ;  /* 0x0000001d0215b210 */ /* 0x000fe40002fec408 */
[----:B-1----:R-:W-:-:S05]  /*44730*/  @!P3 IADD3 R18, P4, R20, R18, RZ ;  /* 0x000000121412b210 */ /* 0x002fca0007f9e0ff */
[----:B------:R-:W-:Y:S01]  /*44740*/  @!P3 IMAD.X R19, R21, 0x1, R19, P4 ;  /* 0x000000011513b824 */ /* 0x000fe200020e0613 */
[----:B------:R-:W-:-:S13]  /*44750*/  ISETP.LT.OR P0, PT, R28, 0x99, !P2 ;  /* 0x000000991c00780c */ /* 0x000fda0005701670 */
[----:B0-----:R-:W0:Y:S01]  /*44760*/  @!P0 LDC.64 R16, c[0x0][0x5c0] ;  /* 0x00017000ff108b82 */ /* 0x001e220000000a00 */
[----:B------:R-:W-:Y:S01]  /*44770*/  LOP3.LUT R12, R12, 0xfffffffe, RZ, 0xc0, !PT ;  /* 0xfffffffe0c0c7812 */ /* 0x000fe200078ec0ff */
[----:B--2---:R-:W-:Y:S02]  /*44780*/  FMUL R15, R101, UR61 ;  /* 0x0000003d650f7c20 */ /* 0x004fe40008400000 */
[----:B------:R-:W2:Y:S03]  /*44790*/  LDL.LU R101, [R1+0x3fc] ;  /* 0x0003fc0001657983 */ /* 0x000ea60000300800 */
[----:B------:R-:W-:-:S05]  /*447a0*/  F2FP.SATFINITE.E4M3.F32.PACK_AB_MERGE_C R15, RZ, R15, RZ ;  /* 0x0000000fff0f723e */ /* 0x000fca00048070ff */
[----:B------:R3:W-:Y:S01]  /*447b0*/  @!P3 STG.E.U8 desc[UR4][R18.64+0x49], R15 ;  /* 0x0000490f1200b986 */ /* 0x0007e2000c101104 */
[----:B0-----:R-:W-:Y:S02]  /*447c0*/  @!P0 IADD3 R208, P5, P6, R14, R16, R3 ;  /* 0x000000100ed08210 */ /* 0x001fe40007ebe003 */
[----:B------:R-:W-:Y:S02]  /*447d0*/  @P0 LOP3.LUT R12, R12, 0x1, RZ, 0xfc, !PT ;  /* 0x000000010c0c0812 */ /* 0x000fe400078efcff */
[----:B------:R-:W-:Y:S02]  /*447e0*/  @!P0 IADD3.X R209, R29, R17, R2, P5, P6 ;  /* 0x000000111dd18210 */ /* 0x000fe40002fec402 */
[----:B------:R-:W-:Y:S02]  /*447f0*/  ISETP.LT.OR P0, PT, R28, 0x9a, !P2 ;  /* 0x0000009a1c00780c */ /* 0x000fe40005701670 */
[----:B------:R-:W-:-:S11]  /*44800*/  LOP3.LUT R7, R7, 0xfffffffb, RZ, 0xc0, !PT ;  /* 0xfffffffb07077812 */ /* 0x000fd600078ec0ff */
[----:B------:R-:W0:Y:S01]  /*44810*/  @!P0 LDC.64 R16, c[0x0][0x5c0] ;  /* 0x00017000ff108b82 */ /* 0x000e220000000a00 */
[----:B---3--:R-:W-:Y:S02]  /*44820*/  FMUL R15, R100, UR61 ;  /* 0x0000003d640f7c20 */ /* 0x008fe40008400000 */
[----:B------:R-:W3:Y:S01]  /*44830*/  LDL.LU R100, [R1+0x400] ;  /* 0x0004000001647983 */ /* 0x000ee20000300800 */
[----:B------:R-:W-:Y:S02]  /*44840*/  @P2 LOP3.LUT R7, R7, 0x4, RZ, 0xfc, !PT ;  /* 0x0000000407072812 */ /* 0x000fe400078efcff */
[----:B------:R-:W-:Y:S02]  /*44850*/  ISETP.LT.OR P2, PT, R28, 0x91, !P1 ;  /* 0x000000911c00780c */ /* 0x000fe40004f41670 */
[----:B0-----:R-:W-:-:S04]  /*44860*/  @!P0 IADD3 R188, P3, P4, R14, R16, R3 ;  /* 0x000000100ebc8210 */ /* 0x001fc80007c7e003 */
[----:B------:R-:W-:-:S07]  /*44870*/  @!P0 IADD3.X R189, R29, R17, R2, P3, P4 ;  /* 0x000000111dbd8210 */ /* 0x000fce0001fe8402 */
        /* <DEDUP_REMOVED lines=9> */
[----:B------:R-:W-:Y:S02]  /*44910*/  LOP3.LUT P0, RZ, R7, 0x10, RZ, 0xc0, !PT ;  /* 0x0000001007ff7812 */ /* 0x000fe4000780c0ff */
[----:B------:R-:W-:Y:S02]  /*44920*/  LOP3.LUT P5, RZ, R0, 0x40000000, RZ, 0xc0, !PT ;  /* 0x4000000000ff7812 */ /* 0x000fe400078ac0ff */
[----:B0-----:R-:W-:-:S04]  /*44930*/  @!P2 IADD3 R182, P3, P4, R14, R16, R9 ;  /* 0x000000100eb6a210 */ /* 0x001fc80007c7e009 */
[----:B------:R-:W-:Y:S02]  /*44940*/  @!P2 IADD3.X R183, R29, R17, R8, P3, P4 ;  /* 0x000000111db7a210 */ /* 0x000fe40001fe8408 */
[----:B------:R-:W-:Y:S02]  /*44950*/  ISETP.LT.OR P4, PT, R28, 0x41, !P0 ;  /* 0x000000411c00780c */ /* 0x000fe40004781670 */
[----:B------:R-:W-:Y:S02]  /*44960*/  F2FP.SATFINITE.E4M3.F32.PACK_AB_MERGE_C R15, RZ, R15, RZ ;  /* 0x0000000fff0f723e */ /* 0x000fe400048070ff */
[----:B------:R-:W-:-:S09]  /*44970*/  LOP3.LUT P6, RZ, R0, 0x200, RZ, 0xc0, !PT ;  /* 0x0000020000ff7812 */ /* 0x000fd200078cc0ff */
        /* <DEDUP_REMOVED lines=16> */
[----:B------:R-:W-:-:S04]  /*44a80*/  LOP3.LUT R6, R6, 0xdfffffff, RZ, 0xc0, !PT ;  /* 0xdfffffff06067812 */ /* 0x000fc800078ec0ff */
[----:B------:R-:W-:Y:S02]  /*44a90*/  @P2 LOP3.LUT R6, R6, 0x20000000, RZ, 0xfc, !PT ;  /* 0x2000000006062812 */ /* 0x000fe400078efcff */
[----:B------:R-:W-:Y:S02]  /*44aa0*/  LOP3.LUT P2, RZ, R0, 0x2, RZ, 0xc0, !PT ;  /* 0x0000000200ff7812 */ /* 0x000fe4000784c0ff */
[----:B------:R-:W-:-:S11]  /*44ab0*/  LOP3.LUT R7, R7, 0xfffffff7, RZ, 0xc0, !PT ;  /* 0xfffffff707077812 */ /* 0x000fd600078ec0ff */
[----:B------:R-:W-:Y:S02]  /*44ac0*/  @P2 LOP3.LUT R7, R7, 0x8, RZ, 0xfc, !PT ;  /* 0x0000000807072812 */ /* 0x000fe400078efcff */
[C---:B------:R-:W-:Y:S02]  /*44ad0*/  ISETP.LT.OR P2, PT, R28.reuse, 0x99, !P1 ;  /* 0x000000991c00780c */ /* 0x040fe40004f41670 */
[----:B------:R-:W-:-:S11]  /*44ae0*/  ISETP.LT.OR P3, PT, R28, 0x42, !P0 ;  /* 0x000000421c00780c */ /* 0x000fd60004761670 */
[----:B------:R-:W0:Y:S02]  /*44af0*/  @!P2 LDC.64 R16, c[0x0][0x5c0] ;  /* 0x00017000ff10ab82 */ /* 0x000e240000000a00 */
[----:B------:R-:W-:Y:S02]  /*44b00*/  @!P3 IADD3 R20, P5, P6, R3, R14, R11 ;  /* 0x0000000e0314b210 */ /* 0x000fe40007ebe00b */
[----:B------:R-:W-:Y:S02]  /*44b10*/  LOP3.LUT R6, R6, 0xfbffffff, RZ, 0xc0, !PT ;  /* 0xfbffffff06067812 */ /* 0x000fe400078ec0ff */
[----:B------:R-:W-:Y:S02]  /*44b20*/  @!P3 IADD3.X R21, R2, R29, R10, P5, P6 ;  /* 0x0000001d0215b210 */ /* 0x000fe40002fec40a */
[----:B------:R-:W-:Y:S01]  /*44b30*/  @P2 LOP3.LUT R6, R6, 0x4000000, RZ, 0xfc, !PT ;  /* 0x0400000006062812 */ /* 0x000fe200078efcff */
[----:B------:R-:W1:Y:S01]  /*44b40*/  @!P3 LDC.64 R18, c[0x0][0x5c0] ;  /* 0x00017000ff12bb82 */ /* 0x000e620000000a00 */
[----:B0-----:R-:W-:-:S04]  /*44b50*/  @!P2 IADD3 R172, P5, P6, R14, R16, R9 ;  /* 0x000000100eaca210 */ /* 0x001fc80007ebe009 */
[----:B------:R-:W-:Y:S02]  /*44b60*/  @!P2 IADD3.X R173, R29, R17, R8, P5, P6 ;  /* 0x000000111dada210 */ /* 0x000fe40002fec408 */
[----:B------:R-:W-:-:S13]  /*44b70*/  ISETP.LT.OR P2, PT, R28, 0x9a, !P1 ;  /* 0x0000009a1c00780c */ /* 0x000fda0004f41670 */
[----:B------:R-:W0:Y:S01]  /*44b80*/  @!P2 LDC.64 R16, c[0x0][0x5c0] ;  /* 0x00017000ff10ab82 */ /* 0x000e220000000a00 */
[----:B-1----:R-:W-:Y:S02]  /*44b90*/  @!P3 IADD3 R18, P4, R20, R18, RZ ;  /* 0x000000121412b210 */ /* 0x002fe40007f9e0ff */
[----:B------:R-:W-:-:S03]  /*44ba0*/  F2FP.SATFINITE.E4M3.F32.PACK_AB_MERGE_C R15, RZ, R15, RZ ;  /* 0x0000000fff0f723e */ /* 0x000fc600048070ff */
[----:B------:R-:W-:Y:S01]  /*44bb0*/  @!P3 IMAD.X R19, R21, 0x1, R19, P4 ;  /* 0x000000011513b824 */ /* 0x000fe200020e0613 */
[----:B------:R-:W-:Y:S02]  /*44bc0*/  LOP3.LUT R6, R6, 0xfdffffff, RZ, 0xc0, !PT ;  /* 0xfdffffff06067812 */ /* 0x000fe400078ec0ff */
[----:B------:R-:W-:Y:S02]  /*44bd0*/  ISETP.GE.AND P6, PT, R13, 0x101, PT ;  /* 0x000001010d00780c */ /* 0x000fe40003fc6270 */
[----:B------:R2:W-:Y:S01]  /*44be0*/  @!P3 STG.E.U8 desc[UR4][R18.64+0x41], R15 ;  /* 0x0000410f1200b986 */ /* 0x0005e2000c101104 */
[----:B------:R-:W-:Y:S02]  /*44bf0*/  @P2 LOP3.LUT R6, R6, 0x2000000, RZ, 0xfc, !PT ;  /* 0x0200000006062812 */ /* 0x000fe400078efcff */
[----:B0-----:R-:W-:-:S04]  /*44c00*/  @!P2 IADD3 R164, P3, P4, R14, R16, R9 ;  /* 0x000000100ea4a210 */ /* 0x001fc80007c7e009 */
[----:B------:R-:W-:Y:S02]  /*44c10*/  @!P2 IADD3.X R165, R29, R17, R8, P3, P4 ;  /* 0x000000111da5a210 */ /* 0x000fe40001fe8408 */
[----:B------:R-:W-:Y:S02]  /*44c20*/  ISETP.LT.OR P2, PT, R28, 0x91, !P6 ;  /* 0x000000911c00780c */ /* 0x000fe40007741670 */
[----:B------:R-:W-:-:S11]  /*44c30*/  LOP3.LUT P5, RZ, R0, 0x80000000, RZ, 0xc0, !PT ;  /* 0x8000000000ff7812 */ /* 0x000fd600078ac0ff */
[----:B------:R-:W0:Y:S02]  /*44c40*/  @!P2 LDC.64 R16, c[0x0][0x5c0] ;  /* 0x00017000ff10ab82 */ /* 0x000e240000000a00 */
[----:B0-----:R-:W-:-:S04]  /*44c50*/  @!P2 IADD3 R198, P3, P4, R14, R16, R11 ;  /* 0x000000100ec6a210 */ /* 0x001fc80007c7e00b */
[----:B------:R-:W-:Y:S01]  /*44c60*/  @!P2 IADD3.X R199, R29, R17, R10, P3, P4 ;  /* 0x000000111dc7a210 */ /* 0x000fe20001fe840a */
[----:B--2---:R-:W-:Y:S02]  /*44c70*/  FMUL R15, R101, UR61 ;  /* 0x0000003d650f7c20 */ /* 0x004fe40008400000 */
[----:B------:R-:W2:Y:S03]  /*44c80*/  LDL.LU R101, [R1+0x410] ;  /* 0x0004100001657983 */ /* 0x000ea60000300800 */
[----:B------:R-:W-:-:S05]  /*44c90*/  F2FP.SATFINITE.E4M3.F32.PACK_AB_MERGE_C R15, RZ, R15, RZ ;  /* 0x0000000fff0f723e */ /* 0x000fca00048070ff */
[----:B------:R4:W-:Y:S01]  /*44ca0*/  @!P5 STG.E.U8 desc[UR4][R82.64+0x48], R15 ;  /* 0x0000480f5200d986 */ /* 0x0009e2000c101104 */
[----:B------:R-:W-:-:S13]  /*44cb0*/  ISETP.LT.OR P5, PT, R28, 0x92, !P6 ;  /* 0x000000921c00780c */ /* 0x000fda00077a1670 */
        /* <DEDUP_REMOVED lines=16> */
[----:B0-----:R-:W-:Y:S01]  /*44dc0*/  @!P4 IADD3 R16, P3, R15, R16, RZ ;  /* 0x000000100f10c210 */ /* 0x001fe20007f7e0ff */
[----:B---3--:R-:W-:Y:S02]  /*44dd0*/  FMUL R15, R100, UR61 ;  /* 0x0000003d640f7c20 */ /* 0x008fe40008400000 */
[----:B------:R-:W3:Y:S01]  /*44de0*/  LDL.LU R100, [R1+0x418] ;  /* 0x0004180001647983 */ /* 0x000ee20000300800 */
[----:B------:R-:W-:Y:S01]  /*44df0*/  LOP3.LUT R7, R7, 0xfffffffe, RZ, 0xc0, !PT ;  /* 0xfffffffe07077812 */ /* 0x000fe200078ec0ff */
[----:B------:R-:W-:Y:S01]  /*44e00*/  @!P4 IMAD.X R17, R18, 0x1, R17, P3 ;  /* 0x000000011211c824 */ /* 0x000fe200018e0611 */
[----:B------:R-:W-:Y:S02]  /*44e10*/  ISETP.LT.OR P3, PT, R28, 0x4a, !P0 ;  /* 0x0000004a1c00780c */ /* 0x000fe40004761670 */
[----:B------:R-:W-:-:S02]  /*44e20*/  @P0 LOP3.LUT R7, R7, 0x1, RZ, 0xfc, !PT ;  /* 0x0000000107070812 */ /* 0x000fc400078efcff */
[----:B------:R-:W-:-:S04]  /*44e30*/  ISETP.GE.AND P0, PT, R13, 0x101, PT ;  /* 0x000001010d00780c */ /* 0x000fc80003f06270 */
[----:B------:R-:W-:Y:S02]  /*44e40*/  ISETP.LT.OR P2, PT, R28, 0x99, !P0 ;  /* 0x000000991c00780c */ /* 0x000fe40004741670 */
[----:B------:R-:W-:-:S03]  /*44e50*/  F2FP.SATFINITE.E4M3.F32.PACK_AB_MERGE_C R15, RZ, R15, RZ ;  /* 0x0000000fff0f723e */ /* 0x000fc600048070ff */
[----:B------:R-:W0:Y:S02]  /*44e60*/  @!P3 LDC.64 R18, c[0x0][0x5c0] ;  /* 0x00017000ff12bb82 */ /* 0x000e240000000a00 */
[----:B------:R1:W-:Y:S06]  /*44e70*/  @!P4 STG.E.U8 desc[UR4][R16.64+0x48], R15 ;  /* 0x0000480f1000c986 */ /* 0x0003ec000c101104 */
[----:B-1----:R-:W1:Y:S01]  /*44e80*/  @!P2 LDC.64 R16, c[0x0][0x5c0] ;  /* 0x00017000ff10ab82 */ /* 0x002e620000000a00 */
        /* <DEDUP_REMOVED lines=8> */
[----:B------:R-:W-:Y:S01]  /*44f10*/  ISETP.GE.AND P5, PT, R13, 0x1, PT ;  /* 0x000000010d00780c */ /* 0x000fe20003fa6270 */
[----:B--2---:R-:W-:Y:S02]  /*44f20*/  FMUL R15, R101, UR61 ;  /* 0x0000003d650f7c20 */ /* 0x004fe40008400000 */
[----:B------:R-:W2:Y:S03]  /*44f30*/  LDL.LU R101, [R1+0x41c] ;  /* 0x00041c0001657983 */ /* 0x000ea60000300800 */
[----:B------:R-:W-:-:S05]  /*44f40*/  F2FP.SATFINITE.E4M3.F32.PACK_AB_MERGE_C R15, RZ, R15, RZ ;  /* 0x0000000fff0f723e */ /* 0x000fca00048070ff */
[----:B------:R4:W-:Y:S01]  /*44f50*/  @!P3 STG.E.U8 desc[UR4][R18.64+0x49], R15 ;  /* 0x0000490f1200b986 */ /* 0x0009e2000c101104 */
[----:B-1----:R-:W-:-:S04]  /*44f60*/  @!P0 IADD3 R168, P3, P4, R14, R16, R11 ;  /* 0x000000100ea88210 */ /* 0x002fc80007c7e00b */
[----:B------:R-:W-:Y:S02]  /*44f70*/  @!P0 IADD3.X R169, R29, R17, R10, P3, P4 ;  /* 0x000000111da98210 */ /* 0x000fe40001fe840a */
[----:B------:R-:W-:-:S13]  /*44f80*/  ISETP.LT.OR P3, PT, R28, 0x51, !P5 ;  /* 0x000000511c00780c */ /* 0x000fda0006f61670 */
[----:B------:R-:W0:Y:S01]  /*44f90*/  @!P3 LDC.64 R16, c[0x0][0x5c0] ;  /* 0x00017000ff10bb82 */ /* 0x000e220000000a00 */
[----:B----4-:R-:W-:Y:S02]  /*44fa0*/  FMUL R15, R102, UR61 ;  /* 0x0000003d660f7c20 */ /* 0x010fe40008400000 */
[----:B------:R-:W4:Y:S01]  /*44fb0*/  LDL.LU R102, [R1+0x420] ;  /* 0x0004200001667983 */ /* 0x000f220000300800 */
        /* <DEDUP_REMOVED lines=9> */
[----:B------:R-:W-:Y:S02]  /*45050*/  LOP3.LUT R6, R6, 0xffbfffff, RZ, 0xc0, !PT ;  /* 0xffbfffff06067812 */ /* 0x000fe400078ec0ff */
[----:B0-----:R-:W-:-:S05]  /*45060*/  @!P3 IADD3 R16, P4, R14, R16, RZ ;  /* 0x000000100e10b210 */ /* 0x001fca0007f9e0ff */
[----:B------:R-:W-:-:S05]  /*45070*/  @!P3 IMAD.X R17, R29, 0x1, R17, P4 ;  /* 0x000000011d11b824 */ /* 0x000fca00020e0611 */
[----:B------:R0:W-:Y:S01]  /*45080*/  @!P3 STG.E.U8 desc[UR4][R16.64+0x51], R15 ;  /* 0x0000510f1000b986 */ /* 0x0001e2000c101104 */
[----:B------:R-:W-:Y:S02]  /*45090*/  @P2 LOP3.LUT R6, R6, 0x400000, RZ, 0xfc, !PT ;  /* 0x0040000006062812 */ /* 0x000fe400078efcff */
[----:B------:R-:W-:Y:S02]  /*450a0*/  LOP3.LUT P2, RZ, R7, 0x4, RZ, 0xc0, !PT ;  /* 0x0000000407ff7812 */ /* 0x000fe4000784c0ff */
[----:B------:R-:W-:-:S04]  /*450b0*/  LOP3.LUT R6, R6, 0xfff7ffff, RZ, 0xc0, !PT ;  /* 0xfff7ffff06067812 */ /* 0x000fc800078ec0ff */
[----:B------:R-:W-:Y:S02]  /*450c0*/  @P0 LOP3.LUT R6, R6, 0x80000, RZ, 0xfc, !PT ;  /* 0x0008000006060812 */ /* 0x000fe400078efcff */
[----:B------:R-:W-:-:S13]  /*450d0*/  ISETP.LT.OR P0, PT, R28, 0xa1, !P2 ;  /* 0x000000a11c00780c */ /* 0x000fda0005701670 */
[----:B0-----:R-:W0:Y:S01]  /*450e0*/  @!P0 LDC.64 R16, c[0x0][0x5c0] ;  /* 0x00017000ff108b82 */ /* 0x001e220000000a00 */
[----:B------:R-:W-:-:S04]  /*450f0*/  LOP3.LUT R6, R6, 0xfffbffff, RZ, 0xc0, !PT ;  /* 0xfffbffff06067812 */ /* 0x000fc800078ec0ff */
[----:B------:R-:W-:Y:S02]  /*45100*/  @P0 LOP3.LUT R6, R6, 0x40000, RZ, 0xfc, !PT ;  /* 0x0004000006060812 */ /* 0x000fe400078efcff */
[----:B0-----:R-:W-:-:S04]  /*45110*/  @!P0 IADD3 R206, P3, P4, R14, R16, R3 ;  /* 0x000000100ece8210 */ /* 0x001fc80007c7e003 */
[----:B------:R-:W-:Y:S02]  /*45120*/  @!P0 IADD3.X R207, R29, R17, R2, P3, P4 ;  /* 0x000000111dcf8210 */ /* 0x000fe40001fe8402 */
[----:B------:R-:W-:Y:S01]  /*45130*/  ISETP.LT.OR P0, PT, R28, 0x51, !P2 ;  /* 0x000000511c00780c */ /* 0x000fe20005701670 */
[----:B--2---:R-:W-:Y:S02]  /*45140*/  FMUL R15, R101, UR61 ;  /* 0x0000003d650f7c20 */ /* 0x004fe40008400000 */
[----:B------:R-:W2:Y:S03]  /*45150*/  LDL.LU R101, [R1+0x428] ;  /* 0x0004280001657983 */ /* 0x000ea60000300800 */
[----:B------:R-:W-:-:S07]  /*45160*/  F2FP.SATFINITE.E4M3.F32.PACK_AB_MERGE_C R15, RZ, R15, RZ ;  /* 0x0000000fff0f723e */ /* 0x000fce00048070ff */
[----:B------:R4:W-:Y:S01]  /*45170*/  @!P0 STG.E.U8 desc[UR4][R90.64+0x50], R15 ;  /* 0x0000500f5a008986 */ /* 0x0009e2000c101104 */
[----:B------:R-:W-:Y:S01]  /*45180*/  ISETP.LT.OR P0, PT, R28, 0x52, !P2 ;  /* 0x000000521c00780c */ /* 0x000fe20005701670 */
[----:B----4-:R-:W-:Y:S02]  /*45190*/  FMUL R15, R102, UR61 ;  /* 0x0000003d660f7c20 */ /* 0x010fe40008400000 */
[----:B------:R-:W4:Y:S03]  /*451a0*/  LDL.LU R102, [R1+0x42c] ;  /* 0x00042c0001667983 */ /* 0x000f260000300800 */
[----:B------:R-:W-:-:S07]  /*451b0*/  F2FP.SATFINITE.E4M3.F32.PACK_AB_MERGE_C R15, RZ, R15, RZ ;  /* 0x0000000fff0f723e */ /* 0x000fce00048070ff */
[----:B------:R3:W-:Y:S02]  /*451c0*/  @!P0 STG.E.U8 desc[UR4][R88.64+0x51], R15 ;  /* 0x0000510f58008986 */ /* 0x0007e4000c101104 */
[----:B---3--:R-:W-:Y:S02]  /*451d0*/  FMUL R15, R100, UR61 ;  /* 0x0000003d640f7c20 */ /* 0x008fe40008400000 */
[----:B------:R-:W3:Y:S01]  /*451e0*/  LDL.LU R100, [R1+0x430] ;  /* 0x0004300001647983 */ /* 0x000ee20000300800 */
        /* <DEDUP_REMOVED lines=26> */
[----:B------:R-:W-:Y:S01]  /*45390*/  @!P3 IMAD.X R17, R29, 0x1, R17, P4 ;  /* 0x000000011d11b824 */ /* 0x000fe200020e0611 */
[----:B------:R-:W-:-:S04]  /*453a0*/  LOP3.LUT R6, R6, 0xfffdffff, RZ, 0xc0, !PT ;  /* 0xfffdffff06067812 */ /* 0x000fc800078ec0ff */
[----:B------:R4:W-:Y:S01]  /*453b0*/  @!P3 STG.E.U8 desc[UR4][R16.64+0x59], R15 ;  /* 0x0000590f1000b986 */ /* 0x0009e2000c101104 */
[----:B------:R-:W-:Y:S02]  /*453c0*/  @P6 LOP3.LUT R6, R6, 0x20000, RZ, 0xfc, !PT ;  /* 0x0002000006066812 */ /* 0x000fe400078efcff */
[----:B------:R-:W-:Y:S01]  /*453d0*/  LOP3.LUT P6, RZ, R4, 0x4, RZ, 0xc0, !PT ;  /* 0x0000000404ff7812 */ /* 0x000fe200078cc0ff */
[----:B----4-:R-:W-:Y:S02]  /*453e0*/  FMUL R15, R102, UR61 ;  /* 0x0000003d660f7c20 */ /* 0x010fe40008400000 */
[----:B------:R-:W4:Y:S03]  /*453f0*/  LDL.LU R102, [R1+0x438] ;  /* 0x0004380001667983 */ /* 0x000f260000300800 */
[----:B------:R-:W-:-:S07]  /*45400*/  F2FP.SATFINITE.E4M3.F32.PACK_AB_MERGE_C R15, RZ, R15, RZ ;  /* 0x0000000fff0f723e */ /* 0x000fce00048070ff */
        /* <DEDUP_REMOVED lines=19> */
[----:B------:R-:W-:Y:S02]  /*45540*/  ISETP.LT.OR P2, PT, R28, 0xa9, !P1 ;  /* 0x000000a91c00780c */ /* 0x000fe40004f41670 */
[----:B------:R-:W-:-:S11]  /*45550*/  LOP3.LUT P0, RZ, R0, 0x40, RZ, 0xc0, !PT ;  /* 0x0000004000ff7812 */ /* 0x000fd6000780c0ff */
[----:B------:R-:W0:Y:S01]  /*45560*/  @!P2 LDC.64 R16, c[0x0][0x5c0] ;  /* 0x00017000ff10ab82 */ /* 0x000e220000000a00 */
[----:B------:R-:W-:-:S05]  /*45570*/  F2FP.SATFINITE.E4M3.F32.PACK_AB_MERGE_C R15, RZ, R15, RZ ;  /* 0x0000000fff0f723e */ /* 0x000fca00048070ff */
[----:B------:R2:W-:Y:S01]  /*45580*/  @!P0 STG.E.U8 desc[UR4][R38.64+0x59], R15 ;  /* 0x0000590f26008986 */ /* 0x0005e2000c101104 */
[----:B------:R-:W-:Y:S02]  /*45590*/  ISETP.LT.OR P0, PT, R28, 0xaa, !P1 ;  /* 0x000000aa1c00780c */ /* 0x000fe40004f01670 */
[----:B------:R-:W-:Y:S02]  /*455a0*/  LOP3.LUT R6, R6, 0xfffff7ff, RZ, 0xc0, !PT ;  /* 0xfffff7ff06067812 */ /* 0x000fe400078ec0ff */
[----:B0-----:R-:W-:-:S04]  /*455b0*/  @!P2 IADD3 R220, P3, P4, R14, R16, R9 ;  /* 0x000000100edca210 */ /* 0x001fc80007c7e009 */
[----:B------:R-:W-:-:S05]  /*455c0*/  @!P2 IADD3.X R221, R29, R17, R8, P3, P4 ;  /* 0x000000111ddda210 */ /* 0x000fca0001fe8408 */
[----:B------:R-:W0:Y:S01]  /*455d0*/  @!P0 LDC.64 R16, c[0x0][0x5c0] ;  /* 0x00017000ff108b82 */ /* 0x000e220000000a00 */
[----:B------:R-:W-:Y:S02]  /*455e0*/  @P2 LOP3.LUT R6, R6, 0x800, RZ, 0xfc, !PT ;  /* 0x0000080006062812 */ /* 0x000fe400078efcff */
[----:B------:R-:W-:-:S04]  /*455f0*/  ISETP.GE.AND P2, PT, R13, 0x101, PT ;  /* 0x000001010d00780c */ /* 0x000fc80003f46270 */
[----:B------:R-:W-:Y:S02]  /*45600*/  ISETP.LT.OR P5, PT, R28, 0xa1, !P2 ;  /* 0x000000a11c00780c */ /* 0x000fe400057a1670 */
[----:B------:R-:W-:-:S04]  /*45610*/  LOP3.LUT R6, R6, 0xfffffbff, RZ, 0xc0, !PT ;  /* 0xfffffbff06067812 */ /* 0x000fc800078ec0ff */
[----:B------:R-:W-:Y:S02]  /*45620*/  @P0 LOP3.LUT R6, R6, 0x400, RZ, 0xfc, !PT ;  /* 0x0000040006060812 */ /* 0x000fe400078efcff */
[----:B0-----:R-:W-:-:S04]  /*45630*/  @!P0 IADD3 R166, P3, P4, R14, R16, R9 ;  /* 0x000000100ea68210 */ /* 0x001fc80007c7e009 */
[----:B------:R-:W-:Y:S02]  /*45640*/  @!P0 IADD3.X R167, R29, R17, R8, P3, P4 ;  /* 0x000000111da78210 */ /* 0x000fe40001fe8408 */
[----:B------:R-:W0:Y:S01]  /*45650*/  @!P5 LDC.64 R16, c[0x0][0x5c0] ;  /* 0x00017000ff10db82 */ /* 0x000e220000000a00 */
[----:B------:R-:W-:Y:S01]  /*45660*/  ISETP.LT.OR P0, PT, R28, 0x51, !P1 ;  /* 0x000000511c00780c */ /* 0x000fe20004f01670 */
[----:B--2---:R-:W-:Y:S01]  /*45670*/  FMUL R15, R101, UR61 ;  /* 0x0000003d650f7c20 */ /* 0x004fe20008400000 */
[----:B0-----:R-:W-:Y:S01]  /*45680*/  @!P5 IADD3 R218, P3, P4, R14, R16, R11 ;  /* 0x000000100edad210 */ /* 0x001fe20007c7e00b */
[----:B------:R-:W2:Y:S03]  /*45690*/  LDL.LU R101, [R1+0x440] ;  /* 0x0004400001657983 */ /* 0x000ea60000300800 */
[----:B------:R-:W-:-:S07]  /*456a0*/  F2FP.SATFINITE.E4M3.F32.PACK_AB_MERGE_C R15, RZ, R15, RZ ;  /* 0x0000000fff0f723e */ /* 0x000fce00048070ff */
[----:B------:R4:W-:Y:S01]  /*456b0*/  @!P0 STG.E.U8 desc[UR4][R84.64+0x50], R15 ;  /* 0x0000500f54008986 */ /* 0x0009e2000c101104 */
[----:B------:R-:W-:Y:S02]  /*456c0*/  ISETP.LT.OR P0, PT, R28, 0xa2, !P2 ;  /* 0x000000a21c00780c */ /* 0x000fe40005701670 */
[----:B------:R-:W-:-:S11]  /*456d0*/  @!P5 IADD3.X R219, R29, R17, R10, P3, P4 ;  /* 0x000000111ddbd210 */ /* 0x000fd60001fe840a */
[----:B------:R-:W0:Y:S01]  /*456e0*/  @!P0 LDC.64 R16, c[0x0][0x5c0] ;  /* 0x00017000ff108b82 */ /* 0x000e220000000a00 */
[----:B------:R-:W-:-:S04]  /*456f0*/  LOP3.LUT R6, R6, 0xfffffdff, RZ, 0xc0, !PT ;  /* 0xfffffdff06067812 */ /* 0x000fc800078ec0ff */
[----:B------:R-:W-:-:S04]  /*45700*/  @P5 LOP3.LUT R6, R6, 0x200, RZ, 0xfc, !PT ;  /* 0x0000020006065812 */ /* 0x000fc800078efcff */
        /* <DEDUP_REMOVED lines=18> */
[----:B------:R-:W-:-:S02]  /*45830*/  F2FP.SATFINITE.E4M3.F32.PACK_AB_MERGE_C R15, RZ, R15, RZ ;  /* 0x0000000fff0f723e */ /* 0x000fc400048070ff */
[----:B------:R-:W-:-:S03]  /*45840*/  ISETP.LT.OR P3, PT, R28, 0x52, !P0 ;  /* 0x000000521c00780c */ /* 0x000fc60004761670 */
[----:B------:R0:W-:Y:S10]  /*45850*/  @!P4 STG.E.U8 desc[UR4][R16.64+0x50], R15 ;  /* 0x0000500f1000c986 */ /* 0x0001f4000c101104 */
[----:B------:R-:W1:Y:S01]  /*45860*/  @!P3 LDC.64 R18, c[0x0][0x5c0] ;  /* 0x00017000ff12bb82 */ /* 0x000e620000000a00 */
[----:B------:R-:W-:-:S04]  /*45870*/  @!P3 IADD3 R20, P5, P6, R3, R14, R9 ;  /* 0x0000000e0314b210 */ /* 0x000fc80007ebe009 */
[----:B------:R-:W-:Y:S02]  /*45880*/  @!P3 IADD3.X R21, R2, R29, R8, P5, P6 ;  /* 0x0000001d0215b210 */ /* 0x000fe40002fec408 */
[----:B-1----:R-:W-:-:S05]  /*45890*/  @!P3 IADD3 R18, P4, R20, R18, RZ ;  /* 0x000000121412b210 */ /* 0x002fca0007f9e0ff */
[----:B------:R-:W-:Y:S01]  /*458a0*/  @!P3 IMAD.X R19, R21, 0x1, R19, P4 ;  /* 0x000000011513b824 */ /* 0x000fe200020e0613 */
[----:B------:R-:W-:-:S13]  /*458b0*/  ISETP.LT.OR P2, PT, R28, 0xa9, !P2 ;  /* 0x000000a91c00780c */ /* 0x000fda0005741670 */
[----:B0-----:R-:W0:Y:S01]  /*458c0*/  @!P2 LDC.64 R16, c[0x0][0x5c0] ;  /* 0x00017000ff10ab82 */ /* 0x001e220000000a00 */
[----:B--2---:R-:W-:Y:S02]  /*458d0*/  FMUL R15, R101, UR61 ;  /* 0x0000003d650f7c20 */ /* 0x004fe40008400000 */
[----:B------:R-:W2:Y:S03]  /*458e0*/  LDL.LU R101, [R1+0x44c] ;  /* 0x00044c0001657983 */ /* 0x000ea60000300800 */
[----:B------:R-:W-:-:S05]  /*458f0*/  F2FP.SATFINITE.E4M3.F32.PACK_AB_MERGE_C R15, RZ, R15, RZ ;  /* 0x0000000fff0f723e */ /* 0x000fca00048070ff */
[----:B------:R3:W-:Y:S02]  /*45900*/  @!P3 STG.E.U8 desc[UR4][R18.64+0x51], R15 ;  /* 0x0000510f1200b986 */ /* 0x0007e4000c101104 */
        /* <DEDUP_REMOVED lines=23> */
[----:B------:R-:W-:Y:S02]  /*45a80*/  F2FP.SATFINITE.E4M3.F32.PACK_AB_MERGE_C R15, RZ, R15, RZ ;  /* 0x0000000fff0f723e */ /* 0x000fe400048070ff */
[----:B0-----:R-:W-:-:S04]  /*45a90*/  @!P5 IADD3 R142, P3, P4, R14, R16, R3 ;  /* 0x000000100e8ed210 */ /* 0x001fc80007c7e003 */
[----:B------:R-:W-:Y:S02]  /*45aa0*/  @!P5 IADD3.X R143, R29, R17, R2, P3, P4 ;  /* 0x000000111d8fd210 */ /* 0x000fe40001fe8402 */
[----:B------:R-:W-:-:S03]  /*45ab0*/  ISETP.LT.OR P4, PT, R28, 0x59, !P0 ;  /* 0x000000591c00780c */ /* 0x000fc60004781670 */
[----:B------:R4:W-:Y:S01]  /*45ac0*/  @!P6 STG.E.U8 desc[UR4][R56.64+0x58], R15 ;  /* 0x0000580f3800e986 */ /* 0x0009e2000c101104 */
[----:B------:R-:W-:-:S09]  /*45ad0*/  ISETP.LT.OR P6, PT, R28, 0x5a, !P1 ;  /* 0x0000005a1c00780c */ /* 0x000fd20004fc1670 */
[----:B------:R-:W0:Y:S01]  /*45ae0*/  @!P4 LDC.64 R16, c[0x0][0x5c0] ;  /* 0x00017000ff10cb82 */ /* 0x000e220000000a00 */
[----:B----4-:R-:W-:Y:S01]  /*45af0*/  FMUL R15, R102, UR61 ;  /* 0x0000003d660f7c20 */ /* 0x010fe20008400000 */
[----:B------:R-:W-:Y:S01]  /*45b00*/  LOP3.LUT R6, R6, 0xfffffff7, RZ, 0xc0, !PT ;  /* 0xfffffff706067812 */ /* 0x000fe200078ec0ff */
[----:B------:R-:W4:Y:S03]  /*45b10*/  LDL.LU R102, [R1+0x454] ;  /* 0x0004540001667983 */ /* 0x000f260000300800 */
[----:B------:R-:W-:Y:S02]  /*45b20*/  F2FP.SATFINITE.E4M3.F32.PACK_AB_MERGE_C R15, RZ, R15, RZ ;  /* 0x0000000fff0f723e */ /* 0x000fe400048070ff */
[----:B------:R-:W-:-:S03]  /*45b30*/  @P5 LOP3.LUT R6, R6, 0x8, RZ, 0xfc, !PT ;  /* 0x0000000806065812 */ /* 0x000fc600078efcff */
[----:B------:R1:W-:Y:S02]  /*45b40*/  @!P6 STG.E.U8 desc[UR4][R30.64+0x59], R15 ;  /* 0x0000590f1e00e986 */ /* 0x0003e4000c101104 */
[----:B-1----:R-:W-:-:S04]  /*45b50*/  @!P4 IADD3 R15, P3, P5, R3, R14, R9 ;  /* 0x0000000e030fc210 */ /* 0x002fc80007d7e009 */
[----:B------:R-:W-:Y:S02]  /*45b60*/  @!P4 IADD3.X R18, R2, R29, R8, P3, P5 ;  /* 0x0000001d0212c210 */ /* 0x000fe40001fea408 */
[----:B0-----:R-:W-:Y:S01]  /*45b70*/  @!P4 IADD3 R16, P3, R15, R16, RZ ;  /* 0x000000100f10c210 */ /* 0x001fe20007f7e0ff */
[----:B--2---:R-:W-:Y:S02]  /*45b80*/  FMUL R15, R101, UR61 ;  /* 0x0000003d650f7c20 */ /* 0x004fe40008400000 */
[----:B------:R-:W2:Y:S02]  /*45b90*/  LDL.LU R101, [R1+0x458] ;  /* 0x0004580001657983 */ /* 0x000ea40000300800 */
        /* <DEDUP_REMOVED lines=33> */
[----:B------:R-:W-:Y:S02]  /*45db0*/  ISETP.LT.OR P2, PT, R28, 0xb2, !P1 ;  /* 0x000000b21c00780c */ /* 0x000fe40004f41670 */
[----:B------:R-:W-:-:S11]  /*45dc0*/  LOP3.LUT P5, RZ, R4, 0x20, RZ, 0xc0, !PT ;  /* 0x0000002004ff7812 */ /* 0x000fd600078ac0ff */
[----:B------:R-:W0:Y:S01]  /*45dd0*/  @!P2 LDC.64 R16, c[0x0][0x5c0] ;  /* 0x00017000ff10ab82 */ /* 0x000e220000000a00 */
[----:B----4-:R-:W-:-:S05]  /*45de0*/  FMUL R15, R102, UR61 ;  /* 0x0000003d660f7c20 */ /* 0x010fca0008400000 */
[----:B------:R-:W-:Y:S01]  /*45df0*/  F2FP.SATFINITE.E4M3.F32.PACK_AB_MERGE_C R15, RZ, R15, RZ ;  /* 0x0000000fff0f723e */ /* 0x000fe200048070ff */
[----:B------:R-:W-:Y:S04]  /*45e00*/  STL [R1+0x80c], R7 ;  /* 0x00080c0701007387 */ /* 0x000fe80000100800 */
[----:B------:R2:W-:Y:S01]  /*45e10*/  @!P5 STG.E.U8 desc[UR4][R92.64+0x50], R15 ;  /* 0x0000500f5c00d986 */ /* 0x0005e2000c101104 */
[----:B------:R-:W-:Y:S02]  /*45e20*/  LOP3.LUT P0, RZ, R7, 0x1, RZ, 0xc0, !PT ;  /* 0x0000000107ff7812 */ /* 0x000fe4000780c0ff */
[----:B0-----:R-:W-:-:S04]  /*45e30*/  @!P2 IADD3 R126, P3, P4, R14, R16, R9 ;  /* 0x000000100e7ea210 */ /* 0x001fc80007c7e009 */
[----:B------:R-:W-:Y:S02]  /*45e40*/  @!P2 IADD3.X R127, R29, R17, R8, P3, P4 ;  /* 0x000000111d7fa210 */ /* 0x000fe40001fe8408 */
[----:B------:R-:W-:Y:S02]  /*45e50*/  ISETP.LT.OR P4, PT, R28, 0x51, !P0 ;  /* 0x000000511c00780c */ /* 0x000fe40004781670 */
[----:B------:R-:W-:-:S11]  /*45e60*/  LOP3.LUT P6, RZ, R0, 0x80000, RZ, 0xc0, !PT ;  /* 0x0008000000ff7812 */ /* 0x000fd600078cc0ff */
[----:B------:R-:W0:Y:S01]  /*45e70*/  @!P4 LDC.64 R16, c[0x0][0x5c0] ;  /* 0x00017000ff10cb82 */ /* 0x000e220000000a00 */
[----:B--2---:R-:W-:Y:S02]  /*45e80*/  FMUL R15, R101, UR61 ;  /* 0x0000003d650f7c20 */ /* 0x004fe40008400000 */
[----:B------:R-:W2:Y:S03]  /*45e90*/  LDL.LU R101, [R1+0x460] ;  /* 0x0004600001657983 */ /* 0x000ea60000300800 */
        /* <DEDUP_REMOVED lines=8> */
[----:B------:R-:W-:-:S04]  /*45f20*/  LOP3.LUT R5, R5, 0xefffffff, RZ, 0xc0, !PT ;  /* 0xefffffff05057812 */ /* 0x000fc800078ec0ff */
[----:B------:R-:W-:Y:S02]  /*45f30*/  @P2 LOP3.LUT R5, R5, 0x10000000, RZ, 0xfc, !PT ;  /* 0x1000000005052812 */ /* 0x000fe400078efcff */
[----:B------:R-:W-:Y:S02]  /*45f40*/  LOP3.LUT P2, RZ, R0, 0x8, RZ, 0xc0, !PT ;  /* 0x0000000800ff7812 */ /* 0x000fe4000784c0ff */
[----:B------:R-:W-:Y:S01]  /*45f50*/  LOP3.LUT R12, R12, 0x7fffffff, RZ, 0xc0, !PT ;  /* 0x7fffffff0c0c7812 */ /* 0x000fe200078ec0ff */
[----:B------:R-:W-:Y:S01]  /*45f60*/  @!P4 IMAD.X R17, R18, 0x1, R17, P3 ;  /* 0x000000011211c824 */ /* 0x000fe200018e0611 */
[----:B------:R-:W-:-:S09]  /*45f70*/  F2FP.SATFINITE.E4M3.F32.PACK_AB_MERGE_C R15, RZ, R15, RZ ;  /* 0x0000000fff0f723e */ /* 0x000fd200048070ff */
[----:B------:R-:W-:Y:S02]  /*45f80*/  @P2 LOP3.LUT R12, R12, 0x80000000, RZ, 0xfc, !PT ;  /* 0x800000000c0c2812 */ /* 0x000fe400078efcff */
[C---:B------:R-:W-:Y:S01]  /*45f90*/  ISETP.LT.OR P2, PT, R28.reuse, 0xb9, !P1 ;  /* 0x000000b91c00780c */ /* 0x040fe20004f41670 */
[----:B------:R0:W-:Y:S01]  /*45fa0*/  @!P4 STG.E.U8 desc[UR4][R16.64+0x50], R15 ;  /* 0x0000500f1000c986 */ /* 0x0001e2000c101104 */
[----:B------:R-:W-:-:S11]  /*45fb0*/  ISETP.LT.OR P3, PT, R28, 0x52, !P0 ;  /* 0x000000521c00780c */ /* 0x000fd60004761670 */
[----:B0-----:R-:W0:Y:S02]  /*45fc0*/  @!P2 LDC.64 R16, c[0x0][0x5c0] ;  /* 0x00017000ff10ab82 */ /* 0x001e240000000a00 */
[----:B------:R-:W-:-:S04]  /*45fd0*/  @!P3 IADD3 R20, P5, P6, R3, R14, R11 ;  /* 0x0000000e0314b210 */ /* 0x000fc80007ebe00b */
[----:B------:R-:W-:Y:S02]  /*45fe0*/  @!P3 IADD3.X R21, R2, R29, R10, P5, P6 ;  /* 0x0000001d0215b210 */ /* 0x000fe40002fec40a */
[----:B------:R-:W1:Y:S01]  /*45ff0*/  @!P3 LDC.64 R18, c[0x0][0x5c0] ;  /* 0x00017000ff12bb82 */ /* 0x000e620000000a00 */
[----:B0-----:R-:W-:-:S04]  /*46000*/  @!P2 IADD3 R120, P5, P6, R14, R16, R9 ;  /* 0x000000100e78a210 */ /* 0x001fc80007ebe009 */
[----:B------:R-:W-:-:S05]  /*46010*/  @!P2 IADD3.X R121, R29, R17, R8, P5, P6 ;  /* 0x000000111d79a210 */ /* 0x000fca0002fec408 */
[----:B------:R-:W-:Y:S01]  /*46020*/  STL [R1+0x840], R121 ;  /* 0x0008407901007387 */ /* 0x000fe20000100800 */
[----:B-1----:R-:W-:-:S05]  /*46030*/  @!P3 IADD3 R18, P4, R20, R18, RZ ;  /* 0x000000121412b210 */ /* 0x002fca0007f9e0ff */
[----:B------:R-:W-:Y:S02]  /*46040*/  @!P3 IMAD.X R19, R21, 0x1, R19, P4 ;  /* 0x000000011513b824 */ /* 0x000fe400020e0613 */
[----:B--2---:R-:W-:Y:S02]  /*46050*/  FMUL R15, R101, UR61 ;  /* 0x0000003d650f7c20 */ /* 0x004fe40008400000 */
[----:B------:R-:W2:Y:S03]  /*46060*/  LDL.LU R101, [R1+0x46c] ;  /* 0x00046c0001657983 */ /* 0x000ea60000300800 */
[----:B------:R-:W-:-:S05]  /*46070*/  F2FP.SATFINITE.E4M3.F32.PACK_AB_MERGE_C R15, RZ, R15, RZ ;  /* 0x0000000fff0f723e */ /* 0x000fca00048070ff */
[----:B------:R3:W-:Y:S02]  /*46080*/  @!P3 STG.E.U8 desc[UR4][R18.64+0x51], R15 ;  /* 0x0000510f1200b986 */ /* 0x0007e4000c101104 */
[----:B---3--:R-:W-:Y:S02]  /*46090*/  FMUL R15, R100, UR61 ;  /* 0x0000003d640f7c20 */ /* 0x008fe40008400000 */
[----:B------:R-:W3:Y:S01]  /*460a0*/  LDL.LU R100, [R1+0x470] ;  /* 0x0004700001647983 */ /* 0x000ee20000300800 */
[----:B------:R-:W-:-:S04]  /*460b0*/  LOP3.LUT R5, R5, 0xfdffffff, RZ, 0xc0, !PT ;  /* 0xfdffffff05057812 */ /* 0x000fc800078ec0ff */
[----:B------:R-:W-:Y:S02]  /*460c0*/  @P2 LOP3.LUT R5, R5, 0x2000000, RZ, 0xfc, !PT ;  /* 0x0200000005052812 */ /* 0x000fe400078efcff */
[----:B------:R-:W-:-:S13]  /*460d0*/  ISETP.LT.OR P2, PT, R28, 0xba, !P1 ;  /* 0x000000ba1c00780c */ /* 0x000fda0004f41670 */
[----:B------:R-:W0:Y:S01]  /*460e0*/  @!P2 LDC.64 R16, c[0x0][0x5c0] ;  /* 0x00017000ff10ab82 */ /* 0x000e220000000a00 */
[----:B------:R-:W-:Y:S02]  /*460f0*/  LOP3.LUT R5, R5, 0xfeffffff, RZ, 0xc0, !PT ;  /* 0xfeffffff05057812 */ /* 0x000fe400078ec0ff */
[----:B------:R-:W-:Y:S02]  /*46100*/  ISETP.GE.AND P6, PT, R13, 0x101, PT ;  /* 0x000001010d00780c */ /* 0x000fe40003fc6270 */
[----:B------:R-:W-:Y:S02]  /*46110*/  @P2 LOP3.LUT R5, R5, 0x1000000, RZ, 0xfc, !PT ;  /* 0x0100000005052812 */ /* 0x000fe400078efcff */
[----:B------:R-:W-:Y:S02]  /*46120*/  LOP3.LUT P5, RZ, R4, 0x40, RZ, 0xc0, !PT ;  /* 0x0000004004ff7812 */ /* 0x000fe400078ac0ff */
[----:B0-----:R-:W-:-:S04]  /*46130*/  @!P2 IADD3 R116, P3, P4, R14, R16, R9 ;  /* 0x000000100e74a210 */ /* 0x001fc80007c7e009 */
[----:B------:R-:W-:Y:S02]  /*46140*/  @!P2 IADD3.X R117, R29, R17, R8, P3, P4 ;  /* 0x000000111d75a210 */ /* 0x000fe40001fe8408 */
[----:B------:R-:W-:Y:S02]  /*46150*/  ISETP.LT.OR P2, PT, R28, 0xb1, !P6 ;  /* 0x000000b11c00780c */ /* 0x000fe40007741670 */
[----:B------:R-:W-:-:S05]  /*46160*/  F2FP.SATFINITE.E4M3.F32.PACK_AB_MERGE_C R15, RZ, R15, RZ ;  /* 0x0000000fff0f723e */ /* 0x000fca00048070ff */
[----:B------:R4:W-:Y:S06]  /*46170*/  @!P5 STG.E.U8 desc[UR4][R94.64+0x58], R15 ;  /* 0x0000580f5e00d986 */ /* 0x0009ec000c101104 */
[----:B------:R-:W0:Y:S01]  /*46180*/  @!P2 LDC.64 R16, c[0x0][0x5c0] ;  /* 0x00017000ff10ab82 */ /* 0x000e220000000a00 */
[----:B----4-:R-:W-:Y:S02]  /*46190*/  FMUL R15, R102, UR61 ;  /* 0x0000003d660f7c20 */ /* 0x010fe40008400000 */
[----:B------:R-:W4:Y:S01]  /*461a0*/  LDL.LU R102, [R1+0x474] ;  /* 0x0004740001667983 */ /* 0x000f220000300800 */
[----:B------:R-:W-:-:S02]  /*461b0*/  ISETP.LT.OR P5, PT, R28, 0xb2, !P6 ;  /* 0x000000b21c00780c */ /* 0x000fc400077a1670 */
        /* <DEDUP_REMOVED lines=8> */
[----:B------:R-:W-:-:S09]  /*46240*/  LOP3.LUT P2, RZ, R12, 0x80000000, RZ, 0xc0, !PT ;  /* 0x800000000cff7812 */ /* 0x000fd2000784c0ff */
        /* <DEDUP_REMOVED lines=15> */
[----:B------:R-:W-:Y:S02]  /*46340*/  ISETP.LT.OR P3, PT, R28, 0x5a, !P0 ;  /* 0x0000005a1c00780c */ /* 0x000fe40004761670 */
[----:B------:R-:W-:-:S04]  /*46350*/  LOP3.LUT R12, R12, 0xefffffff, RZ, 0xc0, !PT ;  /* 0xefffffff0c0c7812 */ /* 0x000fc800078ec0ff */
[----:B------:R-:W-:Y:S02]  /*46360*/  @P0 LOP3.LUT R12, R12, 0x10000000, RZ, 0xfc, !PT ;  /* 0x100000000c0c0812 */ /* 0x000fe400078efcff */
[----:B------:R-:W-:-:S05]  /*46370*/  ISETP.GE.AND P0, PT, R13, 0x101, PT ;  /* 0x000001010d00780c */ /* 0x000fca0003f06270 */
[----:B------:R-:W0:Y:S01]  /*46380*/  @!P3 LDC.64 R18, c[0x0][0x5c0] ;  /* 0x00017000ff12bb82 */ /* 0x000e220000000a00 */
[----:B------:R-:W-:Y:S02]  /*46390*/  ISETP.LT.OR P2, PT, R28, 0xb9, !P0 ;  /* 0x000000b91c00780c */ /* 0x000fe40004741670 */
[----:B------:R-:W-:-:S04]  /*463a0*/  @!P3 IADD3 R20, P5, P6, R3, R14, R11 ;  /* 0x0000000e0314b210 */ /* 0x000fc80007ebe00b */
[----:B------:R-:W-:-:S07]  /*463b0*/  @!P3 IADD3.X R21, R2, R29, R10, P5, P6 ;  /* 0x0000001d0215b210 */ /* 0x000fce0002fec40a */
[----:B------:R-:W1:Y:S01]  /*463c0*/  @!P2 LDC.64 R16, c[0x0][0x5c0] ;  /* 0x00017000ff10ab82 */ /* 0x000e620000000a00 */
[----:B------:R-:W-:Y:S02]  /*463d0*/  F2FP.SATFINITE.E4M3.F32.PACK_AB_MERGE_C R15, RZ, R15, RZ ;  /* 0x0000000fff0f723e */ /* 0x000fe400048070ff */
[----:B0-----:R-:W-:-:S05]  /*463e0*/  @!P3 IADD3 R18, P4, R20, R18, RZ ;  /* 0x000000121412b210 */ /* 0x001fca0007f9e0ff */
[----:B------:R-:W-:Y:S01]  /*463f0*/  @!P3 IMAD.X R19, R21, 0x1, R19, P4 ;  /* 0x000000011513b824 */ /* 0x000fe200020e0613 */
[----:B------:R-:W-:-:S04]  /*46400*/  ISETP.LT.OR P0, PT, R28, 0xba, !P0 ;  /* 0x000000ba1c00780c */ /* 0x000fc80004701670 */
[----:B------:R4:W-:Y:S01]  /*46410*/  @!P3 STG.E.U8 desc[UR4][R18.64+0x59], R15 ;  /* 0x0000590f1200b986 */ /* 0x0009e2000c101104 */
[----:B-1----:R-:W-:-:S04]  /*46420*/  @!P2 IADD3 R112, P5, P6, R14, R16, R11 ;  /* 0x000000100e70a210 */ /* 0x002fc80007ebe00b */
[----:B------:R-:W-:-:S04]  /*46430*/  @!P2 IADD3.X R113, R29, R17, R10, P5, P6 ;  /* 0x000000111d71a210 */ /* 0x000fc80002fec40a */
[----:B------:R-:W0:Y:S01]  /*46440*/  @!P0 LDC.64 R16, c[0x0][0x5c0] ;  /* 0x00017000ff108b82 */ /* 0x000e220000000a00 */
[----:B----4-:R-:W-:Y:S02]  /*46450*/  FMUL R15, R102, UR61 ;  /* 0x0000003d660f7c20 */ /* 0x010fe40008400000 */
[----:B------:R-:W4:Y:S01]  /*46460*/  LDL.LU R102, [R1+0x480] ;  /* 0x0004800001667983 */ /* 0x000f220000300800 */
[----:B------:R-:W-:Y:S02]  /*46470*/  ISETP.GE.AND P5, PT, R13, 0x1, PT ;  /* 0x000000010d00780c */ /* 0x000fe40003fa6270 */
        /* <DEDUP_REMOVED lines=15> */
[----:B------:R3:W-:Y:S01]  /*46570*/  @!P3 STG.E.U8 desc[UR4][R16.64+0x61], R15 ;  /* 0x0000610f1000b986 */ /* 0x0007e2000c101104 */
[----:B------:R-:W-:-:S04]  /*46580*/  LOP3.LUT R5, R5, 0xfff7ffff, RZ, 0xc0, !PT ;  /* 0xfff7ffff05057812 */ /* 0x000fc800078ec0ff */
[----:B------:R-:W-:Y:S02]  /*46590*/  @P2 LOP3.LUT R5, R5, 0x80000, RZ, 0xfc, !PT ;  /* 0x0008000005052812 */ /* 0x000fe400078efcff */
[----:B------:R-:W-:Y:S02]  /*465a0*/  LOP3.LUT P2, RZ, R12, 0x40000000, RZ, 0xc0, !PT ;  /* 0x400000000cff7812 */ /* 0x000fe4000784c0ff */
[----:B------:R-:W-:Y:S01]  /*465b0*/  LOP3.LUT R5, R5, 0xfffbffff, RZ, 0xc0, !PT ;  /* 0xfffbffff05057812 */ /* 0x000fe200078ec0ff */
[----:B---3--:R-:W-:Y:S02]  /*465c0*/  FMUL R15, R100, UR61 ;  /* 0x0000003d640f7c20 */ /* 0x008fe40008400000 */
[----:B------:R-:W3:Y:S04]  /*465d0*/  LDL.LU R100, [R1+0x488] ;  /* 0x0004880001647983 */ /* 0x000ee80000300800 */
[----:B------:R-:W3:Y:S01]  /*465e0*/  LDL.LU R60, [R1+0x48c] ;  /* 0x00048c00013c7983 */ /* 0x000ee20000300800 */
[----:B------:R-:W-:-:S02]  /*465f0*/  @P0 LOP3.LUT R5, R5, 0x40000, RZ, 0xfc, !PT ;  /* 0x0004000005050812 */ /* 0x000fc400078efcff */
[----:B------:R-:W-:Y:S01]  /*46600*/  ISETP.LT.OR P0, PT, R28, 0xc1, !P2 ;  /* 0x000000c11c00780c */ /* 0x000fe20005701670 */
[----:B------:R-:W3:-:S12]  /*46610*/  LDL.LU R61, [R1+0x490] ;  /* 0x00049000013d7983 */ /* 0x000ed80000300800 */
[----:B------:R-:W0:Y:S01]  /*46620*/  @!P0 LDC.64 R16, c[0x0][0x5c0] ;  /* 0x00017000ff108b82 */ /* 0x000e220000000a00 */
[----:B------:R-:W-:Y:S02]  /*46630*/  ISETP.LT.OR P6, PT, R28, 0xc2, !P2 ;  /* 0x000000c21c00780c */ /* 0x000fe400057c1670 */
[----:B------:R-:W-:Y:S02]  /*46640*/  LOP3.LUT R5, R5, 0xfffdffff, RZ, 0xc0, !PT ;  /* 0xfffdffff05057812 */ /* 0x000fe400078ec0ff */
[----:B0-----:R-:W-:-:S04]  /*46650*/  @!P0 IADD3 R108, P3, P4, R14, R16, R3 ;  /* 0x000000100e6c8210 */ /* 0x001fc80007c7e003 */
[----:B------:R-:W-:-:S05]  /*46660*/  @!P0 IADD3.X R109, R29, R17, R2, P3, P4 ;  /* 0x000000111d6d8210 */ /* 0x000fca0001fe8402 */
[----:B------:R-:W0:Y:S01]  /*46670*/  @!P6 LDC.64 R16, c[0x0][0x5c0] ;  /* 0x00017000ff10eb82 */ /* 0x000e220000000a00 */
[----:B------:R-:W-:-:S04]  /*46680*/  @P0 LOP3.LUT R5, R5, 0x20000, RZ, 0xfc, !PT ;  /* 0x0002000005050812 */ /* 0x000fc800078efcff */
[----:B------:R-:W-:Y:S02]  /*46690*/  LOP3.LUT R5, R5, 0xffff7fff, RZ, 0xc0, !PT ;  /* 0xffff7fff05057812 */ /* 0x000fe400078ec0ff */
[----:B------:R-:W-:Y:S02]  /*466a0*/  ISETP.LT.OR P0, PT, R28, 0x61, !P2 ;  /* 0x000000611c00780c */ /* 0x000fe40005701670 */
[----:B------:R-:W-:Y:S02]  /*466b0*/  @P6 LOP3.LUT R5, R5, 0x8000, RZ, 0xfc, !PT ;  /* 0x0000800005056812 */ /* 0x000fe400078efcff */
        /* <DEDUP_REMOVED lines=17> */
[----:B------:R-:W0:Y:S02]  /*467d0*/  @!P3 LDC.64 R16, c[0x0][0x5c0] ;  /* 0x00017000ff10bb82 */ /* 0x000e240000000a00 */
[----:B0-----:R-:W-:-:S05]  /*467e0*/  @!P3 IADD3 R16, P4, R14, R16, RZ ;  /* 0x000000100e10b210 */ /* 0x001fca0007f9e0ff */
[----:B------:R-:W-:Y:S02]  /*467f0*/  @!P3 IMAD.X R17, R29, 0x1, R17, P4 ;  /* 0x000000011d11b824 */ /* 0x000fe400020e0611 */
[----:B--2---:R-:W-:-:S05]  /*46800*/  FMUL R15, R101, UR61 ;  /* 0x0000003d650f7c20 */ /* 0x004fca0008400000 */
[----:B------:R-:W-:-:S05]  /*46810*/  F2FP.SATFINITE.E4M3.F32.PACK_AB_MERGE_C R15, RZ, R15, RZ ;  /* 0x0000000fff0f723e */ /* 0x000fca00048070ff */
[----:B------:R0:W-:Y:S01]  /*46820*/  @!P3 STG.E.U8 desc[UR4][R16.64+0x68], R15 ;  /* 0x0000680f1000b986 */ /* 0x0001e2000c101104 */
[----:B------:R-:W-:-:S13]  /*46830*/  ISETP.LT.OR P3, PT, R28, 0x6a, !P5 ;  /* 0x0000006a1c00780c */ /* 0x000fda0006f61670 */
[----:B0-----:R-:W0:Y:S01]  /*46840*/  @!P3 LDC.64 R16, c[0x0][0x5c0] ;  /* 0x00017000ff10bb82 */ /* 0x001e220000000a00 */
[----:B------:R-:W-:-:S04]  /*46850*/  LOP3.LUT R12, R12, 0xdfffffff, RZ, 0xc0, !PT ;  /* 0xdfffffff0c0c7812 */ /* 0x000fc800078ec0ff */
[----:B------:R-:W-:Y:S02]  /*46860*/  @P2 LOP3.LUT R12, R12, 0x20000000, RZ, 0xfc, !PT ;  /* 0x200000000c0c2812 */ /* 0x000fe400078efcff */
[----:B------:R-:W-:Y:S02]  /*46870*/  ISETP.LT.OR P2, PT, R28, 0xc1, !P1 ;  /* 0x000000c11c00780c */ /* 0x000fe40004f41670 */
[----:B0-----:R-:W-:-:S05]  /*46880*/  @!P3 IADD3 R16, P4, R14, R16, RZ ;  /* 0x000000100e10b210 */ /* 0x001fca0007f9e0ff */
[----:B------:R-:W-:Y:S01]  /*46890*/  @!P3 IMAD.X R17, R29, 0x1, R17, P4 ;  /* 0x000000011d11b824 */ /* 0x000fe200020e0611 */
[----:B------:R-:W-:-:S04]  /*468a0*/  LOP3.LUT R5, R5, 0xfffeffff, RZ, 0xc0, !PT ;  /* 0xfffeffff05057812 */ /* 0x000fc800078ec0ff */
[----:B------:R-:W-:-:S04]  /*468b0*/  @P6 LOP3.LUT R5, R5, 0x10000, RZ, 0xfc, !PT ;  /* 0x0001000005056812 */ /* 0x000fc800078efcff */
[----:B------:R-:W-:Y:S01]  /*468c0*/  LOP3.LUT R5, R5, 0xffffdfff, RZ, 0xc0, !PT ;  /* 0xffffdfff05057812 */ /* 0x000fe200078ec0ff */
[----:B---3--:R-:W-:-:S05]  /*468d0*/  FMUL R15, R100, UR61 ;  /* 0x0000003d640f7c20 */ /* 0x008fca0008400000 */
[----:B------:R-:W-:-:S05]  /*468e0*/  F2FP.SATFINITE.E4M3.F32.PACK_AB_MERGE_C R15, RZ, R15, RZ ;  /* 0x0000000fff0f723e */ /* 0x000fca00048070ff */
[----:B------:R0:W-:Y:S02]  /*468f0*/  @!P3 STG.E.U8 desc[UR4][R16.64+0x69], R15 ;  /* 0x0000690f1000b986 */ /* 0x0001e4000c101104 */
[----:B0-----:R-:W0:Y:S01]  /*46900*/  @!P2 LDC.64 R16, c[0x0][0x5c0] ;  /* 0x00017000ff10ab82 */ /* 0x001e220000000a00 */
[----:B------:R-:W-:-:S04]  /*46910*/  @P0 LOP3.LUT R5, R5, 0x2000, RZ, 0xfc, !PT ;  /* 0x0000200005050812 */ /* 0x000fc800078efcff */
[----:B------:R-:W-:-:S04]  /*46920*/  LOP3.LUT R5, R5, 0xffffefff, RZ, 0xc0, !PT ;  /* 0xffffefff05057812 */ /* 0x000fc800078ec0ff */
[----:B------:R-:W-:Y:S01]  /*46930*/  @P2 LOP3.LUT R5, R5, 0x1000, RZ, 0xfc, !PT ;  /* 0x0000100005052812 */ /* 0x000fe200078efcff */
[----:B------:R-:W-:Y:S02]  /*46940*/  FMUL R15, R60, UR61 ;  /* 0x0000003d3c0f7c20 */ /* 0x000fe40008400000 */
[----:B------:R-:W2:Y:S01]  /*46950*/  LDL.LU R60, [R1+0x494] ;  /* 0x00049400013c7983 */ /* 0x000ea20000300800 */
        /* <DEDUP_REMOVED lines=10> */
[----:B------:R-:W-:Y:S02]  /*46a00*/  LOP3.LUT P6, RZ, R4, 0x400, RZ, 0xc0, !PT ;  /* 0x0000040004ff7812 */ /* 0x000fe400078cc0ff */
[----:B------:R-:W-:Y:S02]  /*46a10*/  F2FP.SATFINITE.E4M3.F32.PACK_AB_MERGE_C R15, RZ, R15, RZ ;  /* 0x0000000fff0f723e */ /* 0x000fe400048070ff */
[----:B0-----:R-:W-:-:S04]  /*46a20*/  @!P2 IADD3 R92, P3, P4, R14, R16, R9 ;  /* 0x000000100e5ca210 */ /* 0x001fc80007c7e009 */
[----:B------:R-:W-:Y:S01]  /*46a30*/  @!P2 IADD3.X R93, R29, R17, R8, P3, P4 ;  /* 0x000000111d5da210 */ /* 0x000fe20001fe8408 */
[----:B------:R-:W-:Y:S04]  /*46a40*/  STL [R1+0x83c], R92 ;  /* 0x00083c5c01007387 */ /* 0x000fe80000100800 */
[----:B------:R-:W-:Y:S04]  /*46a50*/  STL [R1+0x838], R93 ;  /* 0x0008385d01007387 */ /* 0x000fe80000100800 */
[----:B------:R-:W3:Y:S04]  /*46a60*/  LDL.LU R41, [R1+0x498] ;  /* 0x0004980001297983 */ /* 0x000ee80000300800 */
[----:B------:R0:W-:Y:S02]  /*46a70*/  @!P6 STG.E.U8 desc[UR4][R124.64+0x68], R15 ;  /* 0x0000680f7c00e986 */ /* 0x0001e4000c101104 */
[----:B0-----:R-:W-:-:S02]  /*46a80*/  FMUL R15, R61, UR61 ;  /* 0x0000003d3d0f7c20 */ /* 0x001fc40008400000 */
[----:B------:R-:W4:Y:S01]  /*46a90*/  LDL.LU R61, [R1+0x49c] ;  /* 0x00049c00013d7983 */ /* 0x000f220000300800 */
[----:B------:R-:W-:Y:S02]  /*46aa0*/  LOP3.LUT P0, RZ, R4, 0x200, RZ, 0xc0, !PT ;  /* 0x0000020004ff7812 */ /* 0x000fe4000780c0ff */
[----:B------:R-:W-:-:S11]  /*46ab0*/  F2FP.SATFINITE.E4M3.F32.PACK_AB_MERGE_C R15, RZ, R15, RZ ;  /* 0x0000000fff0f723e */ /* 0x000fd600048070ff */
[----:B------:R2:W-:Y:S01]  /*46ac0*/  @!P0 STG.E.U8 desc[UR4][R122.64+0x69], R15 ;  /* 0x0000690f7a008986 */ /* 0x0005e2000c101104 */
[----:B------:R-:W-:Y:S02]  /*46ad0*/  ISETP.LT.OR P0, PT, R28, 0xca, !P1 ;  /* 0x000000ca1c00780c */ /* 0x000fe40004f01670 */
[----:B------:R-:W-:-:S11]  /*46ae0*/  LOP3.LUT R5, R5, 0xfffffbff, RZ, 0xc0, !PT ;  /* 0xfffffbff05057812 */ /* 0x000fd600078ec0ff */
        /* <DEDUP_REMOVED lines=10> */
[----:B------:R-:W-:Y:S04]  /*46b90*/  STL [R1+0x834], R86 ;  /* 0x0008345601007387 */ /* 0x000fe80000100800 */
[----:B------:R-:W-:Y:S01]  /*46ba0*/  STL [R1+0x830], R87 ;  /* 0x0008305701007387 */ /* 0x000fe20000100800 */
[----:B0-----:R-:W-:-:S04]  /*46bb0*/  @!P5 IADD3 R84, P3, P4, R14, R16, R11 ;  /* 0x000000100e54d210 */ /* 0x001fc80007c7e00b */
[----:B------:R-:W-:Y:S01]  /*46bc0*/  @!P5 IADD3.X R85, R29, R17, R10, P3, P4 ;  /* 0x000000111d55d210 */ /* 0x000fe20001fe840a */
[----:B------:R-:W-:Y:S04]  /*46bd0*/  STL [R1+0x828], R84 ;  /* 0x0008285401007387 */ /* 0x000fe80000100800 */
[----:B------:R-:W-:Y:S01]  /*46be0*/  STL [R1+0x824], R85 ;  /* 0x0008245501007387 */ /* 0x000fe20000100800 */
[----:B------:R-:W-:-:S04]  /*46bf0*/  LOP3.LUT R5, R5, 0xfffffeff, RZ, 0xc0, !PT ;  /* 0xfffffeff05057812 */ /* 0x000fc800078ec0ff */
[----:B------:R-:W-:-:S04]  /*46c00*/  @P5 LOP3.LUT R5, R5, 0x100, RZ, 0xfc, !PT ;  /* 0x0000010005055812 */ /* 0x000fc800078efcff */
[----:B------:R-:W-:Y:S01]  /*46c10*/  LOP3.LUT R5, R5, 0xffffffbf, RZ, 0xc0, !PT ;  /* 0xffffffbf05057812 */ /* 0x000fe200078ec0ff */
[----:B--2---:R-:W-:Y:S02]  /*46c20*/  FMUL R15, R60, UR61 ;  /* 0x0000003d3c0f7c20 */ /* 0x004fe40008400000 */
[----:B------:R-:W2:Y:S03]  /*46c30*/  LDL.LU R60, [R1+0x4a0] ;  /* 0x0004a000013c7983 */ /* 0x000ea60000300800 */
[----:B------:R-:W-:-:S05]  /*46c40*/  F2FP.SATFINITE.E4M3.F32.PACK_AB_MERGE_C R15, RZ, R15, RZ ;  /* 0x0000000fff0f723e */ /* 0x000fca00048070ff */
[----:B------:R3:W-:Y:S01]  /*46c50*/  @!P0 STG.E.U8 desc[UR4][R62.64+0x60], R15 ;  /* 0x0000600f3e008986 */ /* 0x0007e2000c101104 */
[----:B------:R-:W-:-:S13]  /*46c60*/  ISETP.LT.OR P0, PT, R28, 0xc2, !P2 ;  /* 0x000000c21c00780c */ /* 0x000fda0005701670 */
[----:B------:R-:W0:Y:S01]  /*46c70*/  @!P0 LDC.64 R16, c[0x0][0x5c0] ;  /* 0x00017000ff108b82 */ /* 0x000e220000000a00 */
[----:B------:R-:W-:Y:S02]  /*46c80*/  @P0 LOP3.LUT R5, R5, 0x40, RZ, 0xfc, !PT ;  /* 0x0000004005050812 */ /* 0x000fe400078efcff */
[----:B0-----:R-:W-:-:S04]  /*46c90*/  @!P0 IADD3 R80, P3, P4, R14, R16, R11 ;  /* 0x000000100e508210 */ /* 0x001fc80007c7e00b */
[----:B------:R-:W-:Y:S02]  /*46ca0*/  @!P0 IADD3.X R81, R29, R17, R10, P3, P4 ;  /* 0x000000111d518210 */ /* 0x000fe40001fe840a */
[----:B------:R-:W-:-:S04]  /*46cb0*/  ISETP.GE.AND P0, PT, R13, 0x89, PT ;  /* 0x000000890d00780c */ /* 0x000fc80003f06270 */
[C---:B------:R-:W-:Y:S02]  /*46cc0*/  ISETP.LT.OR P4, PT, R28.reuse, 0x61, !P0 ;  /* 0x000000611c00780c */ /* 0x040fe40004781670 */
[----:B------:R-:W-:-:S11]  /*46cd0*/  ISETP.LT.OR P6, PT, R28, 0x62, !P1 ;  /* 0x000000621c00780c */ /* 0x000fd60004fc1670 */
[----:B------:R-:W0:Y:S01]  /*46ce0*/  @!P4 LDC.64 R16, c[0x0][0x5c0] ;  /* 0x00017000ff10cb82 */ /* 0x000e220000000a00 */
[----:B------:R-:W-:Y:S01]  /*46cf0*/  @!P4 IADD3 R18, P3, P5, R3, R14, R9 ;  /* 0x0000000e0312c210 */ /* 0x000fe20007d7e009 */
[----:B------:R-:W-:Y:S04]  /*46d00*/  STL [R1+0x82c], R80 ;  /* 0x00082c5001007387 */ /* 0x000fe80000100800 */
[----:B------:R-:W-:Y:S01]  /*46d10*/  STL [R1+0x820], R81 ;  /* 0x0008205101007387 */ /* 0x000fe20000100800 */
[----:B---3--:R-:W-:-:S05]  /*46d20*/  FMUL R15, R41, UR61 ;  /* 0x0000003d290f7c20 */ /* 0x008fca0008400000 */
[----:B------:R-:W-:-:S05]  /*46d30*/  F2FP.SATFINITE.E4M3.F32.PACK_AB_MERGE_C R15, RZ, R15, RZ ;  /* 0x0000000fff0f723e */ /* 0x000fca00048070ff */
[----:B------:R1:W-:Y:S02]  /*46d40*/  @!P6 STG.E.U8 desc[UR4][R66.64+0x61], R15 ;  /* 0x0000610f4200e986 */ /* 0x0003e4000c101104 */
[----:B-1----:R-:W-:Y:S02]  /*46d50*/  @!P4 IADD3.X R15, R2, R29, R8, P3, P5 ;  /* 0x0000001d020fc210 */ /* 0x002fe40001fea408 */
[----:B0-----:R-:W-:Y:S01]  /*46d60*/  @!P4 IADD3 R16, P3, R18, R16, RZ ;  /* 0x000000101210c210 */ /* 0x001fe20007f7e0ff */
[----:B----4-:R-:W-:Y:S02]  /*46d70*/  FMUL R18, R61, UR61 ;  /* 0x0000003d3d127c20 */ /* 0x010fe40008400000 */
[----:B------:R-:W3:Y:S04]  /*46d80*/  LDL.LU R61, [R1+0x4a4] ;  /* 0x0004a400013d7983 */ /* 0x000ee80000300800 */
[----:B------:R-:W4:Y:S01]  /*46d90*/  LDL.LU R41, [R1+0x4a8] ;  /* 0x0004a80001297983 */ /* 0x000f220000300800 */
[C---:B------:R-:W-:Y:S01]  /*46da0*/  ISETP.LT.OR P2, PT, R28.reuse, 0xc9, !P2 ;  /* 0x000000c91c00780c */ /* 0x040fe20005741670 */
[----:B------:R-:W-:Y:S01]  /*46db0*/  @!P4 IMAD.X R17, R15, 0x1, R17, P3 ;  /* 0x000000010f11c824 */ /* 0x000fe200018e0611 */
[----:B------:R-:W-:-:S02]  /*46dc0*/  ISETP.LT.OR P3, PT, R28, 0x62, !P0 ;  /* 0x000000621c00780c */ /* 0x000fc40004761670 */
[----:B------:R-:W-:-:S05]  /*46dd0*/  F2FP.SATFINITE.E4M3.F32.PACK_AB_MERGE_C R18, RZ, R18, RZ ;  /* 0x00000012ff12723e */ /* 0x000fca00048070ff */
[----:B------:R0:W-:Y:S04]  /*46de0*/  @!P4 STG.E.U8 desc[UR4][R16.64+0x60], R18 ;  /* 0x000060121000c986 */ /* 0x0001e8000c101104 */
[----:B0-----:R-:W0:Y:S08]  /*46df0*/  @!P2 LDC.64 R16, c[0x0][0x5c0] ;  /* 0x00017000ff10ab82 */ /* 0x001e300000000a00 */
[----:B------:R-:W1:Y:S01]  /*46e00*/  @!P3 LDC.64 R18, c[0x0][0x5c0] ;  /* 0x00017000ff12bb82 */ /* 0x000e620000000a00 */
[----:B------:R-:W-:-:S04]  /*46e10*/  @!P3 IADD3 R20, P5, P6, R3, R14, R9 ;  /* 0x0000000e0314b210 */ /* 0x000fc80007ebe009 */
[----:B------:R-:W-:Y:S02]  /*46e20*/  @!P3 IADD3.X R15, R2, R29, R8, P5, P6 ;  /* 0x0000001d020fb210 */ /* 0x000fe40002fec408 */
[----:B0-----:R-:W-:-:S04]  /*46e30*/  @!P2 IADD3 R76, P5, P6, R14, R16, R11 ;  /* 0x000000100e4ca210 */ /* 0x001fc80007ebe00b */
[----:B------:R-:W-:Y:S02]  /*46e40*/  @!P2 IADD3.X R77, R29, R17, R10, P5, P6 ;  /* 0x000000111d4da210 */ /* 0x000fe40002fec40a */
[----:B-1----:R-:W-:Y:S01]  /*46e50*/  @!P3 IADD3 R18, P4, R20, R18, RZ ;  /* 0x000000121412b210 */ /* 0x002fe20007f9e0ff */
[----:B------:R-:W-:Y:S04]  /*46e60*/  STL [R1+0x81c], R76 ;  /* 0x00081c4c01007387 */ /* 0x000fe80000100800 */
[----:B------:R-:W-:Y:S01]  /*46e70*/  @!P3 IMAD.X R19, R15, 0x1, R19, P4 ;  /* 0x000000010f13b824 */ /* 0x000fe200020e0613 */
[----:B------:R-:W-:Y:S01]  /*46e80*/  STL [R1+0x818], R77 ;  /* 0x0008184d01007387 */ /* 0x000fe20000100800 */
[----:B------:R-:W-:-:S04]  /*46e90*/  ISETP.GE.AND P6, PT, R13, 0x101, PT ;  /* 0x000001010d00780c */ /* 0x000fc80003fc6270 */
[----:B------:R-:W-:-:S13]  /*46ea0*/  ISETP.LT.OR P6, PT, R28, 0xca, !P6 ;  /* 0x000000ca1c00780c */ /* 0x000fda00077c1670 */
[----:B------:R-:W0:Y:S01]  /*46eb0*/  @!P6 LDC.64 R16, c[0x0][0x5c0] ;  /* 0x00017000ff10eb82 */ /* 0x000e220000000a00 */
[----:B--2---:R-:W-:Y:S02]  /*46ec0*/  FMUL R15, R60, UR61 ;  /* 0x0000003d3c0f7c20 */ /* 0x004fe40008400000 */
[----:B------:R-:W2:Y:S03]  /*46ed0*/  LDL.LU R60, [R1+0x4ac] ;  /* 0x0004ac00013c7983 */ /* 0x000ea60000300800 */
[----:B------:R-:W-:-:S05]  /*46ee0*/  F2FP.SATFINITE.E4M3.F32.PACK_AB_MERGE_C R15, RZ, R15, RZ ;  /* 0x0000000fff0f723e */ /* 0x000fca00048070ff */
[----:B------:R3:W-:Y:S01]  /*46ef0*/  @!P3 STG.E.U8 desc[UR4][R18.64+0x61], R15 ;  /* 0x0000610f1200b986 */ /* 0x0007e2000c101104 */
[----:B0-----:R-:W-:-:S04]  /*46f00*/  @!P6 IADD3 R74, P3, P4, R14, R16, R11 ;  /* 0x000000100e4ae210 */ /* 0x001fc80007c7e00b */
[----:B------:R-:W-:Y:S01]  /*46f10*/  @!P6 IADD3.X R75, R29, R17, R10, P3, P4 ;  /* 0x000000111d4be210 */ /* 0x000fe20001fe840a */
[----:B------:R-:W-:Y:S04]  /*46f20*/  STL [R1+0x814], R74 ;  /* 0x0008144a01007387 */ /* 0x000fe80000100800 */
[----:B------:R-:W-:Y:S01]  /*46f30*/  STL [R1+0x810], R75 ;  /* 0x0008104b01007387 */ /* 0x000fe20000100800 */
[----:B------:R-:W-:-:S04]  /*46f40*/  LOP3.LUT R5, R5, 0xffffffef, RZ, 0xc0, !PT ;  /* 0xffffffef05057812 */ /* 0x000fc800078ec0ff */
[----:B------:R-:W-:Y:S02]  /*46f50*/  @P2 LOP3.LUT R5, R5, 0x10, RZ, 0xfc, !PT ;  /* 0x0000001005052812 */ /* 0x000fe400078efcff */
[----:B------:R-:W-:Y:S02]  /*46f60*/  LOP3.LUT P2, RZ, R12, 0x20000000, RZ, 0xc0, !PT ;  /* 0x200000000cff7812 */ /* 0x000fe4000784c0ff */
[----:B------:R-:W-:Y:S02]  /*46f70*/  LOP3.LUT R5, R5, 0xfffffffd, RZ, 0xc0, !PT ;  /* 0xfffffffd05057812 */ /* 0x000fe400078ec0ff */
[C---:B------:R-:W-:Y:S01]  /*46f80*/  ISETP.LT.OR P5, PT, R28.reuse, 0xd1, !P2 ;  /* 0x000000d11c00780c */ /* 0x040fe200057a1670 */
[----:B---3--:R-:W-:Y:S01]  /*46f90*/  FMUL R15, R61, UR61 ;  /* 0x0000003d3d0f7c20 */ /* 0x008fe20008400000 */
[----:B------:R-:W-:Y:S01]  /*46fa0*/  @P6 LOP3.LUT R5, R5, 0x2, RZ, 0xfc, !PT ;  /* 0x0000000205056812 */ /* 0x000fe200078efcff */
[----:B------:R-:W3:Y:S10]  /*46fb0*/  LDL.LU R61, [R1+0x4b0] ;  /* 0x0004b000013d7983 */ /* 0x000ef40000300800 */
[----:B------:R-:W0:Y:S01]  /*46fc0*/  @!P5 LDC.64 R16, c[0x0][0x5c0] ;  /* 0x00017000ff10db82 */ /* 0x000e220000000a00 */
[----:B------:R-:W3:Y:S01]  /*46fd0*/  LDL.LU R40, [R1+0x4b4] ;  /* 0x0004b40001287983 */ /* 0x000ee20000300800 */
[----:B------:R-:W-:-:S03]  /*46fe0*/  ISETP.LT.OR P6, PT, R28, 0x69, !P1 ;  /* 0x000000691c00780c */ /* 0x000fc60004fc1670 */
[----:B------:R-:W3:Y:S01]  /*46ff0*/  LDL.LU R47, [R1+0x4b8] ;  /* 0x0004b800012f7983 */ /* 0x000ee20000300800 */
[----:B------:R-:W-:-:S09]  /*47000*/  F2FP.SATFINITE.E4M3.F32.PACK_AB_MERGE_C R15, RZ, R15, RZ ;  /* 0x0000000fff0f723e */ /* 0x000fd200048070ff */
[----:B------:R4:W-:Y:S02]  /*47010*/  @!P6 STG.E.U8 desc[UR4][R64.64+0x68], R15 ;  /* 0x0000680f4000e986 */ /* 0x0009e4000c101104 */
[----:B----4-:R-:W-:Y:S02]  /*47020*/  FMUL R15, R41, UR61 ;  /* 0x0000003d290f7c20 */ /* 0x010fe40008400000 */
[----:B------:R-:W4:Y:S01]  /*47030*/  LDL.LU R41, [R1+0x4bc] ;  /* 0x0004bc0001297983 */ /* 0x000f220000300800 */
[----:B------:R-:W-:Y:S02]  /*47040*/  LOP3.LUT R5, R5, 0xfffffff7, RZ, 0xc0, !PT ;  /* 0xfffffff705057812 */ /* 0x000fe400078ec0ff */
[----:B0-----:R-:W-:Y:S02]  /*47050*/  @!P5 IADD3 R72, P3, P4, R14, R16, R3 ;  /* 0x000000100e48d210 */ /* 0x001fe40007c7e003 */
[----:B------:R-:W-:Y:S02]  /*47060*/  @P5 LOP3.LUT R5, R5, 0x8, RZ, 0xfc, !PT ;  /* 0x0000000805055812 */ /* 0x000fe400078efcff */
[----:B------:R-:W-:-:S02]  /*47070*/  @!P5 IADD3.X R73, R29, R17, R2, P3, P4 ;  /* 0x000000111d49d210 */ /* 0x000fc40001fe8402 */
[----:B------:R-:W-:-:S13]  /*47080*/  ISETP.LT.OR P5, PT, R28, 0xd2, !P2 ;  /* 0x000000d21c00780c */ /* 0x000fda00057a1670 */
[----:B------:R-:W0:Y:S02]  /*47090*/  @!P5 LDC.64 R16, c[0x0][0x5c0] ;  /* 0x00017000ff10db82 */ /* 0x000e240000000a00 */
[----:B0-----:R-:W-:-:S04]  /*470a0*/  @!P5 IADD3 R70, P3, P4, R14, R16, R3 ;  /* 0x000000100e46d210 */ /* 0x001fc80007c7e003 */
[----:B------:R-:W-:Y:S02]  /*470b0*/  @!P5 IADD3.X R71, R29, R17, R2, P3, P4 ;  /* 0x000000111d47d210 */ /* 0x000fe40001fe8402 */
[C---:B------:R-:W-:Y:S02]  /*470c0*/  ISETP.LT.OR P4, PT, R28.reuse, 0x69, !P0 ;  /* 0x000000691c00780c */ /* 0x040fe40004781670 */
[----:B------:R-:W-:-:S11]  /*470d0*/  ISETP.LT.OR P6, PT, R28, 0x6a, !P1 ;  /* 0x0000006a1c00780c */ /* 0x000fd60004fc1670 */
[----:B------:R-:W0:Y:S01]  /*470e0*/  @!P4 LDC.64 R16, c[0x0][0x5c0] ;  /* 0x00017000ff10cb82 */ /* 0x000e220000000a00 */
[----:B------:R-:W-:Y:S02]  /*470f0*/  LOP3.LUT R5, R5, 0xfffffffb, RZ, 0xc0, !PT ;  /* 0xfffffffb05057812 */ /* 0x000fe400078ec0ff */
[----:B------:R-:W-:Y:S02]  /*47100*/  F2FP.SATFINITE.E4M3.F32.PACK_AB_MERGE_C R15, RZ, R15, RZ ;  /* 0x0000000fff0f723e */ /* 0x000fe400048070ff */
[----:B------:R-:W-:Y:S02]  /*47110*/  @P5 LOP3.LUT R5, R5, 0x4, RZ, 0xfc, !PT ;  /* 0x0000000405055812 */ /* 0x000fe400078efcff */
[----:B------:R-:W-:Y:S01]  /*47120*/  @!P4 IADD3 R18, P3, P5, R3, R14, R9 ;  /* 0x0000000e0312c210 */ /* 0x000fe20007d7e009 */
[----:B------:R1:W-:Y:S03]  /*47130*/  @!P6 STG.E.U8 desc[UR4][R58.64+0x69], R15 ;  /* 0x0000690f3a00e986 */ /* 0x0003e6000c101104 */
[----:B-1----:R-:W-:-:S02]  /*47140*/  @!P4 IADD3.X R15, R2, R29, R8, P3, P5 ;  /* 0x0000001d020fc210 */ /* 0x002fc40001fea408 */
[----:B0-----:R-:W-:-:S05]  /*47150*/  @!P4 IADD3 R16, P3, R18, R16, RZ ;  /* 0x000000101210c210 */ /* 0x001fca0007f7e0ff */
[----:B------:R-:W-:Y:S01]  /*47160*/  @!P4 IMAD.X R17, R15, 0x1, R17, P3 ;  /* 0x000000010f11c824 */ /* 0x000fe200018e0611 */
[C---:B------:R-:W-:Y:S02]  /*47170*/  ISETP.LT.OR P3, PT, R28.reuse, 0x6a, !P0 ;  /* 0x0000006a1c00780c */ /* 0x040fe40004761670 */
[----:B------:R-:W-:Y:S01]  /*47180*/  ISETP.LT.OR P0, PT, R28, 0xd9, !P2 ;  /* 0x000000d91c00780c */ /* 0x000fe20005701670 */
[----:B--2---:R-:W-:-:S05]  /*47190*/  FMUL R18, R60, UR61 ;  /* 0x0000003d3c127c20 */ /* 0x004fca0008400000 */
[----:B------:R-:W-:-:S05]  /*471a0*/  F2FP.SATFINITE.E4M3.F32.PACK_AB_MERGE_C R18, RZ, R18, RZ ;  /* 0x00000012ff12723e */ /* 0x000fca00048070ff */
[----:B------:R0:W-:Y:S02]  /*471b0*/  @!P4 STG.E.U8 desc[UR4][R16.64+0x68], R18 ;  /* 0x000068121000c986 */ /* 0x0001e4000c101104 */
[----:B0-----:R-:W0:Y:S01]  /*471c0*/  @!P0 LDC.64 R16, c[0x0][0x5c0] ;  /* 0x00017000ff108b82 */ /* 0x001e220000000a00 */
[----:B------:R-:W-:Y:S02]  /*471d0*/  @!P3 IADD3 R20, P5, P6, R3, R14, R9 ;  /* 0x0000000e0314b210 */ /* 0x000fe40007ebe009 */
[----:B------:R-:W-:Y:S02]  /*471e0*/  LOP3.LUT R5, R5, 0xfffffffe, RZ, 0xc0, !PT ;  /* 0xfffffffe05057812 */ /* 0x000fe400078ec0ff */
[----:B------:R-:W-:-:S03]  /*471f0*/  @!P3 IADD3.X R15, R2, R29, R8, P5, P6 ;  /* 0x0000001d020fb210 */ /* 0x000fc60002fec408 */
[----:B------:R-:W1:Y:S01]  /*47200*/  @!P3 LDC.64 R18, c[0x0][0x5c0] ;  /* 0x00017000ff12bb82 */ /* 0x000e620000000a00 */
[----:B------:R-:W-:Y:S02]  /*47210*/  @P0 LOP3.LUT R5, R5, 0x1, RZ, 0xfc, !PT ;  /* 0x0000000105050812 */ /* 0x000fe400078efcff */
[----:B0-----:R-:W-:-:S04]  /*47220*/  @!P0 IADD3 R66, P5, P6, R14, R16, R3 ;  /* 0x000000100e428210 */ /* 0x001fc80007ebe003 */
[----:B------:R-:W-:Y:S02]  /*47230*/  @!P0 IADD3.X R67, R29, R17, R2, P5, P6 ;  /* 0x000000111d438210 */ /* 0x000fe40002fec402 */
[----:B------:R-:W-:Y:S02]  /*47240*/  ISETP.LT.OR P0, PT, R28, 0xda, !P2 ;  /* 0x000000da1c00780c */ /* 0x000fe40005701670 */
[----:B-1----:R-:W-:-:S11]  /*47250*/  @!P3 IADD3 R18, P4, R20, R18, RZ ;  /* 0x000000121412b210 */ /* 0x002fd60007f9e0ff */
[----:B------:R-:W0:Y:S01]  /*47260*/  @!P0 LDC.64 R16, c[0x0][0x5c0] ;  /* 0x00017000ff108b82 */ /* 0x000e220000000a00 */
[----:B------:R-:W-:Y:S01]  /*47270*/  LOP3.LUT R12, R12, 0xf7ffffff, RZ, 0xc0, !PT ;  /* 0xf7ffffff0c0c7812 */ /* 0x000fe200078ec0ff */
[----:B------:R-:W-:-:S03]  /*47280*/  @!P3 IMAD.X R19, R15, 0x1, R19, P4 ;  /* 0x000000010f13b824 */ /* 0x000fc600020e0613 */
[----:B------:R-:W-:Y:S02]  /*47290*/  @P2 LOP3.LUT R12, R12, 0x8000000, RZ, 0xfc, !PT ;  /* 0x080000000c0c2812 */ /* 0x000fe400078efcff */
[----:B------:R-:W-:Y:S02]  /*472a0*/  ISETP.LT.OR P2, PT, R28, 0xd1, !P1 ;  /* 0x000000d11c00780c */ /* 0x000fe40004f41670 */
[C---:B------:R-:W-:Y:S02]  /*472b0*/  LOP3.LUT P5, RZ, R4.reuse, 0x800, RZ, 0xc0, !PT ;  /* 0x0000080004ff7812 */ /* 0x040fe400078ac0ff */
[----:B------:R-:W-:-:S04]  /*472c0*/  LOP3.LUT R4, R4, 0x7fffffff, RZ, 0xc0, !PT ;  /* 0x7fffffff04047812 */ /* 0x000fc800078ec0ff */
[----:B------:R-:W-:-:S04]  /*472d0*/  @P0 LOP3.LUT R4, R4, 0x80000000, RZ, 0xfc, !PT ;  /* 0x8000000004040812 */ /* 0x000fc800078efcff */
[----:B------:R-:W-:-:S04]  /*472e0*/  LOP3.LUT R4, R4, 0xbfffffff, RZ, 0xc0, !PT ;  /* 0xbfffffff04047812 */ /* 0x000fc800078ec0ff */
[----:B------:R-:W-:Y:S01]  /*472f0*/  @P2 LOP3.LUT R4, R4, 0x40000000, RZ, 0xfc, !PT ;  /* 0x4000000004042812 */ /* 0x000fe200078efcff */
[----:B---3--:R-:W-:-:S05]  /*47300*/  FMUL R15, R61, UR61 ;  /* 0x0000003d3d0f7c20 */ /* 0x008fca0008400000 */
[----:B------:R-:W-:-:S05]  /*47310*/  F2FP.SATFINITE.E4M3.F32.PACK_AB_MERGE_C R15, RZ, R15, RZ ;  /* 0x0000000fff0f723e */ /* 0x000fca00048070ff */
[----:B------:R1:W-:Y:S01]  /*47320*/  @!P3 STG.E.U8 desc[UR4][R18.64+0x69], R15 ;  /* 0x0000690f1200b986 */ /* 0x0003e2000c101104 */
[----:B0-----:R-:W-:-:S04]  /*47330*/  @!P0 IADD3 R62, P3, P4, R14, R16, R3 ;  /* 0x000000100e3e8210 */ /* 0x001fc80007c7e003 */
[----:B------:R-:W-:Y:S02]  /*47340*/  @!P0 IADD3.X R63, R29, R17, R2, P3, P4 ;  /* 0x000000111d3f8210 */ /* 0x000fe40001fe8402 */
[----:B------:R-:W0:Y:S01]  /*47350*/  @!P2 LDC.64 R16, c[0x0][0x5c0] ;  /* 0x00017000ff10ab82 */ /* 0x000e220000000a00 */
[----:B-1----:R-:W-:Y:S02]  /*47360*/  FMUL R15, R40, UR61 ;  /* 0x0000003d280f7c20 */ /* 0x002fe40008400000 */
[----:B------:R-:W2:Y:S01]  /*47370*/  LDL.LU R40, [R1+0x4c0] ;  /* 0x0004c00001287983 */ /* 0x000ea20000300800 */
[----:B0-----:R-:W-:-:S04]  /*47380*/  @!P2 IADD3 R60, P3, P4, R14, R16, R9 ;  /* 0x000000100e3ca210 */ /* 0x001fc80007c7e009 */
[----:B------:R-:W-:Y:S02]  /*47390*/  @!P2 IADD3.X R61, R29, R17, R8, P3, P4 ;  /* 0x000000111d3da210 */ /* 0x000fe40001fe8408 */
[----:B------:R-:W-:-:S13]  /*473a0*/  ISETP.LT.OR P2, PT, R28, 0xd2, !P1 ;  /* 0x000000d21c00780c */ /* 0x000fda0004f41670 */
[----:B------:R-:W0:Y:S01]  /*473b0*/  @!P2 LDC.64 R16, c[0x0][0x5c0] ;  /* 0x00017000ff10ab82 */ /* 0x000e220000000a00 */
[----:B------:R-:W-:Y:S02]  /*473c0*/  LOP3.LUT P0, RZ, R12, 0x10000000, RZ, 0xc0, !PT ;  /* 0x100000000cff7812 */ /* 0x000fe4000780c0ff */
[----:B0-----:R-:W-:-:S04]  /*473d0*/  @!P2 IADD3 R58, P3, P4, R14, R16, R9 ;  /* 0x000000100e3aa210 */ /* 0x001fc80007c7e009 */
[----:B------:R-:W-:Y:S02]  /*473e0*/  @!P2 IADD3.X R59, R29, R17, R8, P3, P4 ;  /* 0x000000111d3ba210 */ /* 0x000fe40001fe8408 */
[----:B------:R-:W-:Y:S02]  /*473f0*/  ISETP.LT.OR P4, PT, R28, 0x61, !P0 ;  /* 0x000000611c00780c */ /* 0x000fe40004781670 */
[----:B------:R-:W-:Y:S02]  /*47400*/  F2FP.SATFINITE.E4M3.F32.PACK_AB_MERGE_C R15, RZ, R15, RZ ;  /* 0x0000000fff0f723e */ /* 0x000fe400048070ff */
[----:B------:R-:W-:-:S09]  /*47410*/  LOP3.LUT P6, RZ, R0, 0x200000, RZ, 0xc0, !PT ;  /* 0x0020000000ff7812 */ /* 0x000fd200078cc0ff */
[----:B------:R-:W0:Y:S01]  /*47420*/  @!P4 LDC.64 R16, c[0x0][0x5c0] ;  /* 0x00017000ff10cb82 */ /* 0x000e220000000a00 */
[----:B------:R1:W-:Y:S01]  /*47430*/  @!P5 STG.E.U8 desc[UR4][R134.64+0x60], R15 ;  /* 0x0000600f8600d986 */ /* 0x0003e2000c101104 */
[----:B------:R-:W-:Y:S01]  /*47440*/  @!P4 IADD3 R18, P3, P5, R3, R14, R11 ;  /* 0x0000000e0312c210 */ /* 0x000fe20007d7e00b */
[----:B-1----:R-:W-:-:S05]  /*47450*/  FMUL R15, R47, UR61 ;  /* 0x0000003d2f0f7c20 */ /* 0x002fca0008400000 */
[----:B------:R-:W-:-:S05]  /*47460*/  F2FP.SATFINITE.E4M3.F32.PACK_AB_MERGE_C R15, RZ, R15, RZ ;  /* 0x0000000fff0f723e */ /* 0x000fca00048070ff */
[----:B------:R1:W-:Y:S02]  /*47470*/  @!P6 STG.E.U8 desc[UR4][R130.64+0x61], R15 ;  /* 0x0000610f8200e986 */ /* 0x0003e4000c101104 */
[----:B-1----:R-:W-:Y:S02]  /*47480*/  @!P4 IADD3.X R15, R2, R29, R10, P3, P5 ;  /* 0x0000001d020fc210 */ /* 0x002fe40001fea40a */
[----:B0-----:R-:W-:Y:S01]  /*47490*/  @!P4 IADD3 R16, P3, R18, R16, RZ ;  /* 0x000000101210c210 */ /* 0x001fe20007f7e0ff */
[----:B----4-:R-:W-:Y:S02]  /*474a0*/  FMUL R18, R41, UR61 ;  /* 0x0000003d29127c20 */ /* 0x010fe40008400000 */
[----:B------:R-:W3:Y:S02]  /*474b0*/  LDL.LU R41, [R1+0x4c4] ;  /* 0x0004c40001297983 */ /* 0x000ee40000300800 */
[----:B------:R-:W-:Y:S01]  /*474c0*/  @!P4 IMAD.X R17, R15, 0x1, R17, P3 ;  /* 0x000000010f11c824 */ /* 0x000fe200018e0611 */
[----:B------:R-:W-:Y:S01]  /*474d0*/  ISETP.LT.OR P3, PT, R28, 0x62, !P0 ;  /* 0x000000621c00780c */ /* 0x000fe20004761670 */
[----:B------:R-:W4:Y:S01]  /*474e0*/  LDL.LU R43, [R1+0x4c8] ;  /* 0x0004c800012b7983 */ /* 0x000f220000300800 */
[----:B------:R-:W-:-:S05]  /*474f0*/  F2FP.SATFINITE.E4M3.F32.PACK_AB_MERGE_C R18, RZ, R18, RZ ;  /* 0x00000012ff12723e */ /* 0x000fca00048070ff */
[----:B------:R0:W-:Y:S06]  /*47500*/  @!P4 STG.E.U8 desc[UR4][R16.64+0x60], R18 ;  /* 0x000060121000c986 */ /* 0x0001ec000c101104 */
[----:B0-----:R-:W0:Y:S01]  /*47510*/  @!P3 LDC.64 R18, c[0x0][0x5c0] ;  /* 0x00017000ff12bb82 */ /* 0x001e220000000a00 */
[----:B------:R-:W-:-:S04]  /*47520*/  @!P3 IADD3 R20, P5, P6, R3, R14, R11 ;  /* 0x0000000e0314b210 */ /* 0x000fc80007ebe00b */
[----:B------:R-:W-:Y:S02]  /*47530*/  @!P3 IADD3.X R15, R2, R29, R10, P5, P6 ;  /* 0x0000001d020fb210 */ /* 0x000fe40002fec40a */
[----:B0-----:R-:W-:-:S05]  /*47540*/  @!P3 IADD3 R18, P4, R20, R18, RZ ;  /* 0x000000121412b210 */ /* 0x001fca0007f9e0ff */
[----:B------:R-:W-:Y:S01]  /*47550*/  @!P3 IMAD.X R19, R15, 0x1, R19, P4 ;  /* 0x000000010f13b824 */ /* 0x000fe200020e0613 */
[----:B------:R-:W-:-:S04]  /*47560*/  LOP3.LUT R4, R4, 0xdfffffff, RZ, 0xc0, !PT ;  /* 0xdfffffff04047812 */ /* 0x000fc800078ec0ff */
[----:B------:R-:W-:Y:S02]  /*47570*/  @P2 LOP3.LUT R4, R4, 0x20000000, RZ, 0xfc, !PT ;  /* 0x2000000004042812 */ /* 0x000fe400078efcff */
[----:B------:R-:W-:-:S13]  /*47580*/  ISETP.LT.OR P2, PT, R28, 0xd9, !P1 ;  /* 0x000000d91c00780c */ /* 0x000fda0004f41670 */
[----:B------:R-:W0:Y:S01]  /*47590*/  @!P2 LDC.64 R16, c[0x0][0x5c0] ;  /* 0x00017000ff10ab82 */ /* 0x000e220000000a00 */
        /* <DEDUP_REMOVED lines=11> */
[----:B------:R-:W3:Y:S04]  /*47650*/  LDL.LU R41, [R1+0x4d0] ;  /* 0x0004d00001297983 */ /* 0x000ee80000300800 */
[----:B------:R-:W3:Y:S04]  /*47660*/  LDL.LU R68, [R1+0x4d4] ;  /* 0x0004d40001447983 */ /* 0x000ee80000300800 */
[----:B------:R-:W3:Y:S01]  /*47670*/  LDL.LU R69, [R1+0x4d8] ;  /* 0x0004d80001457983 */ /* 0x000ee20000300800 */
[----:B------:R-:W-:-:S02]  /*47680*/  LOP3.LUT R4, R4, 0xf7ffffff, RZ, 0xc0, !PT ;  /* 0xf7ffffff04047812 */ /* 0x000fc400078ec0ff */
[----:B0-----:R-:W-:Y:S01]  /*47690*/  @!P2 IADD3 R48, P3, P4, R14, R16, R9 ;  /* 0x000000100e30a210 */ /* 0x001fe20007c7e009 */
[----:B------:R-:W3:Y:S01]  /*476a0*/  LDL.LU R79, [R1+0x4dc] ;  /* 0x0004dc00014f7983 */ /* 0x000ee20000300800 */
[----:B------:R-:W-:Y:S02]  /*476b0*/  ISETP.GE.AND P5, PT, R13, 0x101, PT ;  /* 0x000001010d00780c */ /* 0x000fe40003fa6270 */
[----:B------:R-:W-:Y:S02]  /*476c0*/  @P2 LOP3.LUT R4, R4, 0x8000000, RZ, 0xfc, !PT ;  /* 0x0800000004042812 */ /* 0x000fe400078efcff */
        /* <DEDUP_REMOVED lines=9> */
[----:B------:R-:W-:Y:S02]  /*47760*/  LOP3.LUT P4, RZ, R4, 0x1000, RZ, 0xc0, !PT ;  /* 0x0000100004ff7812 */ /* 0x000fe4000788c0ff */
[----:B------:R-:W-:-:S11]  /*47770*/  F2FP.SATFINITE.E4M3.F32.PACK_AB_MERGE_C R15, RZ, R15, RZ ;  /* 0x0000000fff0f723e */ /* 0x000fd600048070ff */
[----:B------:R4:W-:Y:S01]  /*47780*/  @!P4 STG.E.U8 desc[UR4][R138.64+0x68], R15 ;  /* 0x0000680f8a00c986 */ /* 0x0009e2000c101104 */
[----:B0-----:R-:W-:-:S04]  /*47790*/  @!P5 IADD3 R44, P3, P4, R14, R16, R11 ;  /* 0x000000100e2cd210 */ /* 0x001fc80007c7e00b */
[----:B------:R-:W-:Y:S02]  /*477a0*/  @!P5 IADD3.X R45, R29, R17, R10, P3, P4 ;  /* 0x000000111d2dd210 */ /* 0x000fe40001fe840a */
[----:B------:R-:W-:Y:S02]  /*477b0*/  ISETP.LT.OR P4, PT, R28, 0x69, !P0 ;  /* 0x000000691c00780c */ /* 0x000fe40004781670 */
[----:B------:R-:W-:-:S11]  /*477c0*/  LOP3.LUT P6, RZ, R0, 0x800, RZ, 0xc0, !PT ;  /* 0x0000080000ff7812 */ /* 0x000fd600078cc0ff */
[----:B------:R-:W0:Y:S01]  /*477d0*/  @!P4 LDC.64 R16, c[0x0][0x5c0] ;  /* 0x00017000ff10cb82 */ /* 0x000e220000000a00 */
[----:B----4-:R-:W-:Y:S01]  /*477e0*/  FMUL R15, R43, UR61 ;  /* 0x0000003d2b0f7c20 */ /* 0x010fe20008400000 */
[----:B------:R-:W-:-:S04]  /*477f0*/  LOP3.LUT R4, R4, 0xfdffffff, RZ, 0xc0, !PT ;  /* 0xfdffffff04047812 */ /* 0x000fc800078ec0ff */
[----:B------:R-:W-:Y:S02]  /*47800*/  F2FP.SATFINITE.E4M3.F32.PACK_AB_MERGE_C R15, RZ, R15, RZ ;  /* 0x0000000fff0f723e */ /* 0x000fe400048070ff */
[----:B------:R-:W-:Y:S02]  /*47810*/  @P5 LOP3.LUT R4, R4, 0x2000000, RZ, 0xfc, !PT ;  /* 0x0200000004045812 */ /* 0x000fe400078efcff */
[----:B------:R-:W-:Y:S01]  /*47820*/  @!P4 IADD3 R18, P3, P5, R3, R14, R11 ;  /* 0x0000000e0312c210 */ /* 0x000fe20007d7e00b */
[----:B------:R1:W-:Y:S01]  /*47830*/  @!P6 STG.E.U8 desc[UR4][R26.64+0x69], R15 ;  /* 0x0000690f1a00e986 */ /* 0x0003e2000c101104 */
[C---:B------:R-:W-:Y:S02]  /*47840*/  LOP3.LUT P2, RZ, R12.reuse, 0x8000000, RZ, 0xc0, !PT ;  /* 0x080000000cff7812 */ /* 0x040fe4000784c0ff */
[----:B------:R-:W-:Y:S02]  /*47850*/  LOP3.LUT R12, R12, 0xfdffffff, RZ, 0xc0, !PT ;  /* 0xfdffffff0c0c7812 */ /* 0x000fe400078ec0ff */
[----:B-1----:R-:W-:-:S02]  /*47860*/  @!P4 IADD3.X R15, R2, R29, R10, P3, P5 ;  /* 0x0000001d020fc210 */ /* 0x002fc40001fea40a */
[----:B0-----:R-:W-:Y:S02]  /*47870*/  @!P4 IADD3 R16, P3, R18, R16, RZ ;  /* 0x000000101210c210 */ /* 0x001fe40007f7e0ff */
[----:B------:R-:W-:-:S03]  /*47880*/  @P0 LOP3.LUT R12, R12, 0x2000000, RZ, 0xfc, !PT ;  /* 0x020000000c0c0812 */ /* 0x000fc600078efcff */
[----:B------:R-:W-:Y:S01]  /*47890*/  @!P4 IMAD.X R17, R15, 0x1, R17, P3 ;  /* 0x000000010f11c824 */ /* 0x000fe200018e0611 */
[----:B------:R-:W-:Y:S02]  /*478a0*/  ISETP.LT.OR P3, PT, R28, 0x6a, !P0 ;  /* 0x0000006a1c00780c */ /* 0x000fe40004761670 */
[----:B------:R-:W-:-:S04]  /*478b0*/  ISETP.GE.AND P0, PT, R13, 0x101, PT ;  /* 0x000001010d00780c */ /* 0x000fc80003f06270 */
[----:B------:R-:W-:-:S07]  /*478c0*/  ISETP.LT.OR P0, PT, R28, 0xd9, !P0 ;  /* 0x000000d91c00780c */ /* 0x000fce0004701670 */
[----:B------:R-:W-:Y:S01]  /*478d0*/  @!P3 IADD3 R20, P5, P6, R3, R14, R11 ;  /* 0x0000000e0314b210 */ /* 0x000fe20007ebe00b */
[----:B--2---:R-:W-:-:S05]  /*478e0*/  FMUL R18, R40, UR61 ;  /* 0x0000003d28127c20 */ /* 0x004fca0008400000 */
[----:B------:R-:W-:-:S05]  /*478f0*/  F2FP.SATFINITE.E4M3.F32.PACK_AB_MERGE_C R18, RZ, R18, RZ ;  /* 0x00000012ff12723e */ /* 0x000fca00048070ff */
[----:B------:R0:W-:Y:S02]  /*47900*/  @!P4 STG.E.U8 desc[UR4][R16.64+0x68], R18 ;  /* 0x000068121000c986 */ /* 0x0001e4000c101104 */
[----:B0-----:R-:W0:Y:S01]  /*47910*/  @!P0 LDC.64 R16, c[0x0][0x5c0] ;  /* 0x00017000ff108b82 */ /* 0x001e220000000a00 */
[----:B------:R-:W-:Y:S02]  /*47920*/  @!P3 IADD3.X R15, R2, R29, R10, P5, P6 ;  /* 0x0000001d020fb210 */ /* 0x000fe40002fec40a */
[----:B------:R-:W-:-:S05]  /*47930*/  LOP3.LUT R4, R4, 0xfeffffff, RZ, 0xc0, !PT ;  /* 0xfeffffff04047812 */ /* 0x000fca00078ec0ff */
[----:B------:R-:W1:Y:S01]  /*47940*/  @!P3 LDC.64 R18, c[0x0][0x5c0] ;  /* 0x00017000ff12bb82 */ /* 0x000e620000000a00 */
[----:B------:R-:W-:Y:S02]  /*47950*/  @P0 LOP3.LUT R4, R4, 0x1000000, RZ, 0xfc, !PT ;  /* 0x0100000004040812 */ /* 0x000fe400078efcff */
[----:B0-----:R-:W-:-:S04]  /*47960*/  @!P0 IADD3 R42, P5, P6, R14, R16, R11 ;  /* 0x000000100e2a8210 */ /* 0x001fc80007ebe00b */
[----:B------:R-:W-:Y:S02]  /*47970*/  @!P0 IADD3.X R43, R29, R17, R10, P5, P6 ;  /* 0x000000111d2b8210 */ /* 0x000fe40002fec40a */
[----:B------:R-:W-:-:S04]  /*47980*/  ISETP.GE.AND P5, PT, R13, 0x101, PT ;  /* 0x000001010d00780c */ /* 0x000fc80003fa6270 */
[----:B------:R-:W-:Y:S02]  /*47990*/  ISETP.LT.OR P0, PT, R28, 0xda, !P5 ;  /* 0x000000da1c00780c */ /* 0x000fe40006f01670 */
[----:B-1----:R-:W-:-:S11]  /*479a0*/  @!P3 IADD3 R18, P4, R20, R18, RZ ;  /* 0x000000121412b210 */ /* 0x002fd60007f9e0ff */
[----:B------:R-:W0:Y:S01]  /*479b0*/  @!P0 LDC.64 R16, c[0x0][0x5c0] ;  /* 0x00017000ff108b82 */ /* 0x000e220000000a00 */
[----:B------:R-:W-:Y:S01]  /*479c0*/  @!P3 IMAD.X R19, R15, 0x1, R19, P4 ;  /* 0x000000010f13b824 */ /* 0x000fe200020e0613 */
[----:B------:R-:W-:Y:S01]  /*479d0*/  ISETP.GE.AND P6, PT, R13, 0x1, PT ;  /* 0x000000010d00780c */ /* 0x000fe20003fc6270 */
[----:B---3--:R-:W-:-:S05]  /*479e0*/  FMUL R15, R41, UR61 ;  /* 0x0000003d290f7c20 */ /* 0x008fca0008400000 */
[----:B------:R-:W-:-:S05]  /*479f0*/  F2FP.SATFINITE.E4M3.F32.PACK_AB_MERGE_C R15, RZ, R15, RZ ;  /* 0x0000000fff0f723e */ /* 0x000fca00048070ff */
[----:B------:R1:W-:Y:S01]  /*47a00*/  @!P3 STG.E.U8 desc[UR4][R18.64+0x69], R15 ;  /* 0x0000690f1200b986 */ /* 0x0003e2000c101104 */
[----:B0-----:R-:W-:-:S04]  /*47a10*/  @!P0 IADD3 R40, P3, P4, R14, R16, R11 ;  /* 0x000000100e288210 */ /* 0x001fc80007c7e00b */
[----:B------:R-:W-:Y:S02]  /*47a20*/  @!P0 IADD3.X R41, R29, R17, R10, P3, P4 ;  /* 0x000000111d298210 */ /* 0x000fe40001fe840a */
[----:B------:R-:W-:-:S13]  /*47a30*/  ISETP.LT.OR P3, PT, R28, 0x71, !P6 ;  /* 0x000000711c00780c */ /* 0x000fda0007761670 */
[----:B------:R-:W0:Y:S01]  /*47a40*/  @!P3 LDC.64 R16, c[0x0][0x5c0] ;  /* 0x00017000ff10bb82 */ /* 0x000e220000000a00 */
[----:B-1----:R-:W-:Y:S02]  /*47a50*/  FMUL R15, R68, UR61 ;  /* 0x0000003d440f7c20 */ /* 0x002fe40008400000 */
[----:B------:R-:W2:Y:S03]  /*47a60*/  LDL.LU R68, [R1+0x4e0] ;  /* 0x0004e00001447983 */ /* 0x000ea60000300800 */
[----:B------:R-:W-:Y:S02]  /*47a70*/  F2FP.SATFINITE.E4M3.F32.PACK_AB_MERGE_C R15, RZ, R15, RZ ;  /* 0x0000000fff0f723e */ /* 0x000fe400048070ff */
[----:B0-----:R-:W-:-:S05]  /*47a80*/  @!P3 IADD3 R16, P4, R14, R16, RZ ;  /* 0x000000100e10b210 */ /* 0x001fca0007f9e0ff */
[----:B------:R-:W-:-:S05]  /*47a90*/  @!P3 IMAD.X R17, R29, 0x1, R17, P4 ;  /* 0x000000011d11b824 */ /* 0x000fca00020e0611 */
[----:B------:R0:W-:Y:S02]  /*47aa0*/  @!P3 STG.E.U8 desc[UR4][R16.64+0x70], R15 ;  /* 0x0000700f1000b986 */ /* 0x0001e4000c101104 */
[----:B0-----:R-:W-:Y:S02]  /*47ab0*/  FMUL R15, R69, UR61 ;  /* 0x0000003d450f7c20 */ /* 0x001fe40008400000 */
[----:B------:R-:W3:Y:S01]  /*47ac0*/  LDL.LU R69, [R1+0x4e4] ;  /* 0x0004e40001457983 */ /* 0x000ee20000300800 */
[----:B------:R-:W-:-:S13]  /*47ad0*/  ISETP.LT.OR P3, PT, R28, 0x72, !P6 ;  /* 0x000000721c00780c */ /* 0x000fda0007761670 */
[----:B------:R-:W0:Y:S01]  /*47ae0*/  @!P3 LDC.64 R16, c[0x0][0x5c0] ;  /* 0x00017000ff10bb82 */ /* 0x000e220000000a00 */
[----:B------:R-:W-:Y:S02]  /*47af0*/  F2FP.SATFINITE.E4M3.F32.PACK_AB_MERGE_C R15, RZ, R15, RZ ;  /* 0x0000000fff0f723e */ /* 0x000fe400048070ff */
[----:B0-----:R-:W-:-:S05]  /*47b00*/  @!P3 IADD3 R16, P4, R14, R16, RZ ;  /* 0x000000100e10b210 */ /* 0x001fca0007f9e0ff */
[----:B------:R-:W-:-:S05]  /*47b10*/  @!P3 IMAD.X R17, R29, 0x1, R17, P4 ;  /* 0x000000011d11b824 */ /* 0x000fca00020e0611 */
[----:B------:R0:W-:Y:S02]  /*47b20*/  @!P3 STG.E.U8 desc[UR4][R16.64+0x71], R15 ;  /* 0x0000710f1000b986 */ /* 0x0001e4000c101104 */
[----:B0-----:R-:W-:Y:S02]  /*47b30*/  FMUL R15, R79, UR61 ;  /* 0x0000003d4f0f7c20 */ /* 0x001fe40008400000 */
[----:B------:R-:W4:Y:S01]  /*47b40*/  LDL.LU R79, [R1+0x4e8] ;  /* 0x0004e800014f7983 */ /* 0x000f220000300800 */
[----:B------:R-:W-:-:S04]  /*47b50*/  LOP3.LUT R4, R4, 0xff7fffff, RZ, 0xc0, !PT ;  /* 0xff7fffff04047812 */ /* 0x000fc800078ec0ff */
[----:B------:R-:W-:Y:S02]  /*47b60*/  @P0 LOP3.LUT R4, R4, 0x800000, RZ, 0xfc, !PT ;  /* 0x0080000004040812 */ /* 0x000fe400078efcff */
[----:B------:R-:W-:Y:S02]  /*47b70*/  ISETP.LT.OR P0, PT, R28, 0xe1, !P2 ;  /* 0x000000e11c00780c */ /* 0x000fe40005701670 */
[----:B------:R-:W-:-:S11]  /*47b80*/  LOP3.LUT R12, R12, 0xfbffffff, RZ, 0xc0, !PT ;  /* 0xfbffffff0c0c7812 */ /* 0x000fd600078ec0ff */
[----:B------:R-:W0:Y:S01]  /*47b90*/  @!P0 LDC.64 R16, c[0x0][0x5c0] ;  /* 0x00017000ff108b82 */ /* 0x000e220000000a00 */
        /* <DEDUP_REMOVED lines=14> */
[----:B------:R-:W-:-:S11]  /*47c80*/  F2FP.SATFINITE.E4M3.F32.PACK_AB_MERGE_C R15, RZ, R15, RZ ;  /* 0x0000000fff0f723e */ /* 0x000fd600048070ff */
[----:B------:R2:W-:Y:S01]  /*47c90*/  @!P0 STG.E.U8 desc[UR4][R148.64+0x70], R15 ;  /* 0x0000700f94008986 */ /* 0x0005e2000c101104 */
[----:B------:R-:W-:Y:S02]  /*47ca0*/  ISETP.LT.OR P0, PT, R28, 0x72, !P2 ;  /* 0x000000721c00780c */ /* 0x000fe40005701670 */
[----:B0-----:R-:W-:-:S04]  /*47cb0*/  @!P5 IADD3 R34, P3, P4, R14, R16, R3 ;  /* 0x000000100e22d210 */ /* 0x001fc80007c7e003 */
[----:B------:R-:W-:Y:S02]  /*47cc0*/  @!P5 IADD3.X R35, R29, R17, R2, P3, P4 ;  /* 0x000000111d23d210 */ /* 0x000fe40001fe8402 */
[----:B------:R-:W-:-:S13]  /*47cd0*/  ISETP.LT.OR P4, PT, R28, 0xea, !P2 ;  /* 0x000000ea1c00780c */ /* 0x000fda0005781670 */
[----:B------:R-:W0:Y:S01]  /*47ce0*/  @!P4 LDC.64 R16, c[0x0][0x5c0] ;  /* 0x00017000ff10cb82 */ /* 0x000e220000000a00 */
[----:B--2---:R-:W-:Y:S02]  /*47cf0*/  FMUL R15, R68, UR61 ;  /* 0x0000003d440f7c20 */ /* 0x004fe40008400000 */
[----:B------:R-:W2:Y:S03]  /*47d00*/  LDL.LU R68, [R1+0x4ec] ;  /* 0x0004ec0001447983 */ /* 0x000ea60000300800 */
[----:B------:R-:W-:-:S05]  /*47d10*/  F2FP.SATFINITE.E4M3.F32.PACK_AB_MERGE_C R15, RZ, R15, RZ ;  /* 0x0000000fff0f723e */ /* 0x000fca00048070ff */
[----:B------:R3:W-:Y:S01]  /*47d20*/  @!P0 STG.E.U8 desc[UR4][R146.64+0x71], R15 ;  /* 0x0000710f92008986 */ /* 0x0007e2000c101104 */
[----:B0-----:R-:W-:-:S04]  /*47d30*/  @!P4 IADD3 R32, P2, P3, R14, R16, R3 ;  /* 0x000000100e20c210 */ /* 0x001fc80007b5e003 */
[----:B------:R-:W-:Y:S02]  /*47d40*/  @!P4 IADD3.X R33, R29, R17, R2, P2, P3 ;  /* 0x000000111d21c210 */ /* 0x000fe400017e6402 */
[----:B------:R-:W-:-:S13]  /*47d50*/  ISETP.LT.OR P2, PT, R28, 0x79, !P6 ;  /* 0x000000791c00780c */ /* 0x000fda0007741670 */
[----:B------:R-:W0:Y:S01]  /*47d60*/  @!P2 LDC.64 R16, c[0x0][0x5c0] ;  /* 0x00017000ff10ab82 */ /* 0x000e220000000a00 */
[----:B---3--:R-:W-:Y:S02]  /*47d70*/  FMUL R15, R69, UR61 ;  /* 0x0000003d450f7c20 */ /* 0x008fe40008400000 */
[----:B------:R-:W3:Y:S01]  /*47d80*/  LDL.LU R69, [R1+0x4f0] ;  /* 0x0004f00001457983 */ /* 0x000ee20000300800 */
[----:B0-----:R-:W-:Y:S02]  /*47d90*/  @!P2 IADD3 R16, P3, R14, R16, RZ ;  /* 0x000000100e10a210 */ /* 0x001fe40007f7e0ff */
[----:B------:R-:W-:-:S03]  /*47da0*/  F2FP.SATFINITE.E4M3.F32.PACK_AB_MERGE_C R15, RZ, R15, RZ ;  /* 0x0000000fff0f723e */ /* 0x000fc600048070ff */
[----:B------:R-:W-:-:S05]  /*47db0*/  @!P2 IMAD.X R17, R29, 0x1, R17, P3 ;  /* 0x000000011d11a824 */ /* 0x000fca00018e0611 */
[----:B------:R4:W-:Y:S02]  /*47dc0*/  @!P2 STG.E.U8 desc[UR4][R16.64+0x78], R15 ;  /* 0x0000780f1000a986 */ /* 0x0009e4000c101104 */
[----:B----4-:R-:W-:Y:S02]  /*47dd0*/  FMUL R15, R79, UR61 ;  /* 0x0000003d4f0f7c20 */ /* 0x010fe40008400000 */
[----:B------:R-:W4:Y:S01]  /*47de0*/  LDL.LU R79, [R1+0x4f4] ;  /* 0x0004f400014f7983 */ /* 0x000f220000300800 */
[----:B------:R-:W-:-:S13]  /*47df0*/  ISETP.LT.OR P2, PT, R28, 0x7a, !P6 ;  /* 0x0000007a1c00780c */ /* 0x000fda0007741670 */
[----:B------:R-:W0:Y:S01]  /*47e00*/  @!P2 LDC.64 R16, c[0x0][0x5c0] ;  /* 0x00017000ff10ab82 */ /* 0x000e220000000a00 */
[----:B------:R-:W-:-:S04]  /*47e10*/  LOP3.LUT R4, R4, 0xffdfffff, RZ, 0xc0, !PT ;  /* 0xffdfffff04047812 */ /* 0x000fc800078ec0ff */
[----:B------:R-:W-:Y:S02]  /*47e20*/  @P5 LOP3.LUT R4, R4, 0x200000, RZ, 0xfc, !PT ;  /* 0x0020000004045812 */ /* 0x000fe400078efcff */
[----:B------:R-:W-:Y:S02]  /*47e30*/  ISETP.LT.OR P5, PT, R28, 0xe1, !P1 ;  /* 0x000000e11c00780c */ /* 0x000fe40004fa1670 */
[----:B------:R-:W-:Y:S02]  /*47e40*/  F2FP.SATFINITE.E4M3.F32.PACK_AB_MERGE_C R15, RZ, R15, RZ ;  /* 0x0000000fff0f723e */ /* 0x000fe400048070ff */
[----:B0-----:R-:W-:-:S05]  /*47e50*/  @!P2 IADD3 R16, P3, R14, R16, RZ ;  /* 0x000000100e10a210 */ /* 0x001fca0007f7e0ff */
[----:B------:R-:W-:-:S05]  /*47e60*/  @!P2 IMAD.X R17, R29, 0x1, R17, P3 ;  /* 0x000000011d11a824 */ /* 0x000fca00018e0611 */
[----:B------:R0:W-:Y:S02]  /*47e70*/  @!P2 STG.E.U8 desc[UR4][R16.64+0x79], R15 ;  /* 0x0000790f1000a986 */ /* 0x0001e4000c101104 */
[----:B0-----:R-:W0:Y:S01]  /*47e80*/  @!P5 LDC.64 R16, c[0x0][0x5c0] ;  /* 0x00017000ff10db82 */ /* 0x001e220000000a00 */
[C---:B------:R-:W-:Y:S02]  /*47e90*/  LOP3.LUT P0, RZ, R4.reuse, 0x4000, RZ, 0xc0, !PT ;  /* 0x0000400004ff7812 */ /* 0x040fe4000780c0ff */
[----:B------:R-:W-:-:S04]  /*47ea0*/  LOP3.LUT R4, R4, 0xfff7ffff, RZ, 0xc0, !PT ;  /* 0xfff7ffff04047812 */ /* 0x000fc800078ec0ff */
[----:B------:R-:W-:-:S04]  /*47eb0*/  @P4 LOP3.LUT R4, R4, 0x80000, RZ, 0xfc, !PT ;  /* 0x0008000004044812 */ /* 0x000fc800078efcff */
[----:B------:R-:W-:-:S04]  /*47ec0*/  LOP3.LUT R4, R4, 0xfffbffff, RZ, 0xc0, !PT ;  /* 0xfffbffff04047812 */ /* 0x000fc800078ec0ff */
[----:B------:R-:W-:Y:S02]  /*47ed0*/  @P5 LOP3.LUT R4, R4, 0x40000, RZ, 0xfc, !PT ;  /* 0x0004000004045812 */ /* 0x000fe400078efcff */
[----:B0-----:R-:W-:-:S04]  /*47ee0*/  @!P5 IADD3 R30, P2, P3, R14, R16, R9 ;  /* 0x000000100e1ed210 */ /* 0x001fc80007b5e009 */
[----:B------:R-:W-:Y:S02]  /*47ef0*/  @!P5 IADD3.X R31, R29, R17, R8, P2, P3 ;  /* 0x000000111d1fd210 */ /* 0x000fe400017e6408 */
[----:B------:R-:W-:-:S13]  /*47f00*/  ISETP.LT.OR P5, PT, R28, 0xe2, !P1 ;  /* 0x000000e21c00780c */ /* 0x000fda0004fa1670 */
        /* <DEDUP_REMOVED lines=9> */
[----:B---3--:R-:W-:Y:S02]  /*47fa0*/  FMUL R15, R69, UR61 ;  /* 0x0000003d450f7c20 */ /* 0x008fe40008400000 */
[----:B------:R-:W3:Y:S01]  /*47fb0*/  LDL.LU R69, [R1+0x4fc] ;  /* 0x0004fc0001457983 */ /* 0x000ee20000300800 */
[----:B0-----:R-:W-:-:S04]  /*47fc0*/  @!P0 IADD3 R24, P2, P3, R14, R16, R9 ;  /* 0x000000100e188210 */ /* 0x001fc80007b5e009 */
[----:B------:R-:W-:Y:S02]  /*47fd0*/  @!P0 IADD3.X R25, R29, R17, R8, P2, P3 ;  /* 0x000000111d198210 */ /* 0x000fe400017e6408 */
[----:B------:R-:W-:Y:S02]  /*47fe0*/  LOP3.LUT P3, RZ, R0, 0x10, RZ, 0xc0, !PT ;  /* 0x0000001000ff7812 */ /* 0x000fe4000786c0ff */
[----:B------:R-:W-:-:S11]  /*47ff0*/  F2FP.SATFINITE.E4M3.F32.PACK_AB_MERGE_C R15, RZ, R15, RZ ;  /* 0x0000000fff0f723e */ /* 0x000fd600048070ff */
[----:B------:R4:W-:Y:S02]  /*48000*/  @!P3 STG.E.U8 desc[UR4][R22.64+0x79], R15 ;  /* 0x0000790f1600b986 */ /* 0x0009e4000c101104 */
[----:B----4-:R-:W-:Y:S02]  /*48010*/  FMUL R15, R79, UR61 ;  /* 0x0000003d4f0f7c20 */ /* 0x010fe40008400000 */
[----:B------:R-:W4:Y:S01]  /*48020*/  LDL.LU R79, [R1+0x500] ;  /* 0x00050000014f7983 */ /* 0x000f220000300800 */
[----:B------:R-:W-:Y:S02]  /*48030*/  ISETP.LT.OR P3, PT, R28, 0xea, !P1 ;  /* 0x000000ea1c00780c */ /* 0x000fe40004f61670 */
[----:B------:R-:W-:-:S11]  /*48040*/  LOP3.LUT R4, R4, 0xfffdffff, RZ, 0xc0, !PT ;  /* 0xfffdffff04047812 */ /* 0x000fd600078ec0ff */
[----:B------:R-:W0:Y:S01]  /*48050*/  @!P3 LDC.64 R16, c[0x0][0x5c0] ;  /* 0x00017000ff10bb82 */ /* 0x000e220000000a00 */
[----:B------:R-:W-:-:S04]  /*48060*/  @P5 LOP3.LUT R4, R4, 0x20000, RZ, 0xfc, !PT ;  /* 0x0002000004045812 */ /* 0x000fc800078efcff */
[----:B------:R-:W-:-:S04]  /*48070*/  LOP3.LUT R4, R4, 0xfffeffff, RZ, 0xc0, !PT ;  /* 0xfffeffff04047812 */ /* 0x000fc800078ec0ff */
[----:B------:R-:W-:Y:S02]  /*48080*/  @P0 LOP3.LUT R4, R4, 0x10000, RZ, 0xfc, !PT ;  /* 0x0001000004040812 */ /* 0x000fe400078efcff */
[----:B------:R-:W-:Y:S02]  /*48090*/  LOP3.LUT P5, RZ, R12, 0x4000000, RZ, 0xc0, !PT ;  /* 0x040000000cff7812 */ /* 0x000fe400078ac0ff */
        /* <DEDUP_REMOVED lines=14> */
[----:B------:R-:W-:-:S09]  /*48180*/  ISETP.GE.AND P5, PT, R13, 0x89, PT ;  /* 0x000000890d00780c */ /* 0x000fd20003fa6270 */
[----:B------:R2:W-:Y:S01]  /*48190*/  @!P4 STG.E.U8 desc[UR4][R154.64+0x70], R15 ;  /* 0x0000700f9a00c986 */ /* 0x0005e2000c101104 */
[----:B0-----:R-:W-:-:S04]  /*481a0*/  @!P3 IADD3 R18, P1, P2, R14, R16, R11 ;  /* 0x000000100e12b210 */ /* 0x001fc80007a3e00b */
[----:B------:R-:W-:Y:S02]  /*481b0*/  @!P3 IADD3.X R19, R29, R17, R10, P1, P2 ;  /* 0x000000111d13b210 */ /* 0x000fe40000fe440a */
[----:B------:R-:W-:Y:S02]  /*481c0*/  ISETP.LT.OR P2, PT, R28, 0x71, !P5 ;  /* 0x000000711c00780c */ /* 0x000fe40006f41670 */
[----:B------:R-:W-:-:S11]  /*481d0*/  LOP3.LUT P6, RZ, R0, 0x1000000, RZ, 0xc0, !PT ;  /* 0x0100000000ff7812 */ /* 0x000fd600078cc0ff */
[----:B------:R-:W0:Y:S01]  /*481e0*/  @!P2 LDC.64 R16, c[0x0][0x5c0] ;  /* 0x00017000ff10ab82 */ /* 0x000e220000000a00 */
[----:B------:R-:W-:-:S04]  /*481f0*/  LOP3.LUT R4, R4, 0xffffbfff, RZ, 0xc0, !PT ;  /* 0xffffbfff04047812 */ /* 0x000fc800078ec0ff */
[----:B------:R-:W-:Y:S02]  /*48200*/  @P3 LOP3.LUT R4, R4, 0x4000, RZ, 0xfc, !PT ;  /* 0x0000400004043812 */ /* 0x000fe400078efcff */
[----:B------:R-:W-:Y:S01]  /*48210*/  @!P2 IADD3 R50, P1, P3, R3, R14, R9 ;  /* 0x0000000e0332a210 */ /* 0x000fe20007b3e009 */
[----:B--2---:R-:W-:Y:S02]  /*48220*/  FMUL R15, R68, UR61 ;  /* 0x0000003d440f7c20 */ /* 0x004fe40008400000 */
[----:B------:R-:W2:Y:S03]  /*48230*/  LDL.LU R68, [R1+0x504] ;  /* 0x0005040001447983 */ /* 0x000ea60000300800 */
[----:B------:R-:W-:-:S05]  /*48240*/  F2FP.SATFINITE.E4M3.F32.PACK_AB_MERGE_C R15, RZ, R15, RZ ;  /* 0x0000000fff0f723e */ /* 0x000fca00048070ff */
[----:B------:R1:W-:Y:S01]  /*48250*/  @!P6 STG.E.U8 desc[UR4][R150.64+0x71], R15 ;  /* 0x0000710f9600e986 */ /* 0x0003e2000c101104 */
[----:B---3--:R-:W-:-:S03]  /*48260*/  FMUL R51, R69, UR61 ;  /* 0x0000003d45337c20 */ /* 0x008fc60008400000 */
[----:B------:R-:W3:Y:S01]  /*48270*/  LDL.LU R69, [R1+0x508] ;  /* 0x0005080001457983 */ /* 0x000ee20000300800 */
[----:B-1----:R-:W-:Y:S02]  /*48280*/  @!P2 IADD3.X R15, R2, R29, R8, P1, P3 ;  /* 0x0000001d020fa210 */ /* 0x002fe40000fe6408 */
[----:B0-----:R-:W-:Y:S01]  /*48290*/  @!P2 IADD3 R16, P1, R50, R16, RZ ;  /* 0x000000103210a210 */ /* 0x001fe20007f3e0ff */
[----:B------:R-:W3:Y:S04]  /*482a0*/  LDL.LU R78, [R1+0x50c] ;  /* 0x00050c00014e7983 */ /* 0x000ee80000300800 */
[----:B------:R-:W-:Y:S01]  /*482b0*/  @!P2 IMAD.X R17, R15, 0x1, R17, P1 ;  /* 0x000000010f11a824 */ /* 0x000fe200008e0611 */
[----:B------:R-:W-:Y:S02]  /*482c0*/  ISETP.LT.OR P1, PT, R28, 0x72, !P5 ;  /* 0x000000721c00780c */ /* 0x000fe40006f21670 */
[----:B------:R-:W-:-:S05]  /*482d0*/  F2FP.SATFINITE.E4M3.F32.PACK_AB_MERGE_C R51, RZ, R51, RZ ;  /* 0x00000033ff33723e */ /* 0x000fca00048070ff */
[----:B------:R0:W-:Y:S06]  /*482e0*/  @!P2 STG.E.U8 desc[UR4][R16.64+0x70], R51 ;  /* 0x000070331000a986 */ /* 0x0001ec000c101104 */
[----:B0-----:R-:W0:Y:S01]  /*482f0*/  @!P1 LDC.64 R16, c[0x0][0x5c0] ;  /* 0x00017000ff109b82 */ /* 0x001e220000000a00 */
[----:B------:R-:W-:-:S04]  /*48300*/  @!P1 IADD3 R15, P3, P4, R3, R14, R9 ;  /* 0x0000000e030f9210 */ /* 0x000fc80007c7e009 */
[----:B------:R-:W-:Y:S02]  /*48310*/  @!P1 IADD3.X R50, R2, R29, R8, P3, P4 ;  /* 0x0000001d02329210 */ /* 0x000fe40001fe8408 */
[----:B0-----:R-:W-:-:S05]  /*48320*/  @!P1 IADD3 R16, P2, R15, R16, RZ ;  /* 0x000000100f109210 */ /* 0x001fca0007f5e0ff */
[----:B------:R-:W-:Y:S02]  /*48330*/  @!P1 IMAD.X R17, R50, 0x1, R17, P2 ;  /* 0x0000000132119824 */ /* 0x000fe400010e0611 */
[----:B----4-:R-:W-:Y:S02]  /*48340*/  FMUL R50, R79, UR61 ;  /* 0x0000003d4f327c20 */ /* 0x010fe40008400000 */
[----:B------:R-:W4:Y:S04]  /*48350*/  LDL.LU R79, [R1+0x510] ;  /* 0x00051000014f7983 */ /* 0x000f280000300800 */
[----:B------:R-:W4:Y:S04]  /*48360*/  LDL.LU R83, [R1+0x514] ;  /* 0x0005140001537983 */ /* 0x000f280000300800 */
[----:B------:R-:W4:Y:S04]  /*48370*/  LDL.LU R91, [R1+0x518] ;  /* 0x00051800015b7983 */ /* 0x000f280000300800 */
[----:B------:R-:W4:Y:S04]  /*48380*/  LDL.LU R89, [R1+0x51c] ;  /* 0x00051c0001597983 */ /* 0x000f280000300800 */
[----:B------:R-:W4:Y:S04]  /*48390*/  LDL.LU R97, [R1+0x520] ;  /* 0x0005200001617983 */ /* 0x000f280000300800 */
[----:B------:R-:W4:Y:S04]  /*483a0*/  LDL.LU R121, [R1+0x524] ;  /* 0x0005240001797983 */ /* 0x000f280000300800 */
[----:B------:R-:W4:Y:S01]  /*483b0*/  LDL.LU R7, [R1+0x528] ;  /* 0x0005280001077983 */ /* 0x000f220000300800 */
[----:B------:R-:W-:-:S02]  /*483c0*/  ISETP.LT.OR P4, PT, R28, 0x79, !P5 ;  /* 0x000000791c00780c */ /* 0x000fc40006f81670 */
[----:B------:R-:W-:Y:S01]  /*483d0*/  LOP3.LUT P0, RZ, R12, 0x2000000, RZ, 0xc0, !PT ;  /* 0x020000000cff7812 */ /* 0x000fe2000780c0ff */
[----:B------:R-:W4:Y:S10]  /*483e0*/  LDL.LU R92, [R1+0x52c] ;  /* 0x00052c00015c7983 */ /* 0x000f340000300800 */
[----:B------:R-:W-:-:S04]  /*483f0*/  @!P4 IADD3 R51, P3, P5, R3, R14, R9 ;  /* 0x0000000e0333c210 */ /* 0x000fc80007d7e009 */
[----:B------:R-:W-:Y:S02]  /*48400*/  @!P4 IADD3.X R15, R2, R29, R8, P3, P5 ;  /* 0x0000001d020fc210 */ /* 0x000fe40001fea408 */
[----:B------:R-:W-:-:S04]  /*48410*/  ISETP.GE.AND P5, PT, R13, 0x89, PT ;  /* 0x000000890d00780c */ /* 0x000fc80003fa6270 */
[C---:B------:R-:W-:Y:S02]  /*48420*/  ISETP.LT.OR P2, PT, R28.reuse, 0x7a, !P5 ;  /* 0x0000007a1c00780c */ /* 0x040fe40006f41670 */
[----:B------:R-:W-:Y:S02]  /*48430*/  ISETP.LT.OR P5, PT, R28, 0x71, !P0 ;  /* 0x000000711c00780c */ /* 0x000fe400047a1670 */
[----:B------:R-:W-:Y:S02]  /*48440*/  F2FP.SATFINITE.E4M3.F32.PACK_AB_MERGE_C R50, RZ, R50, RZ ;  /* 0x00000032ff32723e */ /* 0x000fe400048070ff */
[----:B------:R-:W-:-:S03]  /*48450*/  LOP3.LUT P6, RZ, R5, 0x80, RZ, 0xc0, !PT ;  /* 0x0000008005ff7812 */ /* 0x000fc600078cc0ff */
[----:B------:R0:W-:Y:S04]  /*48460*/  @!P1 STG.E.U8 desc[UR4][R16.64+0x71], R50 ;  /* 0x0000713210009986 */ /* 0x0001e8000c101104 */
[CC--:B------:R-:W-:Y:S02]  /*48470*/  @!P2 IADD3 R52, P1, P3, R3.reuse, R14.reuse, R9 ;  /* 0x0000000e0334a210 */ /* 0x0c0fe40007b3e009 */
[----:B------:R-:W-:Y:S02]  /*48480*/  LOP3.LUT R12, R12, 0xffbfffff, RZ, 0xc0, !PT ;  /* 0xffbfffff0c0c7812 */ /* 0x000fe400078ec0ff */
[----:B0-----:R-:W-:Y:S02]  /*48490*/  @!P2 IADD3.X R50, R2, R29, R8, P1, P3 ;  /* 0x0000001d0232a210 */ /* 0x001fe40000fe6408 */
[----:B------:R-:W-:-:S02]  /*484a0*/  @!P5 IADD3 R53, P1, P3, R3, R14, R11 ;  /* 0x0000000e0335d210 */ /* 0x000fc40007b3e00b */
[----:B------:R-:W-:Y:S02]  /*484b0*/  @P5 LOP3.LUT R12, R12, 0x400000, RZ, 0xfc, !PT ;  /* 0x004000000c0c5812 */ /* 0x000fe400078efcff */
[----:B------:R-:W-:Y:S02]  /*484c0*/  @!P5 IADD3.X R56, R2, R29, R10, P1, P3 ;  /* 0x0000001d0238d210 */ /* 0x000fe40000fe640a */
[----:B------:R-:W-:Y:S02]  /*484d0*/  LOP3.LUT P5, RZ, R0, 0x2000, RZ, 0xc0, !PT ;  /* 0x0000200000ff7812 */ /* 0x000fe400078ac0ff */
[----:B------:R-:W-:Y:S02]  /*484e0*/  ISETP.LT.OR P1, PT, R28, 0x72, !P0 ;  /* 0x000000721c00780c */ /* 0x000fe40004721670 */
[----:B------:R-:W-:-:S11]  /*484f0*/  LOP3.LUT R12, R12, 0xff7fffff, RZ, 0xc0, !PT ;  /* 0xff7fffff0c0c7812 */ /* 0x000fd600078ec0ff */
[----:B------:R-:W-:-:S04]  /*48500*/  @P1 LOP3.LUT R12, R12, 0x800000, RZ, 0xfc, !PT ;  /* 0x008000000c0c1812 */ /* 0x000fc800078efcff */
[----:B------:R-:W-:Y:S01]  /*48510*/  LOP3.LUT R12, R12, 0xffdfffff, RZ, 0xc0, !PT ;  /* 0xffdfffff0c0c7812 */ /* 0x000fe200078ec0ff */
[----:B--2---:R-:W-:-:S05]  /*48520*/  FMUL R16, R68, UR61 ;  /* 0x0000003d44107c20 */ /* 0x004fca0008400000 */
[----:B------:R-:W-:-:S05]  /*48530*/  F2FP.SATFINITE.E4M3.F32.PACK_AB_MERGE_C R16, RZ, R16, RZ ;  /* 0x00000010ff10723e */ /* 0x000fca00048070ff */
[----:B------:R3:W-:Y:S01]  /*48540*/  @!P6 STG.E.U8 desc[UR4][R160.64+0x78], R16 ;  /* 0x00007810a000e986 */ /* 0x0007e2000c101104 */
[----:B------:R-:W-:-:S04]  /*48550*/  @!P1 IADD3 R57, P3, P6, R3, R14, R11 ;  /* 0x0000000e03399210 */ /* 0x000fc80007e7e00b */
[----:B------:R-:W-:Y:S02]  /*48560*/  @!P1 IADD3.X R65, R2, R29, R10, P3, P6 ;  /* 0x0000001d02419210 */ /* 0x000fe40001fec40a */
[----:B------:R-:W-:Y:S01]  /*48570*/  ISETP.LT.OR P3, PT, R28, 0x79, !P0 ;  /* 0x000000791c00780c */ /* 0x000fe20004761670 */
[----:B---3--:R-:W-:-:S05]  /*48580*/  FMUL R16, R69, UR61 ;  /* 0x0000003d45107c20 */ /* 0x008fca0008400000 */
[----:B------:R-:W-:-:S05]  /*48590*/  F2FP.SATFINITE.E4M3.F32.PACK_AB_MERGE_C R16, RZ, R16, RZ ;  /* 0x00000010ff10723e */ /* 0x000fca00048070ff */
[----:B------:R0:W-:Y:S02]  /*485a0*/  @!P5 STG.E.U8 desc[UR4][R156.64+0x79], R16 ;  /* 0x000079109c00d986 */ /* 0x0001e4000c101104 */
[----:B0-----:R-:W0:Y:S01]  /*485b0*/  @!P4 LDC.64 R16, c[0x0][0x5c0] ;  /* 0x00017000ff10cb82 */ /* 0x001e220000000a00 */
[----:B------:R-:W-:Y:S02]  /*485c0*/  @!P3 IADD3 R64, P1, P6, R3, R14, R11 ;  /* 0x0000000e0340b210 */ /* 0x000fe40007e3e00b */
[----:B------:R-:W-:Y:S02]  /*485d0*/  ISETP.LT.OR P5, PT, R28, 0x7a, !P0 ;  /* 0x0000007a1c00780c */ /* 0x000fe400047a1670 */
[----:B------:R-:W-:Y:S02]  /*485e0*/  @!P3 IADD3.X R69, R2, R29, R10, P1, P6 ;  /* 0x0000001d0245b210 */ /* 0x000fe40000fec40a */
[----:B------:R-:W-:Y:S02]  /*485f0*/  @P3 LOP3.LUT R12, R12, 0x200000, RZ, 0xfc, !PT ;  /* 0x002000000c0c3812 */ /* 0x000fe400078efcff */
[----:B------:R-:W-:-:S02]  /*48600*/  LOP3.LUT P3, RZ, R0, 0x2000000, RZ, 0xc0, !PT ;  /* 0x0200000000ff7812 */ /* 0x000fc4000786c0ff */
[----:B0-----:R-:W-:-:S05]  /*48610*/  @!P4 IADD3 R16, P6, R51, R16, RZ ;  /* 0x000000103310c210 */ /* 0x001fca0007fde0ff */
[----:B------:R-:W-:Y:S02]  /*48620*/  @!P4 IMAD.X R17, R15, 0x1, R17, P6 ;  /* 0x000000010f11c824 */ /* 0x000fe400030e0611 */
[----:B------:R-:W-:Y:S01]  /*48630*/  FMUL R15, R78, UR61 ;  /* 0x0000003d4e0f7c20 */ /* 0x000fe20008400000 */
[----:B------:R-:W-:-:S04]  /*48640*/  @!P5 IADD3 R51, P1, P6, R3, R14, R11 ;  /* 0x0000000e0333d210 */ /* 0x000fc80007e3e00b */
[----:B------:R-:W-:Y:S02]  /*48650*/  F2FP.SATFINITE.E4M3.F32.PACK_AB_MERGE_C R15, RZ, R15, RZ ;  /* 0x0000000fff0f723e */ /* 0x000fe400048070ff */
[----:B------:R-:W-:Y:S02]  /*48660*/  LOP3.LUT R12, R12, 0xfeffffff, RZ, 0xc0, !PT ;  /* 0xfeffffff0c0c7812 */ /* 0x000fe400078ec0ff */
[----:B------:R-:W-:Y:S01]  /*48670*/  @!P5 IADD3.X R68, R2, R29, R10, P1, P6 ;  /* 0x0000001d0244d210 */ /* 0x000fe20000fec40a */
[----:B------:R0:W-:Y:S01]  /*48680*/  @!P4 STG.E.U8 desc[UR4][R16.64+0x78], R15 ;  /* 0x0000780f1000c986 */ /* 0x0001e2000c101104 */
[----:B------:R-:W-:Y:S02]  /*48690*/  ISETP.GE.AND P5, PT, R13, 0x89, PT ;  /* 0x000000890d00780c */ /* 0x000fe40003fa6270 */
[----:B------:R-:W-:Y:S02]  /*486a0*/  @P3 LOP3.LUT R12, R12, 0x1000000, RZ, 0xfc, !PT ;  /* 0x010000000c0c3812 */ /* 0x000fe400078efcff */
[----:B------:R-:W-:Y:S01]  /*486b0*/  ISETP.LT.OR P3, PT, R28, 0x81, !P5 ;  /* 0x000000811c00780c */ /* 0x000fe20006f61670 */
[----:B0-----:R-:W0:-:S12]  /*486c0*/  @!P2 LDC.64 R16, c[0x0][0x5c0] ;  /* 0x00017000ff10ab82 */ /* 0x001e180000000a00 */
[----:B------:R-:W-:Y:S01]  /*486d0*/  @!P3 IADD3 R78, P4, P6, R3, R14, R9 ;  /* 0x0000000e034eb210 */ /* 0x000fe20007e9e009 */
[----:B----4-:R-:W-:-:S03]  /*486e0*/  FMUL R15, R79, UR61 ;  /* 0x0000003d4f0f7c20 */ /* 0x010fc60008400000 */
[----:B------:R-:W-:Y:S02]  /*486f0*/  @!P3 IADD3.X R82, R2, R29, R8, P4, P6 ;  /* 0x0000001d0252b210 */ /* 0x000fe400027ec408 */
[----:B------:R-:W-:Y:S02]  /*48700*/  ISETP.LT.OR P4, PT, R28, 0x82, !P5 ;  /* 0x000000821c00780c */ /* 0x000fe40006f81670 */
[----:B------:R-:W-:Y:S02]  /*48710*/  LOP3.LUT R0, R0, 0xfffffff7, RZ, 0xc0, !PT ;  /* 0xfffffff700007812 */ /* 0x000fe400078ec0ff */
[----:B------:R-:W-:Y:S02]  /*48720*/  F2FP.SATFINITE.E4M3.F32.PACK_AB_MERGE_C R15, RZ, R15, RZ ;  /* 0x0000000fff0f723e */ /* 0x000fe400048070ff */
[----:B0-----:R-:W-:-:S05]  /*48730*/  @!P2 IADD3 R16, P1, R52, R16, RZ ;  /* 0x000000103410a210 */ /* 0x001fca0007f3e0ff */
[----:B------:R-:W-:Y:S01]  /*48740*/  @!P2 IMAD.X R17, R50, 0x1, R17, P1 ;  /* 0x000000013211a824 */ /* 0x000fe200008e0611 */
[----:B------:R-:W-:Y:S02]  /*48750*/  @P3 LOP3.LUT R0, R0, 0x8, RZ, 0xfc, !PT ;  /* 0x0000000800003812 */ /* 0x000fe400078efcff */
[C---:B------:R-:W-:Y:S02]  /*48760*/  LOP3.LUT P3, RZ, R12.reuse, 0x1000000, RZ, 0xc0, !PT ;  /* 0x010000000cff7812 */ /* 0x040fe4000786c0ff */
[C---:B------:R-:W-:Y:S01]  /*48770*/  LOP3.LUT P1, RZ, R12.reuse, 0x800000, RZ, 0xc0, !PT ;  /* 0x008000000cff7812 */ /* 0x040fe2000782c0ff */
[----:B------:R0:W-:Y:S01]  /*48780*/  @!P2 STG.E.U8 desc[UR4][R16.64+0x79], R15 ;  /* 0x0000790f1000a986 */ /* 0x0001e2000c101104 */
[----:B------:R-:W-:Y:S02]  /*48790*/  @!P4 IADD3 R50, P2, P6, R3, R14, R9 ;  /* 0x0000000e0332c210 */ /* 0x000fe40007e5e009 */
[----:B------:R-:W-:Y:S02]  /*487a0*/  LOP3.LUT R12, R12, 0xfffdffff, RZ, 0xc0, !PT ;  /* 0xfffdffff0c0c7812 */ /* 0x000fe400078ec0ff */
[----:B------:R-:W-:-:S02]  /*487b0*/  @!P4 IADD3.X R52, R2, R29, R8, P2, P6 ;  /* 0x0000001d0234c210 */ /* 0x000fc400017ec408 */
[----:B------:R-:W-:Y:S02]  /*487c0*/  @P4 LOP3.LUT R12, R12, 0x20000, RZ, 0xfc, !PT ;  /* 0x000200000c0c4812 */ /* 0x000fe400078efcff */
[----:B------:R-:W-:-:S04]  /*487d0*/  ISETP.GE.AND P4, PT, R13, 0x89, PT ;  /* 0x000000890d00780c */ /* 0x000fc80003f86270 */
[----:B------:R-:W-:Y:S02]  /*487e0*/  ISETP.LT.OR P5, PT, R28, 0x89, !P4 ;  /* 0x000000891c00780c */ /* 0x000fe400067a1670 */
[----:B------:R-:W-:Y:S01]  /*487f0*/  LOP3.LUT R0, R0, 0xffffffef, RZ, 0xc0, !PT ;  /* 0xffffffef00007812 */ /* 0x000fe200078ec0ff */
[----:B0-----:R-:W-:-:S10]  /*48800*/  FMUL R15, R83, UR61 ;  /* 0x0000003d530f7c20 */ /* 0x001fd40008400000 */
[----:B------:R-:W-:-:S04]  /*48810*/  @!P5 IADD3 R79, P2, P6, R3, R14, R9 ;  /* 0x0000000e034fd210 */ /* 0x000fc80007e5e009 */
[----:B------:R-:W-:Y:S02]  /*48820*/  @!P5 IADD3.X R88, R2, R29, R8, P2, P6 ;  /* 0x0000001d0258d210 */ /* 0x000fe400017ec408 */
[----:B------:R-:W-:Y:S02]  /*48830*/  LOP3.LUT P6, RZ, R5, 0x4000, RZ, 0xc0, !PT ;  /* 0x0000400005ff7812 */ /* 0x000fe400078cc0ff */
[----:B------:R-:W-:Y:S02]  /*48840*/  @P5 LOP3.LUT R0, R0, 0x10, RZ, 0xfc, !PT ;  /* 0x0000001000005812 */ /* 0x000fe400078efcff */
[----:B------:R-:W-:Y:S02]  /*48850*/  LOP3.LUT P5, RZ, R12, 0x400000, RZ, 0xc0, !PT ;  /* 0x004000000cff7812 */ /* 0x000fe400078ac0ff */
[----:B------:R-:W-:-:S07]  /*48860*/  F2FP.SATFINITE.E4M3.F32.PACK_AB_MERGE_C R15, RZ, R15, RZ ;  /* 0x0000000fff0f723e */ /* 0x000fce00048070ff */
[----:B------:R0:W-:Y:S01]  /*48870*/  @!P6 STG.E.U8 desc[UR4][R176.64+0x70], R15 ;  /* 0x0000700fb000e986 */ /* 0x0001e2000c101104 */
[----:B------:R-:W-:-:S03]  /*48880*/  ISETP.LT.OR P4, PT, R28, 0x8a, !P4 ;  /* 0x0000008a1c00780c */ /* 0x000fc60006781670 */
[----:B------:R-:W1:Y:S01]  /*48890*/  @!P5 LDC.64 R16, c[0x0][0x5c0] ;  /* 0x00017000ff10db82 */ /* 0x000e620000000a00 */
[----:B0-----:R-:W-:-:S05]  /*488a0*/  FMUL R15, R91, UR61 ;  /* 0x0000003d5b0f7c20 */ /* 0x001fca0008400000 */
[----:B------:R-:W-:-:S05]  /*488b0*/  F2FP.SATFINITE.E4M3.F32.PACK_AB_MERGE_C R15, RZ, R15, RZ ;  /* 0x0000000fff0f723e */ /* 0x000fca00048070ff */
[----:B------:R0:W-:Y:S01]  /*488c0*/  @!P3 STG.E.U8 desc[UR4][R174.64+0x71], R15 ;  /* 0x0000710fae00b986 */ /* 0x0001e2000c101104 */
[----:B------:R-:W-:Y:S02]  /*488d0*/  ISETP.LT.OR P3, PT, R28, 0x81, !P0 ;  /* 0x000000811c00780c */ /* 0x000fe40004761670 */
[----:B------:R-:W-:-:S04]  /*488e0*/  @!P4 IADD3 R83, P2, P6, R3, R14, R9 ;  /* 0x0000000e0353c210 */ /* 0x000fc80007e5e009 */
[----:B------:R-:W-:-:S07]  /*488f0*/  @!P4 IADD3.X R94, R2, R29, R8, P2, P6 ;  /* 0x0000001d025ec210 */ /* 0x000fce00017ec408 */
[----:B------:R-:W-:Y:S01]  /*48900*/  @!P3 IADD3 R91, P2, P6, R3, R14, R11 ;  /* 0x0000000e035bb210 */ /* 0x000fe20007e5e00b */
[----:B0-----:R-:W-:-:S03]  /*48910*/  FMUL R15, R89, UR61 ;  /* 0x0000003d590f7c20 */ /* 0x001fc60008400000 */
[----:B------:R-:W-:Y:S02]  /*48920*/  @!P3 IADD3.X R96, R2, R29, R10, P2, P6 ;  /* 0x0000001d0260b210 */ /* 0x000fe400017ec40a */
[----:B-1----:R-:W-:Y:S02]  /*48930*/  @!P5 IADD3 R16, P2, R53, R16, RZ ;  /* 0x000000103510d210 */ /* 0x002fe40007f5e0ff */
[----:B------:R-:W-:-:S03]  /*48940*/  F2FP.SATFINITE.E4M3.F32.PACK_AB_MERGE_C R15, RZ, R15, RZ ;  /* 0x0000000fff0f723e */ /* 0x000fc600048070ff */
[----:B------:R-:W-:-:S05]  /*48950*/  @!P5 IMAD.X R17, R56, 0x1, R17, P2 ;  /* 0x000000013811d824 */ /* 0x000fca00010e0611 */
[----:B------:R0:W-:Y:S01]  /*48960*/  @!P5 STG.E.U8 desc[UR4][R16.64+0x70], R15 ;  /* 0x0000700f1000d986 */ /* 0x0001e2000c101104 */
[----:B------:R-:W-:Y:S01]  /*48970*/  ISETP.LT.OR P2, PT, R28, 0x82, !P0 ;  /* 0x000000821c00780c */ /* 0x000fe20004741670 */
[----:B0-----:R-:W0:-:S12]  /*48980*/  @!P1 LDC.64 R16, c[0x0][0x5c0] ;  /* 0x00017000ff109b82 */ /* 0x001e180000000a00 */
[----:B------:R-:W-:Y:S01]  /*48990*/  @!P2 IADD3 R90, P3, P6, R3, R14, R11 ;  /* 0x0000000e035aa210 */ /* 0x000fe20007e7e00b */
[----:B------:R-:W-:Y:S01]  /*489a0*/  FMUL R15, R97, UR61 ;  /* 0x0000003d610f7c20 */ /* 0x000fe20008400000 */
[----:B------:R-:W-:Y:S02]  /*489b0*/  LOP3.LUT R12, R12, 0xffffdfff, RZ, 0xc0, !PT ;  /* 0xffffdfff0c0c7812 */ /* 0x000fe400078ec0ff */
[----:B------:R-:W-:Y:S02]  /*489c0*/  @!P2 IADD3.X R95, R2, R29, R10, P3, P6 ;  /* 0x0000001d025fa210 */ /* 0x000fe40001fec40a */
[----:B------:R-:W-:Y:S02]  /*489d0*/  @P2 LOP3.LUT R12, R12, 0x2000, RZ, 0xfc, !PT ;  /* 0x000020000c0c2812 */ /* 0x000fe400078efcff */
[----:B------:R-:W-:Y:S02]  /*489e0*/  F2FP.SATFINITE.E4M3.F32.PACK_AB_MERGE_C R15, RZ, R15, RZ ;  /* 0x0000000fff0f723e */ /* 0x000fe400048070ff */
[----:B------:R-:W-:-:S02]  /*489f0*/  ISETP.LT.OR P2, PT, R28, 0x89, !P0 ;  /* 0x000000891c00780c */ /* 0x000fc40004741670 */
[----:B0-----:R-:W-:-:S05]  /*48a00*/  @!P1 IADD3 R16, P3, R57, R16, RZ ;  /* 0x0000001039109210 */ /* 0x001fca0007f7e0ff */
[----:B------:R-:W-:-:S05]  /*48a10*/  @!P1 IMAD.X R17, R65, 0x1, R17, P3 ;  /* 0x0000000141119824 */ /* 0x000fca00018e0611 */
[----:B------:R0:W-:Y:S01]  /*48a20*/  @!P1 STG.E.U8 desc[UR4][R16.64+0x71], R15 ;  /* 0x0000710f10009986 */ /* 0x0001e2000c101104 */
[----:B------:R-:W-:Y:S02]  /*48a30*/  ISETP.LT.OR P1, PT, R28, 0x8a, !P0 ;  /* 0x0000008a1c00780c */ /* 0x000fe40004721670 */
[----:B------:R-:W-:Y:S02]  /*48a40*/  @!P2 IADD3 R57, P5, P6, R3, R14, R11 ;  /* 0x0000000e0339a210 */ /* 0x000fe40007ebe00b */
[----:B------:R-:W-:Y:S02]  /*48a50*/  LOP3.LUT R12, R12, 0xffffefff, RZ, 0xc0, !PT ;  /* 0xffffefff0c0c7812 */ /* 0x000fe400078ec0ff */
[----:B------:R-:W-:-:S07]  /*48a60*/  @!P2 IADD3.X R89, R2, R29, R10, P5, P6 ;  /* 0x0000001d0259a210 */ /* 0x000fce0002fec40a */
[----:B------:R-:W-:Y:S02]  /*48a70*/  @!P1 IADD3 R53, P5, P6, R3, R14, R11 ;  /* 0x0000000e03359210 */ /* 0x000fe40007ebe00b */
[----:B------:R-:W-:Y:S02]  /*48a80*/  @P1 LOP3.LUT R12, R12, 0x1000, RZ, 0xfc, !PT ;  /* 0x000010000c0c1812 */ /* 0x000fe400078efcff */
[----:B------:R-:W-:Y:S02]  /*48a90*/  @!P1 IADD3.X R56, R2, R29, R10, P5, P6 ;  /* 0x0000001d02389210 */ /* 0x000fe40002fec40a */
[----:B------:R-:W-:Y:S01]  /*48aa0*/  LOP3.LUT P1, RZ, R5, 0x200000, RZ, 0xc0, !PT ;  /* 0x0020000005ff7812 */ /* 0x000fe2000782c0ff */
[----:B0-----:R-:W-:-:S05]  /*48ab0*/  FMUL R15, R121, UR61 ;  /* 0x0000003d790f7c20 */ /* 0x001fca0008400000 */
[----:B------:R-:W-:-:S07]  /*48ac0*/  F2FP.SATFINITE.E4M3.F32.PACK_AB_MERGE_C R15, RZ, R15, RZ ;  /* 0x0000000fff0f723e */ /* 0x000fce00048070ff */
[----:B------:R0:W-:Y:S02]  /*48ad0*/  @!P1 STG.E.U8 desc[UR4][R204.64+0x78], R15 ;  /* 0x0000780fcc009986 */ /* 0x0001e4000c101104 */
[----:B0-----:R-:W-:Y:S02]  /*48ae0*/  FMUL R15, R7, UR61 ;  /* 0x0000003d070f7c20 */ /* 0x001fe40008400000 */
[----:B------:R-:W2:Y:S04]  /*48af0*/  LDL.LU R7, [R1+0x530] ;  /* 0x0005300001077983 */ /* 0x000ea80000300800 */
[----:B------:R-:W3:Y:S01]  /*48b00*/  LDL.LU R121, [R1+0x534] ;  /* 0x0005340001797983 */ /* 0x000ee20000300800 */
[----:B------:R-:W-:-:S04]  /*48b10*/  ISETP.GE.AND P2, PT, R13, 0x89, PT ;  /* 0x000000890d00780c */ /* 0x000fc80003f46270 */
[----:B------:R-:W-:Y:S02]  /*48b20*/  ISETP.LT.OR P3, PT, R28, 0x91, !P2 ;  /* 0x000000911c00780c */ /* 0x000fe40005761670 */
[----:B------:R-:W-:Y:S02]  /*48b30*/  LOP3.LUT R4, R4, 0xffffefff, RZ, 0xc0, !PT ;  /* 0xffffefff04047812 */ /* 0x000fe400078ec0ff */
[----:B------:R-:W-:-:S09]  /*48b40*/  ISETP.LT.OR P1, PT, R28, 0x92, !P2 ;  /* 0x000000921c00780c */ /* 0x000fd20005721670 */
[CCC-:B------:R-:W-:Y:S02]  /*48b50*/  @!P3 IADD3 R97, P5, P6, R3.reuse, R14.reuse, R9.reuse ;  /* 0x0000000e0361b210 */ /* 0x1c0fe40007ebe009 */
[----:B------:R-:W-:Y:S02]  /*48b60*/  @P3 LOP3.LUT R4, R4, 0x1000, RZ, 0xfc, !PT ;  /* 0x0000100004043812 */ /* 0x000fe400078efcff */
[----:B------:R-:W-:Y:S02]  /*48b70*/  @!P3 IADD3.X R122, R2, R29, R8, P5, P6 ;  /* 0x0000001d027ab210 */ /* 0x000fe40002fec408 */
[----:B------:R-:W-:Y:S02]  /*48b80*/  LOP3.LUT P3, RZ, R12, 0x200000, RZ, 0xc0, !PT ;  /* 0x002000000cff7812 */ /* 0x000fe4000786c0ff */
[----:B------:R-:W-:Y:S02]  /*48b90*/  LOP3.LUT R4, R4, 0xfffff7ff, RZ, 0xc0, !PT ;  /* 0xfffff7ff04047812 */ /* 0x000fe400078ec0ff */
[----:B------:R-:W-:-:S02]  /*48ba0*/  @!P1 IADD3 R123, P5, P6, R3, R14, R9 ;  /* 0x0000000e037b9210 */ /* 0x000fc40007ebe009 */
[----:B------:R-:W-:Y:S02]  /*48bb0*/  LOP3.LUT R0, R0, 0xffffffbf, RZ, 0xc0, !PT ;  /* 0xffffffbf00007812 */ /* 0x000fe400078ec0ff */
[----:B------:R-:W-:-:S05]  /*48bc0*/  @P1 LOP3.LUT R4, R4, 0x800, RZ, 0xfc, !PT ;  /* 0x0000080004041812 */ /* 0x000fca00078efcff */
[----:B------:R-:W0:Y:S01]  /*48bd0*/  @!P3 LDC.64 R16, c[0x0][0x5c0] ;  /* 0x00017000ff10bb82 */ /* 0x000e220000000a00 */
[----:B------:R-:W-:Y:S02]  /*48be0*/  @!P1 IADD3.X R124, R2, R29, R8, P5, P6 ;  /* 0x0000001d027c9210 */ /* 0x000fe40002fec408 */
[----:B------:R-:W-:Y:S02]  /*48bf0*/  ISETP.LT.OR P1, PT, R28, 0x99, !P2 ;  /* 0x000000991c00780c */ /* 0x000fe40005721670 */
[----:B------:R-:W-:Y:S02]  /*48c00*/  @P4 LOP3.LUT R0, R0, 0x40, RZ, 0xfc, !PT ;  /* 0x0000004000004812 */ /* 0x000fe400078efcff */
[----:B------:R-:W-:Y:S02]  /*48c10*/  LOP3.LUT P4, RZ, R5, 0x100000, RZ, 0xc0, !PT ;  /* 0x0010000005ff7812 */ /* 0x000fe4000788c0ff */
[----:B------:R-:W-:-:S07]  /*48c20*/  F2FP.SATFINITE.E4M3.F32.PACK_AB_MERGE_C R15, RZ, R15, RZ ;  /* 0x0000000fff0f723e */ /* 0x000fce00048070ff */
[----:B------:R-:W-:-:S04]  /*48c30*/  @!P1 IADD3 R125, P5, P6, R3, R14, R9 ;  /* 0x0000000e037d9210 */ /* 0x000fc80007ebe009 */
[----:B------:R1:W-:Y:S01]  /*48c40*/  @!P4 STG.E.U8 desc[UR4][R186.64+0x79], R15 ;  /* 0x0000790fba00c986 */ /* 0x0003e2000c101104 */
[----:B------:R-:W-:Y:S02]  /*48c50*/  @!P1 IADD3.X R130, R2, R29, R8, P5, P6 ;  /* 0x0000001d02829210 */ /* 0x000fe40002fec408 */
[----:B0-----:R-:W-:Y:S01]  /*48c60*/  @!P3 IADD3 R16, P5, R64, R16, RZ ;  /* 0x000000104010b210 */ /* 0x001fe20007fbe0ff */
[----:B-1----:R-:W-:Y:S02]  /*48c70*/  FMUL R15, R92, UR61 ;  /* 0x0000003d5c0f7c20 */ /* 0x002fe40008400000 */
[----:B------:R-:W4:Y:S02]  /*48c80*/  LDL.LU R92, [R1+0x538] ;  /* 0x00053800015c7983 */ /* 0x000f240000300800 */
[----:B------:R-:W-:Y:S01]  /*48c90*/  @!P3 IMAD.X R17, R69, 0x1, R17, P5 ;  /* 0x000000014511b824 */ /* 0x000fe200028e0611 */
[----:B------:R-:W-:-:S05]  /*48ca0*/  F2FP.SATFINITE.E4M3.F32.PACK_AB_MERGE_C R15, RZ, R15, RZ ;  /* 0x0000000fff0f723e */ /* 0x000fca00048070ff */
[----:B------:R0:W-:Y:S01]  /*48cb0*/  @!P3 STG.E.U8 desc[UR4][R16.64+0x78], R15 ;  /* 0x0000780f1000b986 */ /* 0x0001e2000c101104 */
[----:B------:R-:W-:Y:S02]  /*48cc0*/  ISETP.LT.OR P4, PT, R28, 0x7a, !P0 ;  /* 0x0000007a1c00780c */ /* 0x000fe40004781670 */
[----:B------:R-:W-:-:S04]  /*48cd0*/  LOP3.LUT R4, R4, 0xfffffbff, RZ, 0xc0, !PT ;  /* 0xfffffbff04047812 */ /* 0x000fc800078ec0ff */
[----:B------:R-:W-:Y:S02]  /*48ce0*/  @P1 LOP3.LUT R4, R4, 0x400, RZ, 0xfc, !PT ;  /* 0x0000040004041812 */ /* 0x000fe400078efcff */
[----:B------:R-:W-:-:S05]  /*48cf0*/  ISETP.LT.OR P1, PT, R28, 0x9a, !P2 ;  /* 0x0000009a1c00780c */ /* 0x000fca0005721670 */
[----:B0-----:R-:W0:Y:S01]  /*48d00*/  @!P4 LDC.64 R16, c[0x0][0x5c0] ;  /* 0x00017000ff10cb82 */ /* 0x001e220000000a00 */
[----:B------:R-:W-:Y:S02]  /*48d10*/  LOP3.LUT R4, R4, 0xfffffdff, RZ, 0xc0, !PT ;  /* 0xfffffdff04047812 */ /* 0x000fe400078ec0ff */
[----:B------:R-:W-:-:S05]  /*48d20*/  LOP3.LUT R12, R12, 0xffefffff, RZ, 0xc0, !PT ;  /* 0xffefffff0c0c7812 */ /* 0x000fca00078ec0ff */
[----:B------:R-:W-:Y:S02]  /*48d30*/  @!P1 IADD3 R69, P5, P6, R3, R14, R9 ;  /* 0x0000000e03459210 */ /* 0x000fe40007ebe009 */
[----:B------:R-:W-:Y:S02]  /*48d40*/  @P1 LOP3.LUT R4, R4, 0x200, RZ, 0xfc, !PT ;  /* 0x0000020004041812 */ /* 0x000fe400078efcff */
[----:B------:R-:W-:Y:S02]  /*48d50*/  @!P1 IADD3.X R131, R2, R29, R8, P5, P6 ;  /* 0x0000001d02839210 */ /* 0x000fe40002fec408 */
[----:B------:R-:W-:Y:S02]  /*48d60*/  ISETP.LT.OR P1, PT, R28, 0x91, !P0 ;  /* 0x000000911c00780c */ /* 0x000fe40004721670 */
[----:B------:R-:W-:Y:S01]  /*48d70*/  @P2 LOP3.LUT R12, R12, 0x100000, RZ, 0xfc, !PT ;  /* 0x001000000c0c2812 */ /* 0x000fe200078efcff */
[----:B--2---:R-:W-:Y:S02]  /*48d80*/  FMUL R15, R7, UR61 ;  /* 0x0000003d070f7c20 */ /* 0x004fe40008400000 */
[----:B------:R-:W2:Y:S01]  /*48d90*/  LDL.LU R7, [R1+0x53c] ;  /* 0x00053c0001077983 */ /* 0x000ea20000300800 */
[----:B------:R-:W-:-:S02]  /*48da0*/  ISETP.LT.OR P2, PT, R28, 0x92, !P0 ;  /* 0x000000921c00780c */ /* 0x000fc40004741670 */
[----:B0-----:R-:W-:-:S05]  /*48db0*/  @!P4 IADD3 R16, P3, R51, R16, RZ ;  /* 0x000000103310c210 */ /* 0x001fca0007f7e0ff */
[----:B------:R-:W-:Y:S02]  /*48dc0*/  @!P1 IADD3 R138, P5, P6, R3, R14, R11 ;  /* 0x0000000e038a9210 */ /* 0x000fe40007ebe00b */
[----:B------:R-:W-:Y:S01]  /*48dd0*/  F2FP.SATFINITE.E4M3.F32.PACK_AB_MERGE_C R15, RZ, R15, RZ ;  /* 0x0000000fff0f723e */ /* 0x000fe200048070ff */
[----:B------:R-:W-:Y:S01]  /*48de0*/  @!P4 IMAD.X R17, R68, 0x1, R17, P3 ;  /* 0x000000014411c824 */ /* 0x000fe200018e0611 */
[----:B------:R-:W-:-:S04]  /*48df0*/  @!P1 IADD3.X R146, R2, R29, R10, P5, P6 ;  /* 0x0000001d02929210 */ /* 0x000fc80002fec40a */
[----:B------:R3:W-:Y:S01]  /*48e00*/  @!P4 STG.E.U8 desc[UR4][R16.64+0x79], R15 ;  /* 0x0000790f1000c986 */ /* 0x0007e2000c101104 */
[----:B------:R-:W-:Y:S02]  /*48e10*/  @!P2 IADD3 R135, P3, P5, R3, R14, R11 ;  /* 0x0000000e0387a210 */ /* 0x000fe40007d7e00b */
[----:B------:R-:W-:Y:S02]  /*48e20*/  ISETP.GE.AND P4, PT, R13, 0x1, PT ;  /* 0x000000010d00780c */ /* 0x000fe40003f86270 */
[----:B------:R-:W-:Y:S02]  /*48e30*/  @!P2 IADD3.X R139, R2, R29, R10, P3, P5 ;  /* 0x0000001d028ba210 */ /* 0x000fe40001fea40a */
[----:B------:R-:W-:Y:S01]  /*48e40*/  ISETP.LT.OR P3, PT, R28, 0x81, !P4 ;  /* 0x000000811c00780c */ /* 0x000fe20006761670 */
[----:B---3--:R-:W-:Y:S02]  /*48e50*/  FMUL R15, R121, UR61 ;  /* 0x0000003d790f7c20 */ /* 0x008fe40008400000 */
[----:B------:R-:W3:Y:S10]  /*48e60*/  LDL.LU R121, [R1+0x540] ;  /* 0x0005400001797983 */ /* 0x000ef40000300800 */
[----:B------:R-:W0:Y:S01]  /*48e70*/  @!P3 LDC.64 R16, c[0x0][0x5c0] ;  /* 0x00017000ff10bb82 */ /* 0x000e220000000a00 */
[----:B------:R-:W-:-:S02]  /*48e80*/  F2FP.SATFINITE.E4M3.F32.PACK_AB_MERGE_C R15, RZ, R15, RZ ;  /* 0x0000000fff0f723e */ /* 0x000fc400048070ff */
[----:B0-----:R-:W-:-:S05]  /*48e90*/  @!P3 IADD3 R16, P5, R14, R16, RZ ;  /* 0x000000100e10b210 */ /* 0x001fca0007fbe0ff */
[----:B------:R-:W-:-:S05]  /*48ea0*/  @!P3 IMAD.X R17, R29, 0x1, R17, P5 ;  /* 0x000000011d11b824 */ /* 0x000fca00028e0611 */
[----:B------:R0:W-:Y:S01]  /*48eb0*/  @!P3 STG.E.U8 desc[UR4][R16.64+0x80], R15 ;  /* 0x0000800f1000b986 */ /* 0x0001e2000c101104 */
[----:B------:R-:W-:-:S13]  /*48ec0*/  ISETP.LT.OR P3, PT, R28, 0x82, !P4 ;  /* 0x000000821c00780c */ /* 0x000fda0006761670 */
[----:B0-----:R-:W0:Y:S01]  /*48ed0*/  @!P3 LDC.64 R16, c[0x0][0x5c0] ;  /* 0x00017000ff10bb82 */ /* 0x001e220000000a00 */
[----:B----4-:R-:W-:Y:S02]  /*48ee0*/  FMUL R15, R92, UR61 ;  /* 0x0000003d5c0f7c20 */ /* 0x010fe40008400000 */
[----:B------:R-:W4:Y:S03]  /*48ef0*/  LDL.LU R92, [R1+0x544] ;  /* 0x00054400015c7983 */ /* 0x000f260000300800 */
[----:B------:R-:W-:Y:S02]  /*48f00*/  F2FP.SATFINITE.E4M3.F32.PACK_AB_MERGE_C R15, RZ, R15, RZ ;  /* 0x0000000fff0f723e */ /* 0x000fe400048070ff */
[----:B0-----:R-:W-:-:S05]  /*48f10*/  @!P3 IADD3 R16, P5, R14, R16, RZ ;  /* 0x000000100e10b210 */ /* 0x001fca0007fbe0ff */
[----:B------:R-:W-:-:S05]  /*48f20*/  @!P3 IMAD.X R17, R29, 0x1, R17, P5 ;  /* 0x000000011d11b824 */ /* 0x000fca00028e0611 */
[----:B------:R2:W-:Y:S01]  /*48f30*/  @!P3 STG.E.U8 desc[UR4][R16.64+0x81], R15 ;  /* 0x0000810f1000b986 */ /* 0x0005e2000c101104 */
[----:B------:R-:W-:Y:S01]  /*48f40*/  LOP3.LUT R4, R4, 0xfffffeff, RZ, 0xc0, !PT ;  /* 0xfffffeff04047812 */ /* 0x000fe200078ec0ff */
[----:B--2---:R-:W-:Y:S02]  /*48f50*/  FMUL R15, R7, UR61 ;  /* 0x0000003d070f7c20 */ /* 0x004fe40008400000 */
[----:B------:R-:W2:Y:S01]  /*48f60*/  LDL.LU R7, [R1+0x548] ;  /* 0x0005480001077983 */ /* 0x000ea20000300800 */
[----:B------:R-:W-:-:S04]  /*48f70*/  @P1 LOP3.LUT R4, R4, 0x100, RZ, 0xfc, !PT ;  /* 0x0000010004041812 */ /* 0x000fc800078efcff */
[----:B------:R-:W-:-:S04]  /*48f80*/  LOP3.LUT R4, R4, 0xffffffbf, RZ, 0xc0, !PT ;  /* 0xffffffbf04047812 */ /* 0x000fc800078ec0ff */
[----:B------:R-:W-:Y:S02]  /*48f90*/  @P2 LOP3.LUT R4, R4, 0x40, RZ, 0xfc, !PT ;  /* 0x0000004004042812 */ /* 0x000fe400078efcff */
[----:B------:R-:W-:Y:S02]  /*48fa0*/  ISETP.LT.OR P2, PT, R28, 0x99, !P0 ;  /* 0x000000991c00780c */ /* 0x000fe40004741670 */
[----:B------:R-:W-:Y:S02]  /*48fb0*/  LOP3.LUT R4, R4, 0xfffffffb, RZ, 0xc0, !PT ;  /* 0xfffffffb04047812 */ /* 0x000fe400078ec0ff */
[----:B------:R-:W-:-:S09]  /*48fc0*/  LOP3.LUT P6, RZ, R5, 0x4000000, RZ, 0xc0, !PT ;  /* 0x0400000005ff7812 */ /* 0x000fd200078cc0ff */
[----:B------:R-:W-:Y:S02]  /*48fd0*/  @!P2 IADD3 R65, P3, P5, R3, R14, R11 ;  /* 0x0000000e0341a210 */ /* 0x000fe40007d7e00b */
[----:B------:R-:W-:Y:S02]  /*48fe0*/  @P2 LOP3.LUT R4, R4, 0x4, RZ, 0xfc, !PT ;  /* 0x0000000404042812 */ /* 0x000fe400078efcff */
[----:B------:R-:W-:Y:S02]  /*48ff0*/  @!P2 IADD3.X R134, R2, R29, R10, P3, P5 ;  /* 0x0000001d0286a210 */ /* 0x000fe40001fea40a */
[----:B------:R-:W-:Y:S02]  /*49000*/  ISETP.LT.OR P2, PT, R28, 0x9a, !P0 ;  /* 0x0000009a1c00780c */ /* 0x000fe40004741670 */
[----:B------:R-:W-:Y:S02]  /*49010*/  F2FP.SATFINITE.E4M3.F32.PACK_AB_MERGE_C R15, RZ, R15, RZ ;  /* 0x0000000fff0f723e */ /* 0x000fe400048070ff */
[----:B------:R-:W-:-:S02]  /*49020*/  LOP3.LUT P1, RZ, R5, 0x8000000, RZ, 0xc0, !PT ;  /* 0x0800000005ff7812 */ /* 0x000fc4000782c0ff */
[----:B------:R-:W-:Y:S01]  /*49030*/  LOP3.LUT R0, R0, 0x7fffffff, RZ, 0xc0, !PT ;  /* 0x7fffffff00007812 */ /* 0x000fe200078ec0ff */
[----:B------:R3:W-:Y:S06]  /*49040*/  @!P6 STG.E.U8 desc[UR4][R232.64+0x80], R15 ;  /* 0x0000800fe800e986 */ /* 0x0007ec000c101104 */
[----:B------:R-:W-:Y:S02]  /*49050*/  @!P2 IADD3 R147, P3, P5, R3, R14, R11 ;  /* 0x0000000e0393a210 */ /* 0x000fe40007d7e00b */
[----:B------:R-:W-:Y:S02]  /*49060*/  @P2 LOP3.LUT R0, R0, 0x80000000, RZ, 0xfc, !PT ;  /* 0x8000000000002812 */ /* 0x000fe400078efcff */
[----:B------:R-:W-:Y:S01]  /*49070*/  @!P2 IADD3.X R148, R2, R29, R10, P3, P5 ;  /* 0x0000001d0294a210 */ /* 0x000fe20001fea40a */
[----:B---3--:R-:W-:Y:S01]  /*49080*/  FMUL R15, R121, UR61 ;  /* 0x0000003d790f7c20 */ /* 0x008fe20008400000 */
[----:B------:R-:W-:Y:S01]  /*49090*/  LOP3.LUT P2, RZ, R12, 0x100000, RZ, 0xc0, !PT ;  /* 0x001000000cff7812 */ /* 0x000fe2000784c0ff */
[----:B------:R-:W3:Y:S03]  /*490a0*/  LDL.LU R121, [R1+0x54c] ;  /* 0x00054c0001797983 */ /* 0x000ee60000300800 */
[----:B------:R-:W-:-:S02]  /*490b0*/  F2FP.SATFINITE.E4M3.F32.PACK_AB_MERGE_C R15, RZ, R15, RZ ;  /* 0x0000000fff0f723e */ /* 0x000fc400048070ff */
[----:B------:R-:W-:-:S03]  /*490c0*/  ISETP.LT.OR P6, PT, R28, 0xa1, !P2 ;  /* 0x000000a11c00780c */ /* 0x000fc600057c1670 */
[----:B------:R4:W-:Y:S01]  /*490d0*/  @!P1 STG.E.U8 desc[UR4][R230.64+0x81], R15 ;  /* 0x0000810fe6009986 */ /* 0x0009e2000c101104 */
[----:B------:R-:W-:-:S09]  /*490e0*/  ISETP.LT.OR P1, PT, R28, 0xa2, !P2 ;  /* 0x000000a21c00780c */ /* 0x000fd20005721670 */
[----:B------:R-:W-:-:S04]  /*490f0*/  @!P6 IADD3 R150, P3, P5, R3, R14, R9 ;  /* 0x0000000e0396e210 */ /* 0x000fc80007d7e009 */
[----:B------:R-:W-:Y:S02]  /*49100*/  @!P6 IADD3.X R153, R2, R29, R8, P3, P5 ;  /* 0x0000001d0299e210 */ /* 0x000fe40001fea408 */
[----:B------:R-:W-:-:S04]  /*49110*/  @!P1 IADD3 R152, P3, P5, R3, R14, R9 ;  /* 0x0000000e03989210 */ /* 0x000fc80007d7e009 */
        /* <DEDUP_REMOVED lines=8> */
[----:B------:R2:W-:Y:S02]  /*491a0*/  @!P3 STG.E.U8 desc[UR4][R16.64+0x88], R15 ;  /* 0x0000880f1000b986 */ /* 0x0005e4000c101104 */
[----:B--2---:R-:W-:Y:S02]  /*491b0*/  FMUL R15, R7, UR61 ;  /* 0x0000003d070f7c20 */ /* 0x004fe40008400000 */
[----:B------:R-:W2:Y:S01]  /*491c0*/  LDL.LU R7, [R1+0x554] ;  /* 0x0005540001077983 */ /* 0x000ea20000300800 */
[----:B------:R-:W-:Y:S02]  /*491d0*/  ISETP.LT.OR P3, PT, R28, 0x8a, !P4 ;  /* 0x0000008a1c00780c */ /* 0x000fe40006761670 */
[----:B------:R-:W-:Y:S02]  /*491e0*/  LOP3.LUT P4, RZ, R5, 0x80000000, RZ, 0xc0, !PT ;  /* 0x8000000005ff7812 */ /* 0x000fe4000788c0ff */
[----:B------:R-:W-:-:S09]  /*491f0*/  LOP3.LUT R12, R12, 0xfffbffff, RZ, 0xc0, !PT ;  /* 0xfffbffff0c0c7812 */ /* 0x000fd200078ec0ff */
[----:B------:R-:W0:Y:S02]  /*49200*/  @!P3 LDC.64 R16, c[0x0][0x5c0] ;  /* 0x00017000ff10bb82 */ /* 0x000e240000000a00 */
[----:B------:R-:W-:Y:S02]  /*49210*/  @P4 LOP3.LUT R12, R12, 0x40000, RZ, 0xfc, !PT ;  /* 0x000400000c0c4812 */ /* 0x000fe400078efcff */
[----:B------:R-:W-:Y:S02]  /*49220*/  LOP3.LUT P4, RZ, R0, 0x4000000, RZ, 0xc0, !PT ;  /* 0x0400000000ff7812 */ /* 0x000fe4000788c0ff */
[----:B------:R-:W-:Y:S02]  /*49230*/  LOP3.LUT R12, R12, 0xfff7ffff, RZ, 0xc0, !PT ;  /* 0xfff7ffff0c0c7812 */ /* 0x000fe400078ec0ff */
[----:B------:R-:W-:-:S04]  /*49240*/  LOP3.LUT R4, R4, 0xffffff7f, RZ, 0xc0, !PT ;  /* 0xffffff7f04047812 */ /* 0x000fc800078ec0ff */
[----:B------:R-:W-:-:S05]  /*49250*/  @P6 LOP3.LUT R4, R4, 0x80, RZ, 0xfc, !PT ;  /* 0x0000008004046812 */ /* 0x000fca00078efcff */
[----:B------:R-:W-:Y:S02]  /*49260*/  @P4 LOP3.LUT R12, R12, 0x80000, RZ, 0xfc, !PT ;  /* 0x000800000c0c4812 */ /* 0x000fe400078efcff */
[----:B------:R-:W-:Y:S02]  /*49270*/  ISETP.LT.OR P4, PT, R28, 0xa9, !P2 ;  /* 0x000000a91c00780c */ /* 0x000fe40005781670 */
[----:B------:R-:W-:Y:S02]  /*49280*/  LOP3.LUT R4, R4, 0xffffffdf, RZ, 0xc0, !PT ;  /* 0xffffffdf04047812 */ /* 0x000fe400078ec0ff */
[----:B0-----:R-:W-:Y:S02]  /*49290*/  @!P3 IADD3 R16, P5, R14, R16, RZ ;  /* 0x000000100e10b210 */ /* 0x001fe40007fbe0ff */
[----:B------:R-:W-:-:S03]  /*492a0*/  F2FP.SATFINITE.E4M3.F32.PACK_AB_MERGE_C R15, RZ, R15, RZ ;  /* 0x0000000fff0f723e */ /* 0x000fc600048070ff */
[----:B------:R-:W-:Y:S01]  /*492b0*/  @!P3 IMAD.X R17, R29, 0x1, R17, P5 ;  /* 0x000000011d11b824 */ /* 0x000fe200028e0611 */
[----:B------:R-:W-:-:S04]  /*492c0*/  @P1 LOP3.LUT R4, R4, 0x20, RZ, 0xfc, !PT ;  /* 0x0000002004041812 */ /* 0x000fc800078efcff */
[----:B------:R3:W-:Y:S01]  /*492d0*/  @!P3 STG.E.U8 desc[UR4][R16.64+0x89], R15 ;  /* 0x0000890f1000b986 */ /* 0x0007e2000c101104 */
[----:B------:R-:W-:Y:S02]  /*492e0*/  LOP3.LUT R4, R4, 0xfffffffd, RZ, 0xc0, !PT ;  /* 0xfffffffd04047812 */ /* 0x000fe400078ec0ff */
[----:B------:R-:W-:Y:S02]  /*492f0*/  @!P4 IADD3 R149, P3, P5, R3, R14, R9 ;  /* 0x0000000e0395c210 */ /* 0x000fe40007d7e009 */
[----:B------:R-:W-:Y:S02]  /*49300*/  @P4 LOP3.LUT R4, R4, 0x2, RZ, 0xfc, !PT ;  /* 0x0000000204044812 */ /* 0x000fe400078efcff */
[----:B------:R-:W-:Y:S02]  /*49310*/  @!P4 IADD3.X R151, R2, R29, R8, P3, P5 ;  /* 0x0000001d0297c210 */ /* 0x000fe40001fea408 */
[----:B------:R-:W-:Y:S02]  /*49320*/  ISETP.LT.OR P4, PT, R28, 0xaa, !P2 ;  /* 0x000000aa1c00780c */ /* 0x000fe40005781670 */
[----:B------:R-:W-:-:S02]  /*49330*/  LOP3.LUT P6, RZ, R0, 0x8000000, RZ, 0xc0, !PT ;  /* 0x0800000000ff7812 */ /* 0x000fc400078cc0ff */
[----:B------:R-:W-:Y:S01]  /*49340*/  LOP3.LUT R0, R0, 0xbfffffff, RZ, 0xc0, !PT ;  /* 0xbfffffff00007812 */ /* 0x000fe200078ec0ff */
[----:B---3--:R-:W-:Y:S02]  /*49350*/  FMUL R15, R121, UR61 ;  /* 0x0000003d790f7c20 */ /* 0x008fe40008400000 */
[----:B------:R-:W3:Y:S06]  /*49360*/  LDL.LU R121, [R1+0x558] ;  /* 0x0005580001797983 */ /* 0x000eec0000300800 */
[----:B------:R-:W-:Y:S02]  /*49370*/  @!P4 IADD3 R155, P3, P5, R3, R14, R9 ;  /* 0x0000000e039bc210 */ /* 0x000fe40007d7e009 */
[----:B------:R-:W-:-:S02]  /*49380*/  @P4 LOP3.LUT R0, R0, 0x40000000, RZ, 0xfc, !PT ;  /* 0x4000000000004812 */ /* 0x000fc400078efcff */
[----:B------:R-:W-:Y:S02]  /*49390*/  @!P4 IADD3.X R157, R2, R29, R8, P3, P5 ;  /* 0x0000001d029dc210 */ /* 0x000fe40001fea408 */
[----:B------:R-:W-:Y:S02]  /*493a0*/  ISETP.LT.OR P4, PT, R28, 0xa1, !P0 ;  /* 0x000000a11c00780c */ /* 0x000fe40004781670 */
[----:B------:R-:W-:-:S05]  /*493b0*/  F2FP.SATFINITE.E4M3.F32.PACK_AB_MERGE_C R15, RZ, R15, RZ ;  /* 0x0000000fff0f723e */ /* 0x000fca00048070ff */
[----:B------:R4:W-:Y:S01]  /*493c0*/  @!P6 STG.E.U8 desc[UR4][R236.64+0x88], R15 ;  /* 0x0000880fec00e986 */ /* 0x0009e2000c101104 */
[C---:B------:R-:W-:Y:S02]  /*493d0*/  LOP3.LUT P6, RZ, R0.reuse, 0x8, RZ, 0xc0, !PT ;  /* 0x0000000800ff7812 */ /* 0x040fe400078cc0ff */
[----:B------:R-:W-:-:S03]  /*493e0*/  LOP3.LUT R0, R0, 0xdfffffff, RZ, 0xc0, !PT ;  /* 0xdfffffff00007812 */ /* 0x000fc600078ec0ff */
[----:B------:R-:W-:Y:S02]  /*493f0*/  @!P4 IADD3 R160, P3, P5, R3, R14, R11 ;  /* 0x0000000e03a0c210 */ /* 0x000fe40007d7e00b */
[----:B------:R-:W-:Y:S02]  /*49400*/  @P4 LOP3.LUT R0, R0, 0x20000000, RZ, 0xfc, !PT ;  /* 0x2000000000004812 */ /* 0x000fe400078efcff */
[----:B------:R-:W-:Y:S02]  /*49410*/  @!P4 IADD3.X R174, R2, R29, R10, P3, P5 ;  /* 0x0000001d02aec210 */ /* 0x000fe40001fea40a */
[----:B------:R-:W-:Y:S01]  /*49420*/  LOP3.LUT P4, RZ, R12, 0x80000, RZ, 0xc0, !PT ;  /* 0x000800000cff7812 */ /* 0x000fe2000788c0ff */
[----:B----4-:R-:W-:Y:S01]  /*49430*/  FMUL R15, R92, UR61 ;  /* 0x0000003d5c0f7c20 */ /* 0x010fe20008400000 */
[----:B------:R-:W-:Y:S01]  /*49440*/  LOP3.LUT P1, RZ, R6, 0x2, RZ, 0xc0, !PT ;  /* 0x0000000206ff7812 */ /* 0x000fe2000782c0ff */
[----:B------:R-:W0:Y:S03]  /*49450*/  @!P6 LDC.64 R16, c[0x0][0x5c0] ;  /* 0x00017000ff10eb82 */ /* 0x000e260000000a00 */
[----:B------:R-:W-:-:S07]  /*49460*/  F2FP.SATFINITE.E4M3.F32.PACK_AB_MERGE_C R15, RZ, R15, RZ ;  /* 0x0000000fff0f723e */ /* 0x000fce00048070ff */
[----:B------:R2:W-:Y:S02]  /*49470*/  @!P4 STG.E.U8 desc[UR4][R228.64+0x89], R15 ;  /* 0x0000890fe400c986 */ /* 0x0005e4000c101104 */
[----:B--2---:R-:W-:Y:S02]  /*49480*/  FMUL R15, R7, UR61 ;  /* 0x0000003d070f7c20 */ /* 0x004fe40008400000 */
[----:B------:R-:W2:Y:S01]  /*49490*/  LDL.LU R7, [R1+0x55c] ;  /* 0x00055c0001077983 */ /* 0x000ea20000300800 */
[----:B------:R-:W-:Y:S02]  /*494a0*/  ISETP.LT.OR P4, PT, R28, 0xa2, !P0 ;  /* 0x000000a21c00780c */ /* 0x000fe40004781670 */
[----:B------:R-:W-:Y:S01]  /*494b0*/  LOP3.LUT R0, R0, 0xf7ffffff, RZ, 0xc0, !PT ;  /* 0xf7ffffff00007812 */ /* 0x000fe200078ec0ff */
[----:B------:R-:W4:Y:S01]  /*494c0*/  LDL.LU R92, [R1+0x560] ;  /* 0x00056000015c7983 */ /* 0x000f220000300800 */
[----:B------:R-:W-:-:S03]  /*494d0*/  F2FP.SATFINITE.E4M3.F32.PACK_AB_MERGE_C R15, RZ, R15, RZ ;  /* 0x0000000fff0f723e */ /* 0x000fc600048070ff */
[----:B------:R-:W4:Y:S06]  /*494e0*/  LDL.LU R93, [R1+0x564] ;  /* 0x00056400015d7983 */ /* 0x000f2c0000300800 */
[----:B------:R-:W-:Y:S02]  /*494f0*/  @!P4 IADD3 R161, P3, P5, R3, R14, R11 ;  /* 0x0000000e03a1c210 */ /* 0x000fe40007d7e00b */
[----:B------:R-:W-:Y:S02]  /*49500*/  @P4 LOP3.LUT R0, R0, 0x8000000, RZ, 0xfc, !PT ;  /* 0x0800000000004812 */ /* 0x000fe400078efcff */
[----:B------:R-:W-:-:S02]  /*49510*/  @!P4 IADD3.X R175, R2, R29, R10, P3, P5 ;  /* 0x0000001d02afc210 */ /* 0x000fc40001fea40a */
[----:B------:R-:W-:Y:S02]  /*49520*/  ISETP.LT.OR P4, PT, R28, 0xa9, !P0 ;  /* 0x000000a91c00780c */ /* 0x000fe40004781670 */
[----:B------:R-:W-:-:S11]  /*49530*/  LOP3.LUT R0, R0, 0xfbffffff, RZ, 0xc0, !PT ;  /* 0xfbffffff00007812 */ /* 0x000fd600078ec0ff */
[----:B------:R-:W-:Y:S02]  /*49540*/  @!P4 IADD3 R177, P3, P5, R3, R14, R11 ;  /* 0x0000000e03b1c210 */ /* 0x000fe40007d7e00b */
[----:B------:R-:W-:Y:S02]  /*49550*/  @P4 LOP3.LUT R0, R0, 0x4000000, RZ, 0xfc, !PT ;  /* 0x0400000000004812 */ /* 0x000fe400078efcff */
[----:B------:R-:W-:Y:S02]  /*49560*/  @!P4 IADD3.X R187, R2, R29, R10, P3, P5 ;  /* 0x0000001d02bbc210 */ /* 0x000fe40001fea40a */
[----:B------:R-:W-:-:S13]  /*49570*/  LOP3.LUT P4, RZ, R12, 0x40000, RZ, 0xc0, !PT ;  /* 0x000400000cff7812 */ /* 0x000fda000788c0ff */
[----:B------:R3:W-:Y:S02]  /*49580*/  @!P4 STG.E.U8 desc[UR4][R194.64+0x80], R15 ;  /* 0x0000800fc200c986 */ /* 0x0007e4000c101104 */
[----:B---3--:R-:W-:-:S05]  /*49590*/  FMUL R15, R121, UR61 ;  /* 0x0000003d790f7c20 */ /* 0x008fca0008400000 */
[----:B------:R-:W-:-:S05]  /*495a0*/  F2FP.SATFINITE.E4M3.F32.PACK_AB_MERGE_C R15, RZ, R15, RZ ;  /* 0x0000000fff0f723e */ /* 0x000fca00048070ff */
[----:B------:R2:W-:Y:S01]  /*495b0*/  @!P1 STG.E.U8 desc[UR4][R192.64+0x81], R15 ;  /* 0x0000810fc0009986 */ /* 0x0005e2000c101104 */
        /* <DEDUP_REMOVED lines=8> */
[----:B------:R-:W-:Y:S02]  /*49640*/  LOP3.LUT P1, RZ, R6, 0x40, RZ, 0xc0, !PT ;  /* 0x0000004006ff7812 */ /* 0x000fe4000782c0ff */
[----:B------:R-:W-:-:S04]  /*49650*/  LOP3.LUT R0, R0, 0xfeffffff, RZ, 0xc0, !PT ;  /* 0xfeffffff00007812 */ /* 0x000fc800078ec0ff */
[----:B------:R-:W-:Y:S02]  /*49660*/  @P4 LOP3.LUT R0, R0, 0x1000000, RZ, 0xfc, !PT ;  /* 0x0100000000004812 */ /* 0x000fe400078efcff */
[C---:B------:R-:W-:Y:S01]  /*49670*/  LOP3.LUT P4, RZ, R12.reuse, 0x20000, RZ, 0xc0, !PT ;  /* 0x000200000cff7812 */ /* 0x040fe2000788c0ff */
[----:B--2---:R-:W-:Y:S02]  /*49680*/  FMUL R15, R7, UR61 ;  /* 0x0000003d070f7c20 */ /* 0x004fe40008400000 */
[----:B------:R-:W2:Y:S01]  /*49690*/  LDL.LU R7, [R1+0x568] ;  /* 0x0005680001077983 */ /* 0x000ea20000300800 */
[----:B------:R-:W-:-:S04]  /*496a0*/  LOP3.LUT R12, R12, 0xffff7fff, RZ, 0xc0, !PT ;  /* 0xffff7fff0c0c7812 */ /* 0x000fc800078ec0ff */
[----:B------:R-:W-:Y:S02]  /*496b0*/  @P1 LOP3.LUT R12, R12, 0x8000, RZ, 0xfc, !PT ;  /* 0x000080000c0c1812 */ /* 0x000fe400078efcff */
[----:B------:R-:W-:Y:S02]  /*496c0*/  LOP3.LUT P1, RZ, R6, 0x80, RZ, 0xc0, !PT ;  /* 0x0000008006ff7812 */ /* 0x000fe4000782c0ff */
[----:B------:R-:W-:Y:S02]  /*496d0*/  LOP3.LUT R12, R12, 0xfffeffff, RZ, 0xc0, !PT ;  /* 0xfffeffff0c0c7812 */ /* 0x000fe400078ec0ff */
[----:B0-----:R-:W-:-:S09]  /*496e0*/  @!P6 IADD3 R16, P3, R78, R16, RZ ;  /* 0x000000104e10e210 */ /* 0x001fd20007f7e0ff */
[----:B------:R-:W-:Y:S02]  /*496f0*/  @P1 LOP3.LUT R12, R12, 0x10000, RZ, 0xfc, !PT ;  /* 0x000100000c0c1812 */ /* 0x000fe400078efcff */
[----:B------:R-:W-:Y:S01]  /*49700*/  ISETP.LT.OR P1, PT, R28, 0xb2, !P2 ;  /* 0x000000b21c00780c */ /* 0x000fe20005721670 */
[----:B------:R-:W-:Y:S01]  /*49710*/  @!P6 IMAD.X R17, R82, 0x1, R17, P3 ;  /* 0x000000015211e824 */ /* 0x000fe200018e0611 */
[----:B------:R-:W-:Y:S02]  /*49720*/  F2FP.SATFINITE.E4M3.F32.PACK_AB_MERGE_C R15, RZ, R15, RZ ;  /* 0x0000000fff0f723e */ /* 0x000fe400048070ff */
[----:B------:R-:W-:-:S03]  /*49730*/  LOP3.LUT R4, R4, 0xfffffffe, RZ, 0xc0, !PT ;  /* 0xfffffffe04047812 */ /* 0x000fc600078ec0ff */
[----:B------:R0:W-:Y:S06]  /*49740*/  @!P6 STG.E.U8 desc[UR4][R16.64+0x80], R15 ;  /* 0x0000800f1000e986 */ /* 0x0001ec000c101104 */
[----:B------:R-:W-:Y:S02]  /*49750*/  @!P1 IADD3 R233, P3, P5, R3, R14, R9 ;  /* 0x0000000e03e99210 */ /* 0x000fe40007d7e009 */
[----:B------:R-:W-:Y:S02]  /*49760*/  @P1 LOP3.LUT R4, R4, 0x1, RZ, 0xfc, !PT ;  /* 0x0000000104041812 */ /* 0x000fe400078efcff */
[----:B------:R-:W-:Y:S01]  /*49770*/  @!P1 IADD3.X R237, R2, R29, R8, P3, P5 ;  /* 0x0000001d02ed9210 */ /* 0x000fe20001fea408 */
[----:B0-----:R-:W0:Y:S01]  /*49780*/  @!P4 LDC.64 R16, c[0x0][0x5c0] ;  /* 0x00017000ff10cb82 */ /* 0x001e220000000a00 */
[----:B------:R-:W-:-:S02]  /*49790*/  ISETP.LT.OR P1, PT, R28, 0xb9, !P2 ;  /* 0x000000b91c00780c */ /* 0x000fc40005721670 */
[----:B------:R-:W-:-:S11]  /*497a0*/  LOP3.LUT R0, R0, 0xefffffff, RZ, 0xc0, !PT ;  /* 0xefffffff00007812 */ /* 0x000fd600078ec0ff */
[----:B------:R-:W-:-:S04]  /*497b0*/  @!P1 IADD3 R228, P5, P6, R3, R14, R9 ;  /* 0x0000000e03e49210 */ /* 0x000fc80007ebe009 */
[----:B------:R-:W-:Y:S02]  /*497c0*/  @!P1 IADD3.X R231, R2, R29, R8, P5, P6 ;  /* 0x0000001d02e79210 */ /* 0x000fe40002fec408 */
[----:B------:R-:W-:Y:S02]  /*497d0*/  ISETP.GE.AND P6, PT, R13, 0x89, PT ;  /* 0x000000890d00780c */ /* 0x000fe40003fc6270 */
[----:B------:R-:W-:Y:S02]  /*497e0*/  @P1 LOP3.LUT R0, R0, 0x10000000, RZ, 0xfc, !PT ;  /* 0x1000000000001812 */ /* 0x000fe400078efcff */
[----:B------:R-:W-:Y:S01]  /*497f0*/  ISETP.LT.OR P1, PT, R28, 0xba, !P6 ;  /* 0x000000ba1c00780c */ /* 0x000fe20007721670 */
[----:B----4-:R-:W-:Y:S01]  /*49800*/  FMUL R15, R92, UR61 ;  /* 0x0000003d5c0f7c20 */ /* 0x010fe20008400000 */
[----:B0-----:R-:W-:Y:S01]  /*49810*/  @!P4 IADD3 R16, P3, R50, R16, RZ ;  /* 0x000000103210c210 */ /* 0x001fe20007f7e0ff */
[----:B------:R-:W3:Y:S03]  /*49820*/  LDL.LU R92, [R1+0x56c] ;  /* 0x00056c00015c7983 */ /* 0x000ee60000300800 */
[----:B------:R-:W-:Y:S01]  /*49830*/  F2FP.SATFINITE.E4M3.F32.PACK_AB_MERGE_C R15, RZ, R15, RZ ;  /* 0x0000000fff0f723e */ /* 0x000fe200048070ff */
[----:B------:R-:W-:Y:S01]  /*49840*/  @!P4 IMAD.X R17, R52, 0x1, R17, P3 ;  /* 0x000000013411c824 */ /* 0x000fe200018e0611 */
[----:B------:R-:W-:-:S02]  /*49850*/  LOP3.LUT P5, RZ, R0, 0x10, RZ, 0xc0, !PT ;  /* 0x0000001000ff7812 */ /* 0x000fc400078ac0ff */
[C---:B------:R-:W-:Y:S02]  /*49860*/  LOP3.LUT P2, RZ, R0.reuse, 0x40, RZ, 0xc0, !PT ;  /* 0x0000004000ff7812 */ /* 0x040fe4000784c0ff */
[----:B------:R0:W-:Y:S01]  /*49870*/  @!P4 STG.E.U8 desc[UR4][R16.64+0x81], R15 ;  /* 0x0000810f1000c986 */ /* 0x0001e2000c101104 */
[----:B------:R-:W-:Y:S02]  /*49880*/  LOP3.LUT R0, R0, 0xff7fffff, RZ, 0xc0, !PT ;  /* 0xff7fffff00007812 */ /* 0x000fe400078ec0ff */
[----:B------:R-:W-:Y:S02]  /*49890*/  @!P1 IADD3 R192, P3, P4, R3, R14, R9 ;  /* 0x0000000e03c09210 */ /* 0x000fe40007c7e009 */
[----:B------:R-:W-:Y:S02]  /*498a0*/  @P1 LOP3.LUT R0, R0, 0x800000, RZ, 0xfc, !PT ;  /* 0x0080000000001812 */ /* 0x000fe400078efcff */
[----:B------:R-:W-:Y:S02]  /*498b0*/  @!P1 IADD3.X R204, R2, R29, R8, P3, P4 ;  /* 0x0000001d02cc9210 */ /* 0x000fe40001fe8408 */
[----:B------:R-:W-:-:S02]  /*498c0*/  ISETP.LT.OR P1, PT, R28, 0xb1, !P0 ;  /* 0x000000b11c00780c */ /* 0x000fc40004721670 */
[----:B------:R-:W-:Y:S01]  /*498d0*/  LOP3.LUT R0, R0, 0xffbfffff, RZ, 0xc0, !PT ;  /* 0xffbfffff00007812 */ /* 0x000fe200078ec0ff */
[----:B0-----:R-:W-:Y:S01]  /*498e0*/  FMUL R15, R93, UR61 ;  /* 0x0000003d5d0f7c20 */ /* 0x001fe20008400000 */
[----:B------:R-:W0:Y:S09]  /*498f0*/  @!P5 LDC.64 R16, c[0x0][0x5c0] ;  /* 0x00017000ff10db82 */ /* 0x000e320000000a00 */
[----:B------:R-:W-:-:S02]  /*49900*/  @!P1 IADD3 R229, P3, P4, R3, R14, R11 ;  /* 0x0000000e03e59210 */ /* 0x000fc40007c7e00b */
[----:B------:R-:W-:Y:S02]  /*49910*/  @P1 LOP3.LUT R0, R0, 0x400000, RZ, 0xfc, !PT ;  /* 0x0040000000001812 */ /* 0x000fe400078efcff */
[----:B------:R-:W-:Y:S02]  /*49920*/  @!P1 IADD3.X R232, R2, R29, R10, P3, P4 ;  /* 0x0000001d02e89210 */ /* 0x000fe40001fe840a */
[----:B------:R-:W-:Y:S02]  /*49930*/  LOP3.LUT P1, RZ, R12, 0x10000, RZ, 0xc0, !PT ;  /* 0x000100000cff7812 */ /* 0x000fe4000782c0ff */
[----:B------:R-:W-:-:S11]  /*49940*/  F2FP.SATFINITE.E4M3.F32.PACK_AB_MERGE_C R15, RZ, R15, RZ ;  /* 0x0000000fff0f723e */ /* 0x000fd600048070ff */
[----:B------:R2:W-:Y:S02]  /*49950*/  @!P1 STG.E.U8 desc[UR4][R214.64+0x88], R15 ;  /* 0x0000880fd6009986 */ /* 0x0005e4000c101104 */
[----:B--2---:R-:W-:Y:S02]  /*49960*/  FMUL R15, R7, UR61 ;  /* 0x0000003d070f7c20 */ /* 0x004fe40008400000 */
[----:B------:R-:W2:Y:S01]  /*49970*/  LDL.LU R7, [R1+0x570] ;  /* 0x0005700001077983 */ /* 0x000ea20000300800 */
[----:B------:R-:W-:-:S03]  /*49980*/  ISETP.LT.OR P1, PT, R28, 0xb2, !P0 ;  /* 0x000000b21c00780c */ /* 0x000fc60004721670 */
[----:B------:R-:W4:Y:S01]  /*49990*/  LDL.LU R85, [R1+0x574] ;  /* 0x0005740001557983 */ /* 0x000f220000300800 */
[----:B------:R-:W-:-:S03]  /*499a0*/  LOP3.LUT R0, R0, 0xffdfffff, RZ, 0xc0, !PT ;  /* 0xffdfffff00007812 */ /* 0x000fc600078ec0ff */
[----:B------:R-:W4:Y:S06]  /*499b0*/  LDL.LU R76, [R1+0x578] ;  /* 0x00057800014c7983 */ /* 0x000f2c0000300800 */
[----:B------:R-:W-:Y:S02]  /*499c0*/  @!P1 IADD3 R205, P3, P4, R3, R14, R11 ;  /* 0x0000000e03cd9210 */ /* 0x000fe40007c7e00b */
[----:B------:R-:W-:Y:S02]  /*499d0*/  @P1 LOP3.LUT R0, R0, 0x200000, RZ, 0xfc, !PT ;  /* 0x0020000000001812 */ /* 0x000fe400078efcff */
[----:B------:R-:W-:-:S02]  /*499e0*/  @!P1 IADD3.X R230, R2, R29, R10, P3, P4 ;  /* 0x0000001d02e69210 */ /* 0x000fc40001fe840a */
[----:B------:R-:W-:Y:S02]  /*499f0*/  LOP3.LUT P1, RZ, R12, 0x8000, RZ, 0xc0, !PT ;  /* 0x000080000cff7812 */ /* 0x000fe4000782c0ff */
[----:B------:R-:W-:-:S11]  /*49a00*/  F2FP.SATFINITE.E4M3.F32.PACK_AB_MERGE_C R15, RZ, R15, RZ ;  /* 0x0000000fff0f723e */ /* 0x000fd600048070ff */
[----:B------:R3:W-:Y:S01]  /*49a10*/  @!P1 STG.E.U8 desc[UR4][R190.64+0x89], R15 ;  /* 0x0000890fbe009986 */ /* 0x0007e2000c101104 */
[----:B------:R-:W-:-:S13]  /*49a20*/  ISETP.LT.OR P1, PT, R28, 0xb9, !P0 ;  /* 0x000000b91c00780c */ /* 0x000fda0004721670 */
[----:B------:R-:W-:-:S04]  /*49a30*/  @!P1 IADD3 R195, P3, P4, R3, R14, R11 ;  /* 0x0000000e03c39210 */ /* 0x000fc80007c7e00b */
[----:B------:R-:W-:Y:S02]  /*49a40*/  @!P1 IADD3.X R215, R2, R29, R10, P3, P4 ;  /* 0x0000001d02d79210 */ /* 0x000fe40001fe840a */
[----:B0-----:R-:W-:-:S05]  /*49a50*/  @!P5 IADD3 R16, P3, R79, R16, RZ ;  /* 0x000000104f10d210 */ /* 0x001fca0007f7e0ff */
[----:B------:R-:W-:Y:S02]  /*49a60*/  @!P5 IMAD.X R17, R88, 0x1, R17, P3 ;  /* 0x000000015811d824 */ /* 0x000fe400018e0611 */
[----:B---3--:R-:W-:-:S05]  /*49a70*/  FMUL R15, R92, UR61 ;  /* 0x0000003d5c0f7c20 */ /* 0x008fca0008400000 */
[----:B------:R-:W-:-:S05]  /*49a80*/  F2FP.SATFINITE.E4M3.F32.PACK_AB_MERGE_C R15, RZ, R15, RZ ;  /* 0x0000000fff0f723e */ /* 0x000fca00048070ff */
[----:B------:R0:W-:Y:S01]  /*49a90*/  @!P5 STG.E.U8 desc[UR4][R16.64+0x88], R15 ;  /* 0x0000880f1000d986 */ /* 0x0001e2000c101104 */
[----:B------:R-:W-:-:S04]  /*49aa0*/  LOP3.LUT R0, R0, 0xfff7ffff, RZ, 0xc0, !PT ;  /* 0xfff7ffff00007812 */ /* 0x000fc800078ec0ff */
[----:B------:R-:W-:-:S04]  /*49ab0*/  @P1 LOP3.LUT R0, R0, 0x80000, RZ, 0xfc, !PT ;  /* 0x0008000000001812 */ /* 0x000fc800078efcff */
[----:B------:R-:W-:Y:S02]  /*49ac0*/  LOP3.LUT P1, RZ, R0, 0x8000, RZ, 0xc0, !PT ;  /* 0x0000800000ff7812 */ /* 0x000fe4000782c0ff */
[----:B------:R-:W-:Y:S01]  /*49ad0*/  LOP3.LUT R12, R12, 0xffffbfff, RZ, 0xc0, !PT ;  /* 0xffffbfff0c0c7812 */ /* 0x000fe200078ec0ff */
[----:B0-----:R-:W0:Y:S10]  /*49ae0*/  @!P2 LDC.64 R16, c[0x0][0x5c0] ;  /* 0x00017000ff10ab82 */ /* 0x001e340000000a00 */
[----:B------:R-:W-:Y:S01]  /*49af0*/  @P1 LOP3.LUT R12, R12, 0x4000, RZ, 0xfc, !PT ;  /* 0x000040000c0c1812 */ /* 0x000fe200078efcff */
[----:B--2---:R-:W-:-:S02]  /*49b00*/  FMUL R15, R7, UR61 ;  /* 0x0000003d070f7c20 */ /* 0x004fc40008400000 */
[----:B------:R-:W2:Y:S04]  /*49b10*/  LDL.LU R7, [R1+0x57c] ;  /* 0x00057c0001077983 */ /* 0x000ea80000300800 */
[----:B------:R-:W3:Y:S04]  /*49b20*/  LDL.LU R156, [R1+0x580] ;  /* 0x00058000019c7983 */ /* 0x000ee80000300800 */
[----:B------:R-:W3:Y:S04]  /*49b30*/  LDL.LU R51, [R1+0x584] ;  /* 0x0005840001337983 */ /* 0x000ee80000300800 */
[----:B------:R-:W3:Y:S01]  /*49b40*/  LDL.LU R64, [R1+0x588] ;  /* 0x0005880001407983 */ /* 0x000ee20000300800 */
[----:B------:R-:W-:-:S02]  /*49b50*/  ISETP.LT.OR P1, PT, R28, 0xba, !P0 ;  /* 0x000000ba1c00780c */ /* 0x000fc40004721670 */
[----:B------:R-:W-:-:S11]  /*49b60*/  LOP3.LUT R0, R0, 0xfffeffff, RZ, 0xc0, !PT ;  /* 0xfffeffff00007812 */ /* 0x000fd600078ec0ff */
[----:B------:R-:W-:Y:S02]  /*49b70*/  @!P1 IADD3 R194, P3, P4, R3, R14, R11 ;  /* 0x0000000e03c29210 */ /* 0x000fe40007c7e00b */
[----:B------:R-:W-:Y:S02]  /*49b80*/  @P1 LOP3.LUT R0, R0, 0x10000, RZ, 0xfc, !PT ;  /* 0x0001000000001812 */ /* 0x000fe400078efcff */
[----:B------:R-:W-:Y:S02]  /*49b90*/  @!P1 IADD3.X R214, R2, R29, R10, P3, P4 ;  /* 0x0000001d02d69210 */ /* 0x000fe40001fe840a */
[----:B------:R-:W-:Y:S02]  /*49ba0*/  ISETP.LT.OR P1, PT, R28, 0xc1, !P6 ;  /* 0x000000c11c00780c */ /* 0x000fe40007721670 */
[----:B0-----:R-:W-:Y:S02]  /*49bb0*/  @!P2 IADD3 R16, P3, R83, R16, RZ ;  /* 0x000000105310a210 */ /* 0x001fe40007f7e0ff */
[----:B------:R-:W-:-:S03]  /*49bc0*/  F2FP.SATFINITE.E4M3.F32.PACK_AB_MERGE_C R15, RZ, R15, RZ ;  /* 0x0000000fff0f723e */ /* 0x000fc600048070ff */
[----:B------:R-:W-:-:S06]  /*49bd0*/  @!P2 IMAD.X R17, R94, 0x1, R17, P3 ;  /* 0x000000015e11a824 */ /* 0x000fcc00018e0611 */
[----:B------:R-:W-:Y:S01]  /*49be0*/  @!P1 IADD3 R92, P4, P5, R3, R14, R9 ;  /* 0x0000000e035c9210 */ /* 0x000fe20007d9e009 */
[----:B------:R4:W-:Y:S03]  /*49bf0*/  @!P2 STG.E.U8 desc[UR4][R16.64+0x89], R15 ;  /* 0x0000890f1000a986 */ /* 0x0009e6000c101104 */
[----:B------:R-:W-:Y:S02]  /*49c00*/  @!P1 IADD3.X R93, R2, R29, R8, P4, P5 ;  /* 0x0000001d025d9210 */ /* 0x000fe400027ea408 */
[----:B------:R-:W-:Y:S02]  /*49c10*/  LOP3.LUT P5, RZ, R6, 0x4000, RZ, 0xc0, !PT ;  /* 0x0000400006ff7812 */ /* 0x000fe400078ac0ff */
[----:B------:R-:W-:Y:S02]  /*49c20*/  ISETP.LT.OR P2, PT, R28, 0xc2, !P6 ;  /* 0x000000c21c00780c */ /* 0x000fe40007741670 */
[----:B------:R-:W-:Y:S01]  /*49c30*/  LOP3.LUT R0, R0, 0xfdffffff, RZ, 0xc0, !PT ;  /* 0xfdffffff00007812 */ /* 0x000fe200078ec0ff */
[----:B----4-:R-:W-:-:S03]  /*49c40*/  FMUL R15, R85, UR61 ;  /* 0x0000003d550f7c20 */ /* 0x010fc60008400000 */
[----:B------:R-:W-:Y:S02]  /*49c50*/  @P1 LOP3.LUT R0, R0, 0x2000000, RZ, 0xfc, !PT ;  /* 0x0200000000001812 */ /* 0x000fe400078efcff */
[----:B------:R-:W-:Y:S02]  /*49c60*/  F2FP.SATFINITE.E4M3.F32.PACK_AB_MERGE_C R15, RZ, R15, RZ ;  /* 0x0000000fff0f723e */ /* 0x000fe400048070ff */
[----:B------:R-:W-:-:S03]  /*49c70*/  LOP3.LUT P1, RZ, R12, 0x4000, RZ, 0xc0, !PT ;  /* 0x000040000cff7812 */ /* 0x000fc6000782c0ff */
[----:B------:R0:W-:Y:S01]  /*49c80*/  @!P5 STG.E.U8 desc[UR4][R224.64+0x80], R15 ;  /* 0x0000800fe000d986 */ /* 0x0001e2000c101104 */
[----:B------:R-:W-:Y:S02]  /*49c90*/  LOP3.LUT R0, R0, 0xffefffff, RZ, 0xc0, !PT ;  /* 0xffefffff00007812 */ /* 0x000fe400078ec0ff */
[----:B------:R-:W-:Y:S02]  /*49ca0*/  @!P2 IADD3 R86, P3, P4, R3, R14, R9 ;  /* 0x0000000e0356a210 */ /* 0x000fe40007c7e009 */
[----:B------:R-:W-:Y:S01]  /*49cb0*/  @P2 LOP3.LUT R0, R0, 0x100000, RZ, 0xfc, !PT ;  /* 0x0010000000002812 */ /* 0x000fe200078efcff */
[----:B0-----:R-:W-:Y:S01]  /*49cc0*/  FMUL R15, R76, UR61 ;  /* 0x0000003d4c0f7c20 */ /* 0x001fe20008400000 */
[----:B------:R-:W-:Y:S02]  /*49cd0*/  @!P2 IADD3.X R87, R2, R29, R8, P3, P4 ;  /* 0x0000001d0257a210 */ /* 0x000fe40001fe8408 */
[----:B------:R-:W-:Y:S02]  /*49ce0*/  ISETP.LT.OR P2, PT, R28, 0xc9, !P6 ;  /* 0x000000c91c00780c */ /* 0x000fe40007741670 */
[----:B------:R-:W-:-:S02]  /*49cf0*/  F2FP.SATFINITE.E4M3.F32.PACK_AB_MERGE_C R15, RZ, R15, RZ ;  /* 0x0000000fff0f723e */ /* 0x000fc400048070ff */
[----:B------:R-:W-:-:S03]  /*49d00*/  ISETP.LT.OR P5, PT, R28, 0xca, !P6 ;  /* 0x000000ca1c00780c */ /* 0x000fc600077a1670 */
[----:B------:R2:W-:Y:S01]  /*49d10*/  @!P1 STG.E.U8 desc[UR4][R212.64+0x81], R15 ;  /* 0x0000810fd4009986 */ /* 0x0005e2000c101104 */
[----:B------:R-:W-:Y:S02]  /*49d20*/  ISETP.LT.OR P1, PT, R28, 0x81, !P0 ;  /* 0x000000811c00780c */ /* 0x000fe40004721670 */
[----:B------:R-:W-:-:S03]  /*49d30*/  LOP3.LUT R0, R0, 0xfffbffff, RZ, 0xc0, !PT ;  /* 0xfffbffff00007812 */ /* 0x000fc600078ec0ff */
[CCC-:B------:R-:W-:Y:S02]  /*49d40*/  @!P2 IADD3 R80, P3, P4, R3.reuse, R14.reuse, R9.reuse ;  /* 0x0000000e0350a210 */ /* 0x1c0fe40007c7e009 */
[----:B------:R-:W-:Y:S02]  /*49d50*/  @P2 LOP3.LUT R0, R0, 0x40000, RZ, 0xfc, !PT ;  /* 0x0004000000002812 */ /* 0x000fe400078efcff */
[----:B------:R-:W-:Y:S02]  /*49d60*/  @!P2 IADD3.X R84, R2, R29, R8, P3, P4 ;  /* 0x0000001d0254a210 */ /* 0x000fe40001fe8408 */
[----:B------:R-:W-:Y:S02]  /*49d70*/  LOP3.LUT R0, R0, 0xfffdffff, RZ, 0xc0, !PT ;  /* 0xfffdffff00007812 */ /* 0x000fe400078ec0ff */
[----:B------:R-:W0:Y:S01]  /*49d80*/  @!P1 LDC.64 R16, c[0x0][0x5c0] ;  /* 0x00017000ff109b82 */ /* 0x000e220000000a00 */
[----:B------:R-:W-:Y:S02]  /*49d90*/  @!P5 IADD3 R85, P3, P4, R3, R14, R9 ;  /* 0x0000000e0355d210 */ /* 0x000fe40007c7e009 */
[----:B------:R-:W-:-:S02]  /*49da0*/  @P5 LOP3.LUT R0, R0, 0x20000, RZ, 0xfc, !PT ;  /* 0x0002000000005812 */ /* 0x000fc400078efcff */
[----:B------:R-:W-:Y:S02]  /*49db0*/  @!P5 IADD3.X R81, R2, R29, R8, P3, P4 ;  /* 0x0000001d0251d210 */ /* 0x000fe40001fe8408 */
[----:B------:R-:W-:Y:S02]  /*49dc0*/  ISETP.LT.OR P5, PT, R28, 0xc1, !P0 ;  /* 0x000000c11c00780c */ /* 0x000fe400047a1670 */
[----:B------:R-:W-:-:S11]  /*49dd0*/  LOP3.LUT P2, RZ, R12, 0x2000, RZ, 0xc0, !PT ;  /* 0x000020000cff7812 */ /* 0x000fd6000784c0ff */
[----:B------:R-:W-:-:S04]  /*49de0*/  @!P5 IADD3 R76, P3, P4, R3, R14, R11 ;  /* 0x0000000e034cd210 */ /* 0x000fc80007c7e00b */
[----:B------:R-:W-:Y:S02]  /*49df0*/  @!P5 IADD3.X R77, R2, R29, R10, P3, P4 ;  /* 0x0000001d024dd210 */ /* 0x000fe40001fe840a */
[----:B0-----:R-:W-:-:S05]  /*49e00*/  @!P1 IADD3 R16, P3, R91, R16, RZ ;  /* 0x000000105b109210 */ /* 0x001fca0007f7e0ff */
[----:B------:R-:W-:Y:S01]  /*49e10*/  @!P1 IMAD.X R17, R96, 0x1, R17, P3 ;  /* 0x0000000160119824 */ /* 0x000fe200018e0611 */
[----:B------:R-:W-:-:S04]  /*49e20*/  LOP3.LUT R0, R0, 0xffff7fff, RZ, 0xc0, !PT ;  /* 0xffff7fff00007812 */ /* 0x000fc800078ec0ff */
[----:B------:R-:W-:Y:S02]  /*49e30*/  @P5 LOP3.LUT R0, R0, 0x8000, RZ, 0xfc, !PT ;  /* 0x0000800000005812 */ /* 0x000fe400078efcff */
[----:B------:R-:W-:Y:S02]  /*49e40*/  ISETP.LT.OR P5, PT, R28, 0xc2, !P0 ;  /* 0x000000c21c00780c */ /* 0x000fe400047a1670 */
[----:B------:R-:W-:-:S11]  /*49e50*/  LOP3.LUT R0, R0, 0xffffefff, RZ, 0xc0, !PT ;  /* 0xffffefff00007812 */ /* 0x000fd600078ec0ff */
[----:B------:R-:W-:-:S04]  /*49e60*/  @!P5 IADD3 R74, P3, P4, R3, R14, R11 ;  /* 0x0000000e034ad210 */ /* 0x000fc80007c7e00b */
[----:B------:R-:W-:Y:S02]  /*49e70*/  @!P5 IADD3.X R75, R2, R29, R10, P3, P4 ;  /* 0x0000001d024bd210 */ /* 0x000fe40001fe840a */
[----:B------:R-:W-:Y:S01]  /*49e80*/  @P5 LOP3.LUT R0, R0, 0x1000, RZ, 0xfc, !PT ;  /* 0x0000100000005812 */ /* 0x000fe200078efcff */
[----:B--2---:R-:W-:-:S05]  /*49e90*/  FMUL R15, R7, UR61 ;  /* 0x0000003d070f7c20 */ /* 0x004fca0008400000 */
[----:B------:R-:W-:-:S05]  /*49ea0*/  F2FP.SATFINITE.E4M3.F32.PACK_AB_MERGE_C R15, RZ, R15, RZ ;  /* 0x0000000fff0f723e */ /* 0x000fca00048070ff */
[----:B------:R0:W-:Y:S02]  /*49eb0*/  @!P1 STG.E.U8 desc[UR4][R16.64+0x80], R15 ;  /* 0x0000800f10009986 */ /* 0x0001e4000c101104 */
[----:B0-----:R-:W0:Y:S01]  /*49ec0*/  @!P2 LDC.64 R16, c[0x0][0x5c0] ;  /* 0x00017000ff10ab82 */ /* 0x001e220000000a00 */
[----:B---3--:R-:W-:Y:S02]  /*49ed0*/  FMUL R15, R156, UR61 ;  /* 0x0000003d9c0f7c20 */ /* 0x008fe40008400000 */
[----:B------:R-:W2:Y:S01]  /*49ee0*/  LDL.LU R156, [R1+0x58c] ;  /* 0x00058c00019c7983 */ /* 0x000ea20000300800 */
[----:B------:R-:W-:Y:S02]  /*49ef0*/  ISETP.LT.OR P1, PT, R28, 0xc9, !P0 ;  /* 0x000000c91c00780c */ /* 0x000fe40004721670 */
[----:B------:R-:W-:-:S11]  /*49f00*/  F2FP.SATFINITE.E4M3.F32.PACK_AB_MERGE_C R15, RZ, R15, RZ ;  /* 0x0000000fff0f723e */ /* 0x000fd600048070ff */
[----:B------:R-:W-:Y:S02]  /*49f10*/  @!P1 IADD3 R225, P4, P5, R3, R14, R11 ;  /* 0x0000000e03e19210 */ /* 0x000fe40007d9e00b */
[----:B0-----:R-:W-:Y:S02]  /*49f20*/  @!P2 IADD3 R16, P3, R90, R16, RZ ;  /* 0x000000105a10a210 */ /* 0x001fe40007f7e0ff */
[----:B------:R-:W-:-:S03]  /*49f30*/  @!P1 IADD3.X R7, R2, R29, R10, P4, P5 ;  /* 0x0000001d02079210 */ /* 0x000fc600027ea40a */
[----:B------:R-:W-:Y:S01]  /*49f40*/  @!P2 IMAD.X R17, R95, 0x1, R17, P3 ;  /* 0x000000015f11a824 */ /* 0x000fe200018e0611 */
[----:B------:R-:W-:-:S04]  /*49f50*/  LOP3.LUT P4, RZ, R6, 0x200000, RZ, 0xc0, !PT ;  /* 0x0020000006ff7812 */ /* 0x000fc8000788c0ff */
[----:B------:R0:W-:Y:S02]  /*49f60*/  @!P2 STG.E.U8 desc[UR4][R16.64+0x81], R15 ;  /* 0x0000810f1000a986 */ /* 0x0001e4000c101104 */
[----:B0-----:R-:W-:-:S05]  /*49f70*/  FMUL R15, R51, UR61 ;  /* 0x0000003d330f7c20 */ /* 0x001fca0008400000 */
[----:B------:R-:W-:-:S05]  /*49f80*/  F2FP.SATFINITE.E4M3.F32.PACK_AB_MERGE_C R15, RZ, R15, RZ ;  /* 0x0000000fff0f723e */ /* 0x000fca00048070ff */
[----:B------:R0:W-:Y:S02]  /*49f90*/  @!P4 STG.E.U8 desc[UR4][R184.64+0x88], R15 ;  /* 0x0000880fb800c986 */ /* 0x0001e4000c101104 */
[----:B0-----:R-:W-:Y:S02]  /*49fa0*/  FMUL R15, R64, UR61 ;  /* 0x0000003d400f7c20 */ /* 0x001fe40008400000 */
[----:B------:R-:W3:Y:S04]  /*49fb0*/  LDL.LU R64, [R1+0x590] ;  /* 0x0005900001407983 */ /* 0x000ee80000300800 */
[----:B------:R-:W4:Y:S01]  /*49fc0*/  LDL.LU R51, [R1+0x594] ;  /* 0x0005940001337983 */ /* 0x000f220000300800 */
[----:B------:R-:W-:Y:S02]  /*49fd0*/  LOP3.LUT R0, R0, 0xfffffbff, RZ, 0xc0, !PT ;  /* 0xfffffbff00007812 */ /* 0x000fe400078ec0ff */
[----:B------:R-:W-:Y:S01]  /*49fe0*/  LOP3.LUT P6, RZ, R6, 0x100000, RZ, 0xc0, !PT ;  /* 0x0010000006ff7812 */ /* 0x000fe200078cc0ff */
[----:B------:R-:W4:Y:S01]  /*49ff0*/  LDL.LU R68, [R1+0x598] ;  /* 0x0005980001447983 */ /* 0x000f220000300800 */
[----:B------:R-:W-:-:S02]  /*4a000*/  @P1 LOP3.LUT R0, R0, 0x400, RZ, 0xfc, !PT ;  /* 0x0000040000001812 */ /* 0x000fc400078efcff */
[----:B------:R-:W-:Y:S02]  /*4a010*/  ISETP.LT.OR P1, PT, R28, 0xca, !P0 ;  /* 0x000000ca1c00780c */ /* 0x000fe40004721670 */
[----:B------:R-:W-:Y:S02]  /*4a020*/  LOP3.LUT R0, R0, 0xfffffffe, RZ, 0xc0, !PT ;  /* 0xfffffffe00007812 */ /* 0x000fe400078ec0ff */
[----:B------:R-:W-:Y:S02]  /*4a030*/  ISETP.GE.AND P5, PT, R13, 0x89, PT ;  /* 0x000000890d00780c */ /* 0x000fe40003fa6270 */
[----:B------:R-:W-:-:S07]  /*4a040*/  F2FP.SATFINITE.E4M3.F32.PACK_AB_MERGE_C R15, RZ, R15, RZ ;  /* 0x0000000fff0f723e */ /* 0x000fce00048070ff */
[----:B------:R-:W-:Y:S02]  /*4a050*/  @!P1 IADD3 R212, P2, P3, R3, R14, R11 ;  /* 0x0000000e03d49210 */ /* 0x000fe40007b5e00b */
[----:B------:R-:W-:Y:S02]  /*4a060*/  @P1 LOP3.LUT R0, R0, 0x1, RZ, 0xfc, !PT ;  /* 0x0000000100001812 */ /* 0x000fe400078efcff */
[----:B------:R-:W-:Y:S02]  /*4a070*/  @!P1 IADD3.X R224, R2, R29, R10, P2, P3 ;  /* 0x0000001d02e09210 */ /* 0x000fe400017e640a */
[C---:B------:R-:W-:Y:S01]  /*4a080*/  ISETP.LT.OR P1, PT, R28.reuse, 0xd1, !P5 ;  /* 0x000000d11c00780c */ /* 0x040fe20006f21670 */
[----:B------:R0:W-:Y:S01]  /*4a090*/  @!P6 STG.E.U8 desc[UR4][R170.64+0x89], R15 ;  /* 0x0000890faa00e986 */ /* 0x0001e2000c101104 */
[C---:B------:R-:W-:Y:S02]  /*4a0a0*/  ISETP.LT.OR P6, PT, R28.reuse, 0x89, !P0 ;  /* 0x000000891c00780c */ /* 0x040fe400047c1670 */
[----:B------:R-:W-:-:S02]  /*4a0b0*/  ISETP.LT.OR P4, PT, R28, 0xd2, !P5 ;  /* 0x000000d21c00780c */ /* 0x000fc40006f81670 */
[----:B------:R-:W-:-:S07]  /*4a0c0*/  LOP3.LUT R0, R0, 0xffffbfff, RZ, 0xc0, !PT ;  /* 0xffffbfff00007812 */ /* 0x000fce00078ec0ff */
[CCC-:B------:R-:W-:Y:S02]  /*4a0d0*/  @!P1 IADD3 R213, P2, P3, R3.reuse, R14.reuse, R9.reuse ;  /* 0x0000000e03d59210 */ /* 0x1c0fe40007b5e009 */
[----:B------:R-:W-:Y:S01]  /*4a0e0*/  @P1 LOP3.LUT R0, R0, 0x4000, RZ, 0xfc, !PT ;  /* 0x0000400000001812 */ /* 0x000fe200078efcff */
[----:B------:R-:W1:Y:S01]  /*4a0f0*/  @!P6 LDC.64 R16, c[0x0][0x5c0] ;  /* 0x00017000ff10eb82 */ /* 0x000e620000000a00 */
[----:B------:R-:W-:Y:S02]  /*4a100*/  @!P1 IADD3.X R193, R2, R29, R8, P2, P3 ;  /* 0x0000001d02c19210 */ /* 0x000fe400017e6408 */
[----:B------:R-:W-:Y:S02]  /*4a110*/  LOP3.LUT R0, R0, 0xffffdfff, RZ, 0xc0, !PT ;  /* 0xffffdfff00007812 */ /* 0x000fe400078ec0ff */
[----:B------:R-:W-:Y:S02]  /*4a120*/  @!P4 IADD3 R191, P2, P3, R3, R14, R9 ;  /* 0x0000000e03bfc210 */ /* 0x000fe40007b5e009 */
[----:B------:R-:W-:-:S02]  /*4a130*/  @P4 LOP3.LUT R0, R0, 0x2000, RZ, 0xfc, !PT ;  /* 0x0000200000004812 */ /* 0x000fc400078efcff */
[----:B------:R-:W-:Y:S02]  /*4a140*/  @!P4 IADD3.X R190, R2, R29, R8, P2, P3 ;  /* 0x0000001d02bec210 */ /* 0x000fe400017e6408 */
[----:B------:R-:W-:Y:S02]  /*4a150*/  ISETP.LT.OR P4, PT, R28, 0xd9, !P5 ;  /* 0x000000d91c00780c */ /* 0x000fe40006f81670 */
[----:B------:R-:W-:-:S11]  /*4a160*/  LOP3.LUT P1, RZ, R12, 0x1000, RZ, 0xc0, !PT ;  /* 0x000010000cff7812 */ /* 0x000fd6000782c0ff */
[----:B------:R-:W-:-:S04]  /*4a170*/  @!P4 IADD3 R185, P2, P3, R3, R14, R9 ;  /* 0x0000000e03b9c210 */ /* 0x000fc80007b5e009 */
[----:B------:R-:W-:Y:S02]  /*4a180*/  @!P4 IADD3.X R184, R2, R29, R8, P2, P3 ;  /* 0x0000001d02b8c210 */ /* 0x000fe400017e6408 */
[----:B-1----:R-:W-:-:S05]  /*4a190*/  @!P6 IADD3 R16, P2, R57, R16, RZ ;  /* 0x000000103910e210 */ /* 0x002fca0007f5e0ff */
[----:B------:R-:W-:Y:S01]  /*4a1a0*/  @!P6 IMAD.X R17, R89, 0x1, R17, P2 ;  /* 0x000000015911e824 */ /* 0x000fe200010e0611 */
[----:B------:R-:W-:-:S04]  /*4a1b0*/  LOP3.LUT R0, R0, 0xfffff7ff, RZ, 0xc0, !PT ;  /* 0xfffff7ff00007812 */ /* 0x000fc800078ec0ff */
[----:B------:R-:W-:Y:S02]  /*4a1c0*/  @P4 LOP3.LUT R0, R0, 0x800, RZ, 0xfc, !PT ;  /* 0x0000080000004812 */ /* 0x000fe400078efcff */
[----:B------:R-:W-:-:S13]  /*4a1d0*/  ISETP.LT.OR P4, PT, R28, 0xda, !P5 ;  /* 0x000000da1c00780c */ /* 0x000fda0006f81670 */
[----:B0-----:R-:W-:-:S04]  /*4a1e0*/  @!P4 IADD3 R171, P2, P3, R3, R14, R9 ;  /* 0x0000000e03abc210 */ /* 0x001fc80007b5e009 */
[----:B------:R-:W-:Y:S01]  /*4a1f0*/  @!P4 IADD3.X R170, R2, R29, R8, P2, P3 ;  /* 0x0000001d02aac210 */ /* 0x000fe200017e6408 */
[----:B--2---:R-:W-:-:S05]  /*4a200*/  FMUL R15, R156, UR61 ;  /* 0x0000003d9c0f7c20 */ /* 0x004fca0008400000 */
[----:B------:R-:W-:-:S05]  /*4a210*/  F2FP.SATFINITE.E4M3.F32.PACK_AB_MERGE_C R15, RZ, R15, RZ ;  /* 0x0000000fff0f723e */ /* 0x000fca00048070ff */
[----:B------:R0:W-:Y:S02]  /*4a220*/  @!P6 STG.E.U8 desc[UR4][R16.64+0x88], R15 ;  /* 0x0000880f1000e986 */ /* 0x0001e4000c101104 */
[----:B0-----:R-:W0:Y:S02]  /*4a230*/  @!P1 LDC.64 R16, c[0x0][0x5c0] ;  /* 0x00017000ff109b82 */ /* 0x001e240000000a00 */
[----:B0-----:R-:W-:-:S05]  /*4a240*/  @!P1 IADD3 R16, P2, R53, R16, RZ ;  /* 0x0000001035109210 */ /* 0x001fca0007f5e0ff */
[----:B------:R-:W-:Y:S02]  /*4a250*/  @!P1 IMAD.X R17, R56, 0x1, R17, P2 ;  /* 0x0000000138119824 */ /* 0x000fe400010e0611 */
[----:B---3--:R-:W-:Y:S02]  /*4a260*/  FMUL R15, R64, UR61 ;  /* 0x0000003d400f7c20 */ /* 0x008fe40008400000 */
[----:B------:R-:W2:Y:S03]  /*4a270*/  LDL.LU R64, [R1+0x59c] ;  /* 0x00059c0001407983 */ /* 0x000ea60000300800 */
[----:B------:R-:W-:-:S05]  /*4a280*/  F2FP.SATFINITE.E4M3.F32.PACK_AB_MERGE_C R15, RZ, R15, RZ ;  /* 0x0000000fff0f723e */ /* 0x000fca00048070ff */
[----:B------:R4:W-:Y:S02]  /*4a290*/  @!P1 STG.E.U8 desc[UR4][R16.64+0x89], R15 ;  /* 0x0000890f10009986 */ /* 0x0009e4000c101104 */
[----:B----4-:R-:W-:Y:S02]  /*4a2a0*/  FMUL R15, R51, UR61 ;  /* 0x0000003d330f7c20 */ /* 0x010fe40008400000 */
[----:B------:R-:W3:Y:S01]  /*4a2b0*/  LDL.LU R51, [R1+0x5a0] ;  /* 0x0005a00001337983 */ /* 0x000ee20000300800 */
[----:B------:R-:W-:Y:S02]  /*4a2c0*/  ISETP.LT.OR P5, PT, R28, 0xd1, !P0 ;  /* 0x000000d11c00780c */ /* 0x000fe400047a1670 */
[----:B------:R-:W-:-:S04]  /*4a2d0*/  LOP3.LUT R0, R0, 0xfffffdff, RZ, 0xc0, !PT ;  /* 0xfffffdff00007812 */ /* 0x000fc800078ec0ff */
[----:B------:R-:W-:-:S07]  /*4a2e0*/  @P4 LOP3.LUT R0, R0, 0x200, RZ, 0xfc, !PT ;  /* 0x0000020000004812 */ /* 0x000fce00078efcff */
[----:B------:R-:W-:-:S04]  /*4a2f0*/  @!P5 IADD3 R156, P3, P4, R3, R14, R11 ;  /* 0x0000000e039cd210 */ /* 0x000fc80007c7e00b */
[----:B------:R-:W-:Y:S02]  /*4a300*/  @!P5 IADD3.X R96, R2, R29, R10, P3, P4 ;  /* 0x0000001d0260d210 */ /* 0x000fe40001fe840a */
[----:B------:R-:W-:Y:S02]  /*4a310*/  ISETP.LT.OR P4, PT, R28, 0xd2, !P0 ;  /* 0x000000d21c00780c */ /* 0x000fe40004781670 */
[----:B------:R-:W-:-:S11]  /*4a320*/  LOP3.LUT R12, R12, 0xffffffbf, RZ, 0xc0, !PT ;  /* 0xffffffbf0c0c7812 */ /* 0x000fd600078ec0ff */
[----:B------:R-:W-:Y:S02]  /*4a330*/  @!P4 IADD3 R95, P1, P2, R3, R14, R11 ;  /* 0x0000000e035fc210 */ /* 0x000fe40007a3e00b */
[----:B------:R-:W-:Y:S02]  /*4a340*/  @P4 LOP3.LUT R12, R12, 0x40, RZ, 0xfc, !PT ;  /* 0x000000400c0c4812 */ /* 0x000fe400078efcff */
[----:B------:R-:W-:Y:S02]  /*4a350*/  @!P4 IADD3.X R94, R2, R29, R10, P1, P2 ;  /* 0x0000001d025ec210 */ /* 0x000fe40000fe440a */
[----:B------:R-:W-:-:S04]  /*4a360*/  ISETP.GE.AND P4, PT, R13, 0x1, PT ;  /* 0x000000010d00780c */ /* 0x000fc80003f86270 */
[----:B------:R-:W-:-:S13]  /*4a370*/  ISETP.LT.OR P1, PT, R28, 0x91, !P4 ;  /* 0x000000911c00780c */ /* 0x000fda0006721670 */
[----:B------:R-:W0:Y:S01]  /*4a380*/  @!P1 LDC.64 R16, c[0x0][0x5c0] ;  /* 0x00017000ff109b82 */ /* 0x000e220000000a00 */
[----:B------:R-:W-:Y:S02]  /*4a390*/  F2FP.SATFINITE.E4M3.F32.PACK_AB_MERGE_C R15, RZ, R15, RZ ;  /* 0x0000000fff0f723e */ /* 0x000fe400048070ff */
[----:B0-----:R-:W-:-:S05]  /*4a3a0*/  @!P1 IADD3 R16, P2, R14, R16, RZ ;  /* 0x000000100e109210 */ /* 0x001fca0007f5e0ff */
[----:B------:R-:W-:-:S05]  /*4a3b0*/  @!P1 IMAD.X R17, R29, 0x1, R17, P2 ;  /* 0x000000011d119824 */ /* 0x000fca00010e0611 */
[----:B------:R0:W-:Y:S01]  /*4a3c0*/  @!P1 STG.E.U8 desc[UR4][R16.64+0x90], R15 ;  /* 0x0000900f10009986 */ /* 0x0001e2000c101104 */
[----:B------:R-:W-:Y:S01]  /*4a3d0*/  ISETP.LT.OR P1, PT, R28, 0x92, !P4 ;  /* 0x000000921c00780c */ /* 0x000fe20006721670 */
[----:B0-----:R-:W-:Y:S02]  /*4a3e0*/  FMUL R15, R68, UR61 ;  /* 0x0000003d440f7c20 */ /* 0x001fe40008400000 */
[----:B------:R-:W4:Y:S10]  /*4a3f0*/  LDL.LU R68, [R1+0x5a4] ;  /* 0x0005a40001447983 */ /* 0x000f340000300800 */
[----:B------:R-:W0:Y:S01]  /*4a400*/  @!P1 LDC.64 R16, c[0x0][0x5c0] ;  /* 0x00017000ff109b82 */ /* 0x000e220000000a00 */
[----:B------:R-:W-:-:S02]  /*4a410*/  LOP3.LUT R0, R0, 0xfffffeff, RZ, 0xc0, !PT ;  /* 0xfffffeff00007812 */ /* 0x000fc400078ec0ff */
[----:B------:R-:W-:Y:S02]  /*4a420*/  F2FP.SATFINITE.E4M3.F32.PACK_AB_MERGE_C R15, RZ, R15, RZ ;  /* 0x0000000fff0f723e */ /* 0x000fe400048070ff */
[----:B------:R-:W-:Y:S02]  /*4a430*/  @P5 LOP3.LUT R0, R0, 0x100, RZ, 0xfc, !PT ;  /* 0x0000010000005812 */ /* 0x000fe400078efcff */
[----:B------:R-:W-:Y:S02]  /*4a440*/  LOP3.LUT P5, RZ, R6, 0x10000000, RZ, 0xc0, !PT ;  /* 0x1000000006ff7812 */ /* 0x000fe400078ac0ff */
[----:B0-----:R-:W-:-:S05]  /*4a450*/  @!P1 IADD3 R16, P2, R14, R16, RZ ;  /* 0x000000100e109210 */ /* 0x001fca0007f5e0ff */
[----:B------:R-:W-:-:S05]  /*4a460*/  @!P1 IMAD.X R17, R29, 0x1, R17, P2 ;  /* 0x000000011d119824 */ /* 0x000fca00010e0611 */
[----:B------:R2:W-:Y:S01]  /*4a470*/  @!P1 STG.E.U8 desc[UR4][R16.64+0x91], R15 ;  /* 0x0000910f10009986 */ /* 0x0005e2000c101104 */
[----:B------:R-:W-:Y:S01]  /*4a480*/  LOP3.LUT P6, RZ, R6, 0x8000000, RZ, 0xc0, !PT ;  /* 0x0800000006ff7812 */ /* 0x000fe200078cc0ff */
[----:B--2---:R-:W-:Y:S02]  /*4a490*/  FMUL R15, R64, UR61 ;  /* 0x0000003d400f7c20 */ /* 0x004fe40008400000 */
[----:B------:R-:W2:Y:S03]  /*4a4a0*/  LDL.LU R64, [R1+0x5a8] ;  /* 0x0005a80001407983 */ /* 0x000ea60000300800 */
[----:B------:R-:W-:-:S05]  /*4a4b0*/  F2FP.SATFINITE.E4M3.F32.PACK_AB_MERGE_C R15, RZ, R15, RZ ;  /* 0x0000000fff0f723e */ /* 0x000fca00048070ff */
[----:B------:R3:W-:Y:S02]  /*4a4c0*/  @!P5 STG.E.U8 desc[UR4][R222.64+0x90], R15 ;  /* 0x0000900fde00d986 */ /* 0x0007e4000c101104 */
[----:B---3--:R-:W-:Y:S02]  /*4a4d0*/  FMUL R15, R51, UR61 ;  /* 0x0000003d330f7c20 */ /* 0x008fe40008400000 */
[----:B------:R-:W3:Y:S03]  /*4a4e0*/  LDL.LU R51, [R1+0x5ac] ;  /* 0x0005ac0001337983 */ /* 0x000ee60000300800 */
[----:B------:R-:W-:Y:S01]  /*4a4f0*/  F2FP.SATFINITE.E4M3.F32.PACK_AB_MERGE_C R15, RZ, R15, RZ ;  /* 0x0000000fff0f723e */ /* 0x000fe200048070ff */
[----:B------:R-:W3:Y:S04]  /*4a500*/  LDL.LU R50, [R1+0x5b0] ;  /* 0x0005b00001327983 */ /* 0x000ee80000300800 */
[----:B------:R0:W-:Y:S04]  /*4a510*/  @!P6 STG.E.U8 desc[UR4][R210.64+0x91], R15 ;  /* 0x0000910fd200e986 */ /* 0x0001e8000c101104 */
[----:B0-----:R-:W3:Y:S04]  /*4a520*/  LDL.LU R211, [R1+0x5b4] ;  /* 0x0005b40001d37983 */ /* 0x001ee80000300800 */
[----:B------:R-:W3:Y:S01]  /*4a530*/  LDL.LU R222, [R1+0x5b8] ;  /* 0x0005b80001de7983 */ /* 0x000ee20000300800 */
[----:B------:R-:W-:-:S02]  /*4a540*/  ISETP.LT.OR P3, PT, R28, 0xd9, !P0 ;  /* 0x000000d91c00780c */ /* 0x000fc40004761670 */
[----:B------:R-:W-:-:S11]  /*4a550*/  LOP3.LUT R0, R0, 0xffffffef, RZ, 0xc0, !PT ;  /* 0xffffffef00007812 */ /* 0x000fd600078ec0ff */
        /* <DEDUP_REMOVED lines=8> */
[----:B------:R-:W-:-:S04]  /*4a5e0*/  ISETP.GE.AND P3, PT, R13, 0x89, PT ;  /* 0x000000890d00780c */ /* 0x000fc80003f66270 */
[C---:B------:R-:W-:Y:S02]  /*4a5f0*/  ISETP.LT.OR P5, PT, R28.reuse, 0xe1, !P3 ;  /* 0x000000e11c00780c */ /* 0x040fe40005fa1670 */
[----:B------:R-:W-:-:S11]  /*4a600*/  ISETP.LT.OR P6, PT, R28, 0xe2, !P3 ;  /* 0x000000e21c00780c */ /* 0x000fd60005fc1670 */
[----:B------:R-:W-:-:S04]  /*4a610*/  @!P5 IADD3 R83, P1, P2, R3, R14, R9 ;  /* 0x0000000e0353d210 */ /* 0x000fc80007a3e009 */
[----:B------:R-:W-:Y:S02]  /*4a620*/  @!P5 IADD3.X R82, R2, R29, R8, P1, P2 ;  /* 0x0000001d0252d210 */ /* 0x000fe40000fe4408 */
[----:B------:R-:W-:-:S04]  /*4a630*/  @!P6 IADD3 R79, P1, P2, R3, R14, R9 ;  /* 0x0000000e034fe210 */ /* 0x000fc80007a3e009 */
[----:B------:R-:W-:Y:S02]  /*4a640*/  @!P6 IADD3.X R78, R2, R29, R8, P1, P2 ;  /* 0x0000001d024ee210 */ /* 0x000fe40000fe4408 */
[----:B------:R-:W-:-:S13]  /*4a650*/  ISETP.LT.OR P1, PT, R28, 0x99, !P4 ;  /* 0x000000991c00780c */ /* 0x000fda0006721670 */
[----:B------:R-:W0:Y:S01]  /*4a660*/  @!P1 LDC.64 R16, c[0x0][0x5c0] ;  /* 0x00017000ff109b82 */ /* 0x000e220000000a00 */
[----:B----4-:R-:W-:Y:S02]  /*4a670*/  FMUL R15, R68, UR61 ;  /* 0x0000003d440f7c20 */ /* 0x010fe40008400000 */
[----:B------:R-:W4:Y:S04]  /*4a680*/  LDL.LU R68, [R1+0x5bc] ;  /* 0x0005bc0001447983 */ /* 0x000f280000300800 */
[----:B------:R-:W4:Y:S01]  /*4a690*/  LDL.LU R223, [R1+0x5c0] ;  /* 0x0005c00001df7983 */ /* 0x000f220000300800 */
[----:B------:R-:W-:-:S03]  /*4a6a0*/  F2FP.SATFINITE.E4M3.F32.PACK_AB_MERGE_C R15, RZ, R15, RZ ;  /* 0x0000000fff0f723e */ /* 0x000fc600048070ff */
[----:B------:R-:W4:Y:S01]  /*4a6b0*/  LDL.LU R210, [R1+0x5c4] ;  /* 0x0005c40001d27983 */ /* 0x000f220000300800 */
[----:B0-----:R-:W-:-:S05]  /*4a6c0*/  @!P1 IADD3 R16, P2, R14, R16, RZ ;  /* 0x000000100e109210 */ /* 0x001fca0007f5e0ff */
[----:B------:R-:W-:-:S05]  /*4a6d0*/  @!P1 IMAD.X R17, R29, 0x1, R17, P2 ;  /* 0x000000011d119824 */ /* 0x000fca00010e0611 */
[----:B------:R0:W-:Y:S01]  /*4a6e0*/  @!P1 STG.E.U8 desc[UR4][R16.64+0x98], R15 ;  /* 0x0000980f10009986 */ /* 0x0001e2000c101104 */
[----:B------:R-:W-:-:S13]  /*4a6f0*/  ISETP.LT.OR P1, PT, R28, 0x9a, !P4 ;  /* 0x0000009a1c00780c */ /* 0x000fda0006721670 */
[----:B0-----:R-:W0:Y:S01]  /*4a700*/  @!P1 LDC.64 R16, c[0x0][0x5c0] ;  /* 0x00017000ff109b82 */ /* 0x001e220000000a00 */
[C---:B------:R-:W-:Y:S02]  /*4a710*/  ISETP.LT.OR P4, PT, R28.reuse, 0xe9, !P3 ;  /* 0x000000e91c00780c */ /* 0x040fe40005f81670 */
[----:B------:R-:W-:Y:S02]  /*4a720*/  ISETP.LT.OR P3, PT, R28, 0xea, !P3 ;  /* 0x000000ea1c00780c */ /* 0x000fe40005f61670 */
[----:B------:R-:W-:Y:S02]  /*4a730*/  LOP3.LUT R0, R0, 0xffffff7f, RZ, 0xc0, !PT ;  /* 0xffffff7f00007812 */ /* 0x000fe400078ec0ff */
[----:B0-----:R-:W-:-:S05]  /*4a740*/  @!P1 IADD3 R16, P2, R14, R16, RZ ;  /* 0x000000100e109210 */ /* 0x001fca0007f5e0ff */
[----:B------:R-:W-:Y:S01]  /*4a750*/  @!P1 IMAD.X R17, R29, 0x1, R17, P2 ;  /* 0x000000011d119824 */ /* 0x000fe200010e0611 */
[----:B------:R-:W-:Y:S02]  /*4a760*/  @P5 LOP3.LUT R0, R0, 0x80, RZ, 0xfc, !PT ;  /* 0x0000008000005812 */ /* 0x000fe400078efcff */
[----:B------:R-:W-:Y:S02]  /*4a770*/  LOP3.LUT P5, RZ, R12, 0x1, RZ, 0xc0, !PT ;  /* 0x000000010cff7812 */ /* 0x000fe400078ac0ff */
[----:B------:R-:W-:-:S04]  /*4a780*/  LOP3.LUT R0, R0, 0xffffffbf, RZ, 0xc0, !PT ;  /* 0xffffffbf00007812 */ /* 0x000fc800078ec0ff */
[----:B------:R-:W-:Y:S02]  /*4a790*/  @P6 LOP3.LUT R0, R0, 0x40, RZ, 0xfc, !PT ;  /* 0x0000004000006812 */ /* 0x000fe400078efcff */
[----:B------:R-:W-:Y:S01]  /*4a7a0*/  LOP3.LUT P6, RZ, R6, 0x40000000, RZ, 0xc0, !PT ;  /* 0x4000000006ff7812 */ /* 0x000fe200078cc0ff */
[----:B--2---:R-:W-:-:S05]  /*4a7b0*/  FMUL R15, R64, UR61 ;  /* 0x0000003d400f7c20 */ /* 0x004fca0008400000 */
[----:B------:R-:W-:-:S05]  /*4a7c0*/  F2FP.SATFINITE.E4M3.F32.PACK_AB_MERGE_C R15, RZ, R15, RZ ;  /* 0x0000000fff0f723e */ /* 0x000fca00048070ff */
[----:B------:R3:W-:Y:S01]  /*4a7d0*/  @!P1 STG.E.U8 desc[UR4][R16.64+0x99], R15 ;  /* 0x0000990f10009986 */ /* 0x0007e2000c101104 */
[----:B------:R-:W-:-:S04]  /*4a7e0*/  @!P4 IADD3 R64, P1, P2, R3, R14, R9 ;  /* 0x0000000e0340c210 */ /* 0x000fc80007a3e009 */
[----:B------:R-:W-:Y:S02]  /*4a7f0*/  @!P4 IADD3.X R57, R2, R29, R8, P1, P2 ;  /* 0x0000001d0239c210 */ /* 0x000fe40000fe4408 */
[----:B------:R-:W-:-:S04]  /*4a800*/  @!P3 IADD3 R56, P1, P2, R3, R14, R9 ;  /* 0x0000000e0338b210 */ /* 0x000fc80007a3e009 */
[----:B------:R-:W-:Y:S02]  /*4a810*/  @!P3 IADD3.X R53, R2, R29, R8, P1, P2 ;  /* 0x0000001d0235b210 */ /* 0x000fe40000fe4408 */
[----:B------:R-:W-:Y:S01]  /*4a820*/  ISETP.LT.OR P1, PT, R28, 0xe1, !P0 ;  /* 0x000000e11c00780c */ /* 0x000fe20004721670 */
[----:B---3--:R-:W-:Y:S01]  /*4a830*/  FMUL R15, R51, UR61 ;  /* 0x0000003d330f7c20 */ /* 0x008fe20008400000 */
[----:B------:R-:W-:Y:S02]  /*4a840*/  FMUL R16, R211, UR61 ;  /* 0x0000003dd3107c20 */ /* 0x000fe40008400000 */
[----:B------:R-:W2:Y:S02]  /*4a850*/  LDL.LU R211, [R1+0x5c8] ;  /* 0x0005c80001d37983 */ /* 0x000ea40000300800 */
[----:B------:R-:W-:-:S05]  /*4a860*/  F2FP.SATFINITE.E4M3.F32.PACK_AB_MERGE_C R15, RZ, R15, RZ ;  /* 0x0000000fff0f723e */ /* 0x000fca00048070ff */
[----:B------:R0:W-:Y:S02]  /*4a870*/  @!P5 STG.E.U8 desc[UR4][R208.64+0x98], R15 ;  /* 0x0000980fd000d986 */ /* 0x0001e4000c101104 */
[----:B------:R-:W-:-:S04]  /*4a880*/  @!P1 IADD3 R52, P2, P5, R3, R14, R11 ;  /* 0x0000000e03349210 */ /* 0x000fc80007d5e00b */
[----:B------:R-:W-:Y:S02]  /*4a890*/  @!P1 IADD3.X R51, R2, R29, R10, P2, P5 ;  /* 0x0000001d02339210 */ /* 0x000fe400017ea40a */
[----:B------:R-:W-:Y:S01]  /*4a8a0*/  ISETP.LT.OR P2, PT, R28, 0xe2, !P0 ;  /* 0x000000e21c00780c */ /* 0x000fe20004741670 */
[----:B0-----:R-:W-:-:S05]  /*4a8b0*/  FMUL R15, R50, UR61 ;  /* 0x0000003d320f7c20 */ /* 0x001fca0008400000 */
[----:B------:R-:W-:-:S05]  /*4a8c0*/  F2FP.SATFINITE.E4M3.F32.PACK_AB_MERGE_C R15, RZ, R15, RZ ;  /* 0x0000000fff0f723e */ /* 0x000fca00048070ff */
[----:B------:R0:W-:Y:S02]  /*4a8d0*/  @!P6 STG.E.U8 desc[UR4][R188.64+0x99], R15 ;  /* 0x0000990fbc00e986 */ /* 0x0001e4000c101104 */
[----:B------:R-:W-:Y:S02]  /*4a8e0*/  @!P2 IADD3 R50, P5, P6, R3, R14, R11 ;  /* 0x0000000e0332a210 */ /* 0x000fe40007ebe00b */
[----:B------:R-:W-:Y:S02]  /*4a8f0*/  F2FP.SATFINITE.E4M3.F32.PACK_AB_MERGE_C R16, RZ, R16, RZ ;  /* 0x00000010ff10723e */ /* 0x000fe400048070ff */
[----:B0-----:R-:W-:Y:S02]  /*4a900*/  @!P2 IADD3.X R15, R2, R29, R10, P5, P6 ;  /* 0x0000001d020fa210 */ /* 0x001fe40002fec40a */
[----:B------:R-:W-:-:S13]  /*4a910*/  LOP3.LUT P5, RZ, R6, 0x80000000, RZ, 0xc0, !PT ;  /* 0x8000000006ff7812 */ /* 0x000fda00078ac0ff */
[----:B------:R0:W-:Y:S02]  /*4a920*/  @!P5 STG.E.U8 desc[UR4][R202.64+0x90], R16 ;  /* 0x00009010ca00d986 */ /* 0x0001e4000c101104 */
[----:B0-----:R-:W-:Y:S02]  /*4a930*/  FMUL R16, R222, UR61 ;  /* 0x0000003dde107c20 */ /* 0x001fe40008400000 */
[----:B------:R-:W3:Y:S01]  /*4a940*/  LDL.LU R222, [R1+0x5cc] ;  /* 0x0005cc0001de7983 */ /* 0x000ee20000300800 */
[----:B------:R-:W-:Y:S02]  /*4a950*/  LOP3.LUT R12, R12, 0xfffffffb, RZ, 0xc0, !PT ;  /* 0xfffffffb0c0c7812 */ /* 0x000fe400078ec0ff */
[----:B------:R-:W-:Y:S01]  /*4a960*/  LOP3.LUT R0, R0, 0xfffffffd, RZ, 0xc0, !PT ;  /* 0xfffffffd00007812 */ /* 0x000fe200078ec0ff */
[----:B------:R-:W3:Y:S01]  /*4a970*/  LDL.LU R189, [R1+0x5d0] ;  /* 0x0005d00001bd7983 */ /* 0x000ee20000300800 */
[----:B------:R-:W-:-:S04]  /*4a980*/  @P3 LOP3.LUT R12, R12, 0x4, RZ, 0xfc, !PT ;  /* 0x000000040c0c3812 */ /* 0x000fc800078efcff */
[----:B------:R-:W-:-:S04]  /*4a990*/  LOP3.LUT R12, R12, 0xfffffff7, RZ, 0xc0, !PT ;  /* 0xfffffff70c0c7812 */ /* 0x000fc800078ec0ff */
[----:B------:R-:W-:-:S04]  /*4a9a0*/  @P1 LOP3.LUT R12, R12, 0x8, RZ, 0xfc, !PT ;  /* 0x000000080c0c1812 */ /* 0x000fc800078efcff */
[----:B------:R-:W-:-:S04]  /*4a9b0*/  LOP3.LUT R12, R12, 0xffffffef, RZ, 0xc0, !PT ;  /* 0xffffffef0c0c7812 */ /* 0x000fc800078ec0ff */
[----:B------:R-:W-:-:S04]  /*4a9c0*/  @P0 LOP3.LUT R12, R12, 0x10, RZ, 0xfc, !PT ;  /* 0x000000100c0c0812 */ /* 0x000fc800078efcff */
[----:B------:R-:W-:Y:S02]  /*4a9d0*/  LOP3.LUT R12, R12, 0xffffffdf, RZ, 0xc0, !PT ;  /* 0xffffffdf0c0c7812 */ /* 0x000fe400078ec0ff */
[----:B------:R-:W-:Y:S02]  /*4a9e0*/  @P4 LOP3.LUT R0, R0, 0x2, RZ, 0xfc, !PT ;  /* 0x0000000200004812 */ /* 0x000fe400078efcff */
[----:B------:R-:W-:Y:S02]  /*4a9f0*/  LOP3.LUT P4, RZ, R6, 0x20000000, RZ, 0xc0, !PT ;  /* 0x2000000006ff7812 */ /* 0x000fe4000788c0ff */
[----:B------:R-:W-:Y:S02]  /*4aa00*/  @P2 LOP3.LUT R12, R12, 0x20, RZ, 0xfc, !PT ;  /* 0x000000200c0c2812 */ /* 0x000fe400078efcff */
[----:B------:R-:W-:Y:S02]  /*4aa10*/  LOP3.LUT P2, RZ, R4, 0x1000, RZ, 0xc0, !PT ;  /* 0x0000100004ff7812 */ /* 0x000fe4000784c0ff */
[----:B------:R-:W-:-:S07]  /*4aa20*/  F2FP.SATFINITE.E4M3.F32.PACK_AB_MERGE_C R16, RZ, R16, RZ ;  /* 0x00000010ff10723e */ /* 0x000fce00048070ff */
[----:B------:R0:W-:Y:S04]  /*4aa30*/  @!P4 STG.E.U8 desc[UR4][R182.64+0x91], R16 ;  /* 0x00009110b600c986 */ /* 0x0001e8000c101104 */
[----:B0-----:R-:W0:Y:S01]  /*4aa40*/  @!P2 LDC.64 R16, c[0x0][0x5c0] ;  /* 0x00017000ff10ab82 */ /* 0x001e220000000a00 */
[----:B----4-:R-:W-:-:S05]  /*4aa50*/  FMUL R68, R68, UR61 ;  /* 0x0000003d44447c20 */ /* 0x010fca0008400000 */
[----:B------:R-:W-:Y:S02]  /*4aa60*/  F2FP.SATFINITE.E4M3.F32.PACK_AB_MERGE_C R68, RZ, R68, RZ ;  /* 0x00000044ff44723e */ /* 0x000fe400048070ff */
[----:B0-----:R-:W-:-:S05]  /*4aa70*/  @!P2 IADD3 R16, P5, R97, R16, RZ ;  /* 0x000000106110a210 */ /* 0x001fca0007fbe0ff */
[----:B------:R-:W-:-:S05]  /*4aa80*/  @!P2 IMAD.X R17, R122, 0x1, R17, P5 ;  /* 0x000000017a11a824 */ /* 0x000fca00028e0611 */
[----:B------:R0:W-:Y:S01]  /*4aa90*/  @!P2 STG.E.U8 desc[UR4][R16.64+0x90], R68 ;  /* 0x000090441000a986 */ /* 0x0001e2000c101104 */
[----:B------:R-:W-:Y:S01]  /*4aaa0*/  LOP3.LUT P6, RZ, R4, 0x800, RZ, 0xc0, !PT ;  /* 0x0000080004ff7812 */ /* 0x000fe200078cc0ff */
[----:B0-----:R-:W-:Y:S02]  /*4aab0*/  FMUL R68, R223, UR61 ;  /* 0x0000003ddf447c20 */ /* 0x001fe40008400000 */
[----:B------:R-:W4:Y:S10]  /*4aac0*/  LDL.LU R223, [R1+0x5d4] ;  /* 0x0005d40001df7983 */ /* 0x000f340000300800 */
[----:B------:R-:W0:Y:S01]  /*4aad0*/  @!P6 LDC.64 R16, c[0x0][0x5c0] ;  /* 0x00017000ff10eb82 */ /* 0x000e220000000a00 */
[----:B------:R-:W4:Y:S01]  /*4aae0*/  LDL.LU R208, [R1+0x5d8] ;  /* 0x0005d80001d07983 */ /* 0x000f220000300800 */
[----:B------:R-:W-:-:S02]  /*4aaf0*/  F2FP.SATFINITE.E4M3.F32.PACK_AB_MERGE_C R68, RZ, R68, RZ ;  /* 0x00000044ff44723e */ /* 0x000fc400048070ff */
[----:B------:R-:W-:Y:S02]  /*4ab00*/  LOP3.LUT P0, RZ, R6, 0x4000000, RZ, 0xc0, !PT ;  /* 0x0400000006ff7812 */ /* 0x000fe4000780c0ff */
[----:B0-----:R-:W-:-:S05]  /*4ab10*/  @!P6 IADD3 R16, P5, R123, R16, RZ ;  /* 0x000000107b10e210 */ /* 0x001fca0007fbe0ff */
[----:B------:R-:W-:-:S05]  /*4ab20*/  @!P6 IMAD.X R17, R124, 0x1, R17, P5 ;  /* 0x000000017c11e824 */ /* 0x000fca00028e0611 */
[----:B------:R0:W-:Y:S02]  /*4ab30*/  @!P6 STG.E.U8 desc[UR4][R16.64+0x91], R68 ;  /* 0x000091441000e986 */ /* 0x0001e4000c101104 */
[----:B0-----:R-:W-:-:S05]  /*4ab40*/  FMUL R16, R210, UR61 ;  /* 0x0000003dd2107c20 */ /* 0x001fca0008400000 */
[----:B------:R-:W-:-:S05]  /*4ab50*/  F2FP.SATFINITE.E4M3.F32.PACK_AB_MERGE_C R16, RZ, R16, RZ ;  /* 0x00000010ff10723e */ /* 0x000fca00048070ff */
[----:B------:R2:W-:Y:S02]  /*4ab60*/  @!P0 STG.E.U8 desc[UR4][R172.64+0x98], R16 ;  /* 0x00009810ac008986 */ /* 0x0005e4000c101104 */
[----:B--2---:R-:W-:Y:S02]  /*4ab70*/  FMUL R16, R211, UR61 ;  /* 0x0000003dd3107c20 */ /* 0x004fe40008400000 */
[----:B------:R-:W2:Y:S04]  /*4ab80*/  LDL.LU R211, [R1+0x5dc] ;  /* 0x0005dc0001d37983 */ /* 0x000ea80000300800 */
[----:B------:R-:W2:Y:S04]  /*4ab90*/  LDL.LU R209, [R1+0x5e0] ;  /* 0x0005e00001d17983 */ /* 0x000ea80000300800 */
[----:B------:R-:W2:Y:S01]  /*4aba0*/  LDL.LU R210, [R1+0x5e4] ;  /* 0x0005e40001d27983 */ /* 0x000ea20000300800 */
[----:B---3--:R-:W-:-:S03]  /*4abb0*/  FMUL R68, R222, UR61 ;  /* 0x0000003dde447c20 */ /* 0x008fc60008400000 */
[----:B------:R-:W3:Y:S01]  /*4abc0*/  LDL.LU R222, [R1+0x5e8] ;  /* 0x0005e80001de7983 */ /* 0x000ee20000300800 */
[----:B------:R-:W-:Y:S02]  /*4abd0*/  LOP3.LUT P1, RZ, R6, 0x2000000, RZ, 0xc0, !PT ;  /* 0x0200000006ff7812 */ /* 0x000fe4000782c0ff */
[----:B------:R-:W-:Y:S02]  /*4abe0*/  LOP3.LUT P3, RZ, R4, 0x400, RZ, 0xc0, !PT ;  /* 0x0000040004ff7812 */ /* 0x000fe4000786c0ff */
[----:B------:R-:W-:-:S09]  /*4abf0*/  F2FP.SATFINITE.E4M3.F32.PACK_AB_MERGE_C R16, RZ, R16, RZ ;  /* 0x00000010ff10723e */ /* 0x000fd200048070ff */
[----:B------:R0:W-:Y:S02]  /*4ac00*/  @!P1 STG.E.U8 desc[UR4][R164.64+0x99], R16 ;  /* 0x00009910a4009986 */ /* 0x0001e4000c101104 */
[----:B0-----:R-:W0:Y:S01]  /*4ac10*/  @!P3 LDC.64 R16, c[0x0][0x5c0] ;  /* 0x00017000ff10bb82 */ /* 0x001e220000000a00 */
[----:B------:R-:W-:Y:S02]  /*4ac20*/  LOP3.LUT P4, RZ, R4, 0x200, RZ, 0xc0, !PT ;  /* 0x0000020004ff7812 */ /* 0x000fe4000788c0ff */
[----:B------:R-:W-:Y:S02]  /*4ac30*/  F2FP.SATFINITE.E4M3.F32.PACK_AB_MERGE_C R68, RZ, R68, RZ ;  /* 0x00000044ff44723e */ /* 0x000fe400048070ff */
[----:B0-----:R-:W-:-:S05]  /*4ac40*/  @!P3 IADD3 R16, P5, R125, R16, RZ ;  /* 0x000000107d10b210 */ /* 0x001fca0007fbe0ff */
[----:B------:R-:W-:-:S05]  /*4ac50*/  @!P3 IMAD.X R17, R130, 0x1, R17, P5 ;  /* 0x000000018211b824 */ /* 0x000fca00028e0611 */
[----:B------:R0:W-:Y:S02]  /*4ac60*/  @!P3 STG.E.U8 desc[UR4][R16.64+0x98], R68 ;  /* 0x000098441000b986 */ /* 0x0001e4000c101104 */
[----:B0-----:R-:W0:Y:S01]  /*4ac70*/  @!P4 LDC.64 R16, c[0x0][0x5c0] ;  /* 0x00017000ff10cb82 */ /* 0x001e220000000a00 */
[----:B------:R-:W-:-:S05]  /*4ac80*/  FMUL R68, R189, UR61 ;  /* 0x0000003dbd447c20 */ /* 0x000fca0008400000 */
[----:B------:R-:W-:Y:S02]  /*4ac90*/  F2FP.SATFINITE.E4M3.F32.PACK_AB_MERGE_C R68, RZ, R68, RZ ;  /* 0x00000044ff44723e */ /* 0x000fe400048070ff */
[----:B------:R-:W-:Y:S02]  /*4aca0*/  LOP3.LUT P2, RZ, R4, 0x100, RZ, 0xc0, !PT ;  /* 0x0000010004ff7812 */ /* 0x000fe4000784c0ff */
[----:B0-----:R-:W-:-:S05]  /*4acb0*/  @!P4 IADD3 R16, P5, R69, R16, RZ ;  /* 0x000000104510c210 */ /* 0x001fca0007fbe0ff */
[----:B------:R-:W-:-:S05]  /*4acc0*/  @!P4 IMAD.X R17, R131, 0x1, R17, P5 ;  /* 0x000000018311c824 */ /* 0x000fca00028e0611 */
[----:B------:R4:W-:Y:S02]  /*4acd0*/  @!P4 STG.E.U8 desc[UR4][R16.64+0x99], R68 ;  /* 0x000099441000c986 */ /* 0x0009e4000c101104 */
[----:B----4-:R-:W-:Y:S02]  /*4ace0*/  FMUL R16, R223, UR61 ;  /* 0x0000003ddf107c20 */ /* 0x010fe40008400000 */
[----:B------:R-:W4:Y:S01]  /*4acf0*/  LDL.LU R223, [R1+0x5ec] ;  /* 0x0005ec0001df7983 */ /* 0x000f220000300800 */
[----:B------:R-:W-:-:S04]  /*4ad00*/  LOP3.LUT R12, R12, 0xfffff7ff, RZ, 0xc0, !PT ;  /* 0xfffff7ff0c0c7812 */ /* 0x000fc800078ec0ff */
[----:B------:R-:W-:Y:S02]  /*4ad10*/  @P2 LOP3.LUT R12, R12, 0x800, RZ, 0xfc, !PT ;  /* 0x000008000c0c2812 */ /* 0x000fe400078efcff */
[C---:B------:R-:W-:Y:S02]  /*4ad20*/  LOP3.LUT P2, RZ, R6.reuse, 0x1000000, RZ, 0xc0, !PT ;  /* 0x0100000006ff7812 */ /* 0x040fe4000784c0ff */
[----:B------:R-:W-:Y:S02]  /*4ad30*/  F2FP.SATFINITE.E4M3.F32.PACK_AB_MERGE_C R16, RZ, R16, RZ ;  /* 0x00000010ff10723e */ /* 0x000fe400048070ff */
[----:B------:R-:W-:-:S09]  /*4ad40*/  LOP3.LUT P5, RZ, R6, 0x800000, RZ, 0xc0, !PT ;  /* 0x0080000006ff7812 */ /* 0x000fd200078ac0ff */
[----:B------:R0:W-:Y:S01]  /*4ad50*/  @!P2 STG.E.U8 desc[UR4][R198.64+0x90], R16 ;  /* 0x00009010c600a986 */ /* 0x0001e2000c101104 */
[----:B------:R-:W-:Y:S01]  /*4ad60*/  LOP3.LUT P2, RZ, R12, 0x800, RZ, 0xc0, !PT ;  /* 0x000008000cff7812 */ /* 0x000fe2000784c0ff */
[----:B0-----:R-:W-:-:S05]  /*4ad70*/  FMUL R16, R208, UR61 ;  /* 0x0000003dd0107c20 */ /* 0x001fca0008400000 */
[----:B------:R-:W-:-:S05]  /*4ad80*/  F2FP.SATFINITE.E4M3.F32.PACK_AB_MERGE_C R16, RZ, R16, RZ ;  /* 0x00000010ff10723e */ /* 0x000fca00048070ff */
[----:B------:R0:W-:Y:S02]  /*4ad90*/  @!P5 STG.E.U8 desc[UR4][R180.64+0x91], R16 ;  /* 0x00009110b400d986 */ /* 0x0001e4000c101104 */
[----:B0-----:R-:W0:Y:S01]  /*4ada0*/  @!P2 LDC.64 R16, c[0x0][0x5c0] ;  /* 0x00017000ff10ab82 */ /* 0x001e220000000a00 */
[----:B------:R-:W-:Y:S02]  /*4adb0*/  LOP3.LUT P6, RZ, R4, 0x40, RZ, 0xc0, !PT ;  /* 0x0000004004ff7812 */ /* 0x000fe400078cc0ff */
[----:B0-----:R-:W-:-:S05]  /*4adc0*/  @!P2 IADD3 R16, P5, R138, R16, RZ ;  /* 0x000000108a10a210 */ /* 0x001fca0007fbe0ff */
[----:B------:R-:W-:Y:S02]  /*4add0*/  @!P2 IMAD.X R17, R146, 0x1, R17, P5 ;  /* 0x000000019211a824 */ /* 0x000fe400028e0611 */
[----:B--2---:R-:W-:Y:S02]  /*4ade0*/  FMUL R68, R211, UR61 ;  /* 0x0000003dd3447c20 */ /* 0x004fe40008400000 */
[----:B------:R-:W2:Y:S03]  /*4adf0*/  LDL.LU R211, [R1+0x5f0] ;  /* 0x0005f00001d37983 */ /* 0x000ea60000300800 */
[----:B------:R-:W-:-:S05]  /*4ae00*/  F2FP.SATFINITE.E4M3.F32.PACK_AB_MERGE_C R68, RZ, R68, RZ ;  /* 0x00000044ff44723e */ /* 0x000fca00048070ff */
[----:B------:R0:W-:Y:S02]  /*4ae10*/  @!P2 STG.E.U8 desc[UR4][R16.64+0x90], R68 ;  /* 0x000090441000a986 */ /* 0x0001e4000c101104 */
[----:B0-----:R-:W0:Y:S01]  /*4ae20*/  @!P6 LDC.64 R16, c[0x0][0x5c0] ;  /* 0x00017000ff10eb82 */ /* 0x001e220000000a00 */
[----:B------:R-:W-:Y:S01]  /*4ae30*/  FMUL R68, R209, UR61 ;  /* 0x0000003dd1447c20 */ /* 0x000fe20008400000 */
[----:B------:R-:W-:Y:S01]  /*4ae40*/  LOP3.LUT P0, RZ, R6, 0x400000, RZ, 0xc0, !PT ;  /* 0x0040000006ff7812 */ /* 0x000fe2000780c0ff */
[----:B------:R-:W2:Y:S03]  /*4ae50*/  LDL.LU R209, [R1+0x5f4] ;  /* 0x0005f40001d17983 */ /* 0x000ea60000300800 */
[----:B------:R-:W-:Y:S02]  /*4ae60*/  F2FP.SATFINITE.E4M3.F32.PACK_AB_MERGE_C R68, RZ, R68, RZ ;  /* 0x00000044ff44723e */ /* 0x000fe400048070ff */
[----:B0-----:R-:W-:-:S05]  /*4ae70*/  @!P6 IADD3 R16, P5, R135, R16, RZ ;  /* 0x000000108710e210 */ /* 0x001fca0007fbe0ff */
[----:B------:R-:W-:-:S05]  /*4ae80*/  @!P6 IMAD.X R17, R139, 0x1, R17, P5 ;  /* 0x000000018b11e824 */ /* 0x000fca00028e0611 */
[----:B------:R0:W-:Y:S02]  /*4ae90*/  @!P6 STG.E.U8 desc[UR4][R16.64+0x91], R68 ;  /* 0x000091441000e986 */ /* 0x0001e4000c101104 */
[----:B0-----:R-:W-:-:S05]  /*4aea0*/  FMUL R16, R210, UR61 ;  /* 0x0000003dd2107c20 */ /* 0x001fca0008400000 */
[----:B------:R-:W-:-:S05]  /*4aeb0*/  F2FP.SATFINITE.E4M3.F32.PACK_AB_MERGE_C R16, RZ, R16, RZ ;  /* 0x00000010ff10723e */ /* 0x000fca00048070ff */
[----:B------:R3:W-:Y:S02]  /*4aec0*/  @!P0 STG.E.U8 desc[UR4][R178.64+0x98], R16 ;  /* 0x00009810b2008986 */ /* 0x0007e4000c101104 */
[----:B---3--:R-:W-:Y:S02]  /*4aed0*/  FMUL R16, R222, UR61 ;  /* 0x0000003dde107c20 */ /* 0x008fe40008400000 */
[----:B------:R-:W3:Y:S01]  /*4aee0*/  LDL.LU R222, [R1+0x5f8] ;  /* 0x0005f80001de7983 */ /* 0x000ee20000300800 */
[----:B------:R-:W-:Y:S02]  /*4aef0*/  LOP3.LUT P1, RZ, R6, 0x80000, RZ, 0xc0, !PT ;  /* 0x0008000006ff7812 */ /* 0x000fe4000782c0ff */
[----:B------:R-:W-:Y:S01]  /*4af00*/  LOP3.LUT P3, RZ, R4, 0x4, RZ, 0xc0, !PT ;  /* 0x0000000404ff7812 */ /* 0x000fe2000786c0ff */
[----:B------:R-:W3:Y:S01]  /*4af10*/  LDL.LU R210, [R1+0x5fc] ;  /* 0x0005fc0001d27983 */ /* 0x000ee20000300800 */
[----:B------:R-:W-:-:S09]  /*4af20*/  F2FP.SATFINITE.E4M3.F32.PACK_AB_MERGE_C R16, RZ, R16, RZ ;  /* 0x00000010ff10723e */ /* 0x000fd200048070ff */
[----:B------:R0:W-:Y:S02]  /*4af30*/  @!P1 STG.E.U8 desc[UR4][R168.64+0x99], R16 ;  /* 0x00009910a8009986 */ /* 0x0001e4000c101104 */
[----:B0-----:R-:W0:Y:S02]  /*4af40*/  @!P3 LDC.64 R16, c[0x0][0x5c0] ;  /* 0x00017000ff10bb82 */ /* 0x001e240000000a00 */
[----:B0-----:R-:W-:Y:S02]  /*4af50*/  @!P3 IADD3 R16, P5, R65, R16, RZ ;  /* 0x000000104110b210 */ /* 0x001fe40007fbe0ff */
[----:B------:R-:W-:-:S03]  /*4af60*/  LOP3.LUT P4, RZ, R0, 0x80000000, RZ, 0xc0, !PT ;  /* 0x8000000000ff7812 */ /* 0x000fc6000788c0ff */
[----:B------:R-:W-:Y:S02]  /*4af70*/  @!P3 IMAD.X R17, R134, 0x1, R17, P5 ;  /* 0x000000018611b824 */ /* 0x000fe400028e0611 */
[----:B----4-:R-:W-:Y:S02]  /*4af80*/  FMUL R65, R223, UR61 ;  /* 0x0000003ddf417c20 */ /* 0x010fe40008400000 */
[----:B------:R-:W4:Y:S03]  /*4af90*/  LDL.LU R223, [R1+0x600] ;  /* 0x0006000001df7983 */ /* 0x000f260000300800 */
[----:B------:R-:W-:-:S05]  /*4afa0*/  F2FP.SATFINITE.E4M3.F32.PACK_AB_MERGE_C R65, RZ, R65, RZ ;  /* 0x00000041ff41723e */ /* 0x000fca00048070ff */
[----:B------:R0:W-:Y:S02]  /*4afb0*/  @!P3 STG.E.U8 desc[UR4][R16.64+0x98], R65 ;  /* 0x000098411000b986 */ /* 0x0001e4000c101104 */
[----:B0-----:R-:W0:Y:S01]  /*4afc0*/  @!P4 LDC.64 R16, c[0x0][0x5c0] ;  /* 0x00017000ff10cb82 */ /* 0x001e220000000a00 */
[----:B------:R-:W-:Y:S02]  /*4afd0*/  ISETP.GE.AND P3, PT, R13, 0x1, PT ;  /* 0x000000010d00780c */ /* 0x000fe40003f66270 */
[----:B0-----:R-:W-:-:S05]  /*4afe0*/  @!P4 IADD3 R16, P5, R147, R16, RZ ;  /* 0x000000109310c210 */ /* 0x001fca0007fbe0ff */
[----:B------:R-:W-:Y:S01]  /*4aff0*/  @!P4 IMAD.X R17, R148, 0x1, R17, P5 ;  /* 0x000000019411c824 */ /* 0x000fe200028e0611 */
[----:B------:R-:W-:Y:S01]  /*4b000*/  ISETP.LT.OR P5, PT, R28, 0xa1, !P3 ;  /* 0x000000a11c00780c */ /* 0x000fe20005fa1670 */
[----:B--2---:R-:W-:Y:S02]  /*4b010*/  FMUL R65, R211, UR61 ;  /* 0x0000003dd3417c20 */ /* 0x004fe40008400000 */
[----:B------:R-:W2:Y:S03]  /*4b020*/  LDL.LU R211, [R1+0x604] ;  /* 0x0006040001d37983 */ /* 0x000ea60000300800 */
[----:B------:R-:W-:Y:S01]  /*4b030*/  F2FP.SATFINITE.E4M3.F32.PACK_AB_MERGE_C R65, RZ, R65, RZ ;  /* 0x00000041ff41723e */ /* 0x000fe200048070ff */
[----:B------:R-:W2:Y:S04]  /*4b040*/  LDL.LU R208, [R1+0x608] ;  /* 0x0006080001d07983 */ /* 0x000ea80000300800 */
[----:B------:R0:W-:Y:S02]  /*4b050*/  @!P4 STG.E.U8 desc[UR4][R16.64+0x99], R65 ;  /* 0x000099411000c986 */ /* 0x0001e4000c101104 */
[----:B0-----:R-:W0:Y:S01]  /*4b060*/  @!P5 LDC.64 R16, c[0x0][0x5c0] ;  /* 0x00017000ff10db82 */ /* 0x001e220000000a00 */
[----:B------:R-:W-:-:S05]  /*4b070*/  FMUL R65, R209, UR61 ;  /* 0x0000003dd1417c20 */ /* 0x000fca0008400000 */
[----:B------:R-:W-:Y:S02]  /*4b080*/  F2FP.SATFINITE.E4M3.F32.PACK_AB_MERGE_C R65, RZ, R65, RZ ;  /* 0x00000041ff41723e */ /* 0x000fe400048070ff */
[----:B0-----:R-:W-:-:S05]  /*4b090*/  @!P5 IADD3 R16, P6, R14, R16, RZ ;  /* 0x000000100e10d210 */ /* 0x001fca0007fde0ff */
[----:B------:R-:W-:-:S05]  /*4b0a0*/  @!P5 IMAD.X R17, R29, 0x1, R17, P6 ;  /* 0x000000011d11d824 */ /* 0x000fca00030e0611 */
[----:B------:R3:W-:Y:S02]  /*4b0b0*/  @!P5 STG.E.U8 desc[UR4][R16.64+0xa0], R65 ;  /* 0x0000a0411000d986 */ /* 0x0007e4000c101104 */
[----:B---3--:R-:W-:Y:S02]  /*4b0c0*/  FMUL R65, R222, UR61 ;  /* 0x0000003dde417c20 */ /* 0x008fe40008400000 */
[----:B------:R-:W3:Y:S01]  /*4b0d0*/  LDL.LU R222, [R1+0x60c] ;  /* 0x00060c0001de7983 */ /* 0x000ee20000300800 */
[----:B------:R-:W-:-:S13]  /*4b0e0*/  ISETP.LT.OR P5, PT, R28, 0xa2, !P3 ;  /* 0x000000a21c00780c */ /* 0x000fda0005fa1670 */
[----:B------:R-:W0:Y:S01]  /*4b0f0*/  @!P5 LDC.64 R16, c[0x0][0x5c0] ;  /* 0x00017000ff10db82 */ /* 0x000e220000000a00 */
[----:B------:R-:W-:Y:S02]  /*4b100*/  F2FP.SATFINITE.E4M3.F32.PACK_AB_MERGE_C R65, RZ, R65, RZ ;  /* 0x00000041ff41723e */ /* 0x000fe400048070ff */
[----:B------:R-:W-:Y:S02]  /*4b110*/  LOP3.LUT P2, RZ, R6, 0x40000, RZ, 0xc0, !PT ;  /* 0x0004000006ff7812 */ /* 0x000fe4000784c0ff */
[----:B0-----:R-:W-:-:S05]  /*4b120*/  @!P5 IADD3 R16, P6, R14, R16, RZ ;  /* 0x000000100e10d210 */ /* 0x001fca0007fde0ff */
[----:B------:R-:W-:-:S05]  /*4b130*/  @!P5 IMAD.X R17, R29, 0x1, R17, P6 ;  /* 0x000000011d11d824 */ /* 0x000fca00030e0611 */
[----:B------:R0:W-:Y:S02]  /*4b140*/  @!P5 STG.E.U8 desc[UR4][R16.64+0xa1], R65 ;  /* 0x0000a1411000d986 */ /* 0x0001e4000c101104 */
[----:B0-----:R-:W-:-:S05]  /*4b150*/  FMUL R16, R210, UR61 ;  /* 0x0000003dd2107c20 */ /* 0x001fca0008400000 */
[----:B------:R-:W-:-:S05]  /*4b160*/  F2FP.SATFINITE.E4M3.F32.PACK_AB_MERGE_C R16, RZ, R16, RZ ;  /* 0x00000010ff10723e */ /* 0x000fca00048070ff */
[----:B------:R4:W-:Y:S02]  /*4b170*/  @!P2 STG.E.U8 desc[UR4][R206.64+0xa0], R16 ;  /* 0x0000a010ce00a986 */ /* 0x0009e4000c101104 */
[----:B----4-:R-:W-:Y:S02]  /*4b180*/  FMUL R16, R223, UR61 ;  /* 0x0000003ddf107c20 */ /* 0x010fe40008400000 */
[----:B------:R-:W4:Y:S01]  /*4b190*/  LDL.LU R223, [R1+0x610] ;  /* 0x0006100001df7983 */ /* 0x000f220000300800 */
[----:B------:R-:W-:Y:S02]  /*4b1a0*/  LOP3.LUT P1, RZ, R6, 0x10000, RZ, 0xc0, !PT ;  /* 0x0001000006ff7812 */ /* 0x000fe4000782c0ff */
[----:B------:R-:W-:Y:S01]  /*4b1b0*/  ISETP.LT.OR P5, PT, R28, 0xa9, !P3 ;  /* 0x000000a91c00780c */ /* 0x000fe20005fa1670 */
[----:B------:R-:W4:Y:S01]  /*4b1c0*/  LDL.LU R209, [R1+0x614] ;  /* 0x0006140001d17983 */ /* 0x000f220000300800 */
[----:B------:R-:W-:-:S03]  /*4b1d0*/  F2FP.SATFINITE.E4M3.F32.PACK_AB_MERGE_C R16, RZ, R16, RZ ;  /* 0x00000010ff10723e */ /* 0x000fc600048070ff */
[----:B------:R-:W4:Y:S06]  /*4b1e0*/  LDL.LU R210, [R1+0x618] ;  /* 0x0006180001d27983 */ /* 0x000f2c0000300800 */
[----:B------:R0:W-:Y:S02]  /*4b1f0*/  @!P1 STG.E.U8 desc[UR4][R216.64+0xa1], R16 ;  /* 0x0000a110d8009986 */ /* 0x0001e4000c101104 */
[----:B0-----:R-:W0:Y:S02]  /*4b200*/  @!P5 LDC.64 R16, c[0x0][0x5c0] ;  /* 0x00017000ff10db82 */ /* 0x001e240000000a00 */
[----:B0-----:R-:W-:-:S05]  /*4b210*/  @!P5 IADD3 R16, P6, R14, R16, RZ ;  /* 0x000000100e10d210 */ /* 0x001fca0007fde0ff */
[----:B------:R-:W-:Y:S02]  /*4b220*/  @!P5 IMAD.X R17, R29, 0x1, R17, P6 ;  /* 0x000000011d11d824 */ /* 0x000fe400030e0611 */
[----:B--2---:R-:W-:Y:S02]  /*4b230*/  FMUL R65, R211, UR61 ;  /* 0x0000003dd3417c20 */ /* 0x004fe40008400000 */
[----:B------:R-:W2:Y:S03]  /*4b240*/  LDL.LU R211, [R1+0x61c] ;  /* 0x00061c0001d37983 */ /* 0x000ea60000300800 */
[----:B------:R-:W-:-:S05]  /*4b250*/  F2FP.SATFINITE.E4M3.F32.PACK_AB_MERGE_C R65, RZ, R65, RZ ;  /* 0x00000041ff41723e */ /* 0x000fca00048070ff */
[----:B------:R0:W-:Y:S01]  /*4b260*/  @!P5 STG.E.U8 desc[UR4][R16.64+0xa8], R65 ;  /* 0x0000a8411000d986 */ /* 0x0001e2000c101104 */
[----:B------:R-:W-:-:S13]  /*4b270*/  ISETP.LT.OR P5, PT, R28, 0xaa, !P3 ;  /* 0x000000aa1c00780c */ /* 0x000fda0005fa1670 */
        /* <DEDUP_REMOVED lines=8> */
[----:B------:R-:W-:Y:S02]  /*4b300*/  LOP3.LUT P0, RZ, R6, 0x20000, RZ, 0xc0, !PT ;  /* 0x0002000006ff7812 */ /* 0x000fe4000780c0ff */
[----:B------:R-:W-:-:S11]  /*4b310*/  F2FP.SATFINITE.E4M3.F32.PACK_AB_MERGE_C R16, RZ, R16, RZ ;  /* 0x00000010ff10723e */ /* 0x000fd600048070ff */
[----:B------:R4:W-:Y:S01]  /*4b320*/  @!P0 STG.E.U8 desc[UR4][R234.64+0xa8], R16 ;  /* 0x0000a810ea008986 */ /* 0x0009e2000c101104 */
[C---:B------:R-:W-:Y:S02]  /*4b330*/  LOP3.LUT P4, RZ, R6.reuse, 0x8000, RZ, 0xc0, !PT ;  /* 0x0000800006ff7812 */ /* 0x040fe4000788c0ff */
[----:B------:R-:W-:Y:S02]  /*4b340*/  LOP3.LUT P5, RZ, R6, 0x2000, RZ, 0xc0, !PT ;  /* 0x0000200006ff7812 */ /* 0x000fe400078ac0ff */
[----:B------:R-:W-:Y:S01]  /*4b350*/  LOP3.LUT R12, R12, 0xfffffdff, RZ, 0xc0, !PT ;  /* 0xfffffdff0c0c7812 */ /* 0x000fe200078ec0ff */
[----:B----4-:R-:W-:Y:S02]  /*4b360*/  FMUL R16, R223, UR61 ;  /* 0x0000003ddf107c20 */ /* 0x010fe40008400000 */
[----:B------:R-:W4:Y:S03]  /*4b370*/  LDL.LU R223, [R1+0x624] ;  /* 0x0006240001df7983 */ /* 0x000f260000300800 */
[----:B------:R-:W-:-:S05]  /*4b380*/  F2FP.SATFINITE.E4M3.F32.PACK_AB_MERGE_C R16, RZ, R16, RZ ;  /* 0x00000010ff10723e */ /* 0x000fca00048070ff */
[----:B------:R0:W-:Y:S02]  /*4b390*/  @!P4 STG.E.U8 desc[UR4][R226.64+0xa9], R16 ;  /* 0x0000a910e200c986 */ /* 0x0001e4000c101104 */
[----:B0-----:R-:W-:Y:S02]  /*4b3a0*/  FMUL R16, R209, UR61 ;  /* 0x0000003dd1107c20 */ /* 0x001fe40008400000 */
[----:B------:R-:W4:Y:S03]  /*4b3b0*/  LDL.LU R209, [R1+0x628] ;  /* 0x0006280001d17983 */ /* 0x000f260000300800 */
[----:B------:R-:W-:Y:S02]  /*4b3c0*/  F2FP.SATFINITE.E4M3.F32.PACK_AB_MERGE_C R16, RZ, R16, RZ ;  /* 0x00000010ff10723e */ /* 0x000fe400048070ff */
[----:B------:R-:W-:Y:S02]  /*4b3d0*/  @P3 LOP3.LUT R12, R12, 0x200, RZ, 0xfc, !PT ;  /* 0x000002000c0c3812 */ /* 0x000fe400078efcff */
[----:B------:R-:W-:Y:S01]  /*4b3e0*/  LOP3.LUT P3, RZ, R4, 0x80, RZ, 0xc0, !PT ;  /* 0x0000008004ff7812 */ /* 0x000fe2000786c0ff */
[----:B------:R0:W-:Y:S01]  /*4b3f0*/  @!P5 STG.E.U8 desc[UR4][R196.64+0xa0], R16 ;  /* 0x0000a010c400d986 */ /* 0x0001e2000c101104 */
[----:B------:R-:W-:Y:S01]  /*4b400*/  LOP3.LUT P1, RZ, R6, 0x1000, RZ, 0xc0, !PT ;  /* 0x0000100006ff7812 */ /* 0x000fe2000782c0ff */
[----:B0-----:R-:W-:-:S02]  /*4b410*/  FMUL R16, R210, UR61 ;  /* 0x0000003dd2107c20 */ /* 0x001fc40008400000 */
[----:B------:R-:W4:Y:S03]  /*4b420*/  LDL.LU R210, [R1+0x62c] ;  /* 0x00062c0001d27983 */ /* 0x000f260000300800 */
[----:B------:R-:W-:-:S05]  /*4b430*/  F2FP.SATFINITE.E4M3.F32.PACK_AB_MERGE_C R65, RZ, R16, RZ ;  /* 0x00000010ff41723e */ /* 0x000fca00048070ff */
[----:B------:R-:W0:Y:S02]  /*4b440*/  @!P3 LDC.64 R16, c[0x0][0x5c0] ;  /* 0x00017000ff10bb82 */ /* 0x000e240000000a00 */
[----:B------:R2:W-:Y:S01]  /*4b450*/  @!P1 STG.E.U8 desc[UR4][R200.64+0xa1], R65 ;  /* 0x0000a141c8009986 */ /* 0x0005e2000c101104 */
        /* <DEDUP_REMOVED lines=8> */
[----:B------:R-:W-:-:S13]  /*4b4e0*/  LOP3.LUT P6, RZ, R4, 0x20, RZ, 0xc0, !PT ;  /* 0x0000002004ff7812 */ /* 0x000fda00078cc0ff */
[----:B------:R-:W0:Y:S01]  /*4b4f0*/  @!P6 LDC.64 R16, c[0x0][0x5c0] ;  /* 0x00017000ff10eb82 */ /* 0x000e220000000a00 */
[----:B------:R-:W-:Y:S02]  /*4b500*/  F2FP.SATFINITE.E4M3.F32.PACK_AB_MERGE_C R65, RZ, R65, RZ ;  /* 0x00000041ff41723e */ /* 0x000fe400048070ff */
[----:B0-----:R-:W-:-:S05]  /*4b510*/  @!P6 IADD3 R16, P5, R152, R16, RZ ;  /* 0x000000109810e210 */ /* 0x001fca0007fbe0ff */
[----:B------:R-:W-:-:S05]  /*4b520*/  @!P6 IMAD.X R17, R154, 0x1, R17, P5 ;  /* 0x000000019a11e824 */ /* 0x000fca00028e0611 */
[----:B------:R4:W-:Y:S01]  /*4b530*/  @!P6 STG.E.U8 desc[UR4][R16.64+0xa1], R65 ;  /* 0x0000a1411000e986 */ /* 0x0009e2000c101104 */
[C---:B------:R-:W-:Y:S02]  /*4b540*/  LOP3.LUT P2, RZ, R6.reuse, 0x800, RZ, 0xc0, !PT ;  /* 0x0000080006ff7812 */ /* 0x040fe4000784c0ff */
[----:B------:R-:W-:Y:S02]  /*4b550*/  LOP3.LUT P0, RZ, R6, 0x400, RZ, 0xc0, !PT ;  /* 0x0000040006ff7812 */ /* 0x000fe4000780c0ff */
[----:B------:R-:W-:Y:S01]  /*4b560*/  LOP3.LUT P4, RZ, R4, 0x2, RZ, 0xc0, !PT ;  /* 0x0000000204ff7812 */ /* 0x000fe2000788c0ff */
[----:B----4-:R-:W-:Y:S02]  /*4b570*/  FMUL R16, R223, UR61 ;  /* 0x0000003ddf107c20 */ /* 0x010fe40008400000 */
[----:B------:R-:W4:Y:S03]  /*4b580*/  LDL.LU R223, [R1+0x638] ;  /* 0x0006380001df7983 */ /* 0x000f260000300800 */
[----:B------:R-:W-:Y:S01]  /*4b590*/  F2FP.SATFINITE.E4M3.F32.PACK_AB_MERGE_C R16, RZ, R16, RZ ;  /* 0x00000010ff10723e */ /* 0x000fe200048070ff */
[----:B------:R-:W4:Y:S04]  /*4b5a0*/  LDL.LU R208, [R1+0x63c] ;  /* 0x00063c0001d07983 */ /* 0x000f280000300800 */
[----:B------:R0:W-:Y:S02]  /*4b5b0*/  @!P2 STG.E.U8 desc[UR4][R220.64+0xa8], R16 ;  /* 0x0000a810dc00a986 */ /* 0x0001e4000c101104 */
[----:B0-----:R-:W-:-:S02]  /*4b5c0*/  FMUL R16, R209, UR61 ;  /* 0x0000003dd1107c20 */ /* 0x001fc40008400000 */
[----:B------:R-:W4:Y:S03]  /*4b5d0*/  LDL.LU R209, [R1+0x640] ;  /* 0x0006400001d17983 */ /* 0x000f260000300800 */
[----:B------:R-:W-:-:S05]  /*4b5e0*/  F2FP.SATFINITE.E4M3.F32.PACK_AB_MERGE_C R16, RZ, R16, RZ ;  /* 0x00000010ff10723e */ /* 0x000fca00048070ff */
[----:B------:R0:W-:Y:S02]  /*4b5f0*/  @!P0 STG.E.U8 desc[UR4][R166.64+0xa9], R16 ;  /* 0x0000a910a6008986 */ /* 0x0001e4000c101104 */
[----:B0-----:R-:W0:Y:S01]  /*4b600*/  @!P4 LDC.64 R16, c[0x0][0x5c0] ;  /* 0x00017000ff10cb82 */ /* 0x001e220000000a00 */
[----:B------:R-:W-:Y:S01]  /*4b610*/  LOP3.LUT P1, RZ, R0, 0x40000000, RZ, 0xc0, !PT ;  /* 0x4000000000ff7812 */ /* 0x000fe2000782c0ff */
[----:B------:R-:W-:Y:S02]  /*4b620*/  FMUL R65, R210, UR61 ;  /* 0x0000003dd2417c20 */ /* 0x000fe40008400000 */
[----:B------:R-:W4:Y:S03]  /*4b630*/  LDL.LU R210, [R1+0x644] ;  /* 0x0006440001d27983 */ /* 0x000f260000300800 */
[----:B------:R-:W-:Y:S02]  /*4b640*/  F2FP.SATFINITE.E4M3.F32.PACK_AB_MERGE_C R65, RZ, R65, RZ ;  /* 0x00000041ff41723e */ /* 0x000fe400048070ff */
[----:B0-----:R-:W-:-:S05]  /*4b650*/  @!P4 IADD3 R16, P5, R149, R16, RZ ;  /* 0x000000109510c210 */ /* 0x001fca0007fbe0ff */
[----:B------:R-:W-:-:S05]  /*4b660*/  @!P4 IMAD.X R17, R151, 0x1, R17, P5 ;  /* 0x000000019711c824 */ /* 0x000fca00028e0611 */
[----:B------:R0:W-:Y:S02]  /*4b670*/  @!P4 STG.E.U8 desc[UR4][R16.64+0xa8], R65 ;  /* 0x0000a8411000c986 */ /* 0x0001e4000c101104 */
        /* <DEDUP_REMOVED lines=9> */
[----:B------:R-:W-:Y:S02]  /*4b710*/  LOP3.LUT P3, RZ, R0, 0x20000000, RZ, 0xc0, !PT ;  /* 0x2000000000ff7812 */ /* 0x000fe4000786c0ff */
[----:B------:R-:W-:Y:S02]  /*4b720*/  LOP3.LUT R12, R12, 0xfffffbff, RZ, 0xc0, !PT ;  /* 0xfffffbff0c0c7812 */ /* 0x000fe400078ec0ff */
[----:B------:R-:W-:-:S09]  /*4b730*/  F2FP.SATFINITE.E4M3.F32.PACK_AB_MERGE_C R16, RZ, R16, RZ ;  /* 0x00000010ff10723e */ /* 0x000fd200048070ff */
[----:B------:R-:W-:Y:S02]  /*4b740*/  @P3 LOP3.LUT R12, R12, 0x400, RZ, 0xfc, !PT ;  /* 0x000004000c0c3812 */ /* 0x000fe400078efcff */
[C---:B------:R-:W-:Y:S02]  /*4b750*/  LOP3.LUT P3, RZ, R6.reuse, 0x200, RZ, 0xc0, !PT ;  /* 0x0000020006ff7812 */ /* 0x040fe4000786c0ff */
[----:B------:R-:W-:-:S11]  /*4b760*/  LOP3.LUT P5, RZ, R6, 0x100, RZ, 0xc0, !PT ;  /* 0x0000010006ff7812 */ /* 0x000fd600078ac0ff */
[----:B------:R4:W-:Y:S01]  /*4b770*/  @!P3 STG.E.U8 desc[UR4][R218.64+0xa0], R16 ;  /* 0x0000a010da00b986 */ /* 0x0009e2000c101104 */
[----:B------:R-:W-:Y:S02]  /*4b780*/  LOP3.LUT P3, RZ, R12, 0x400, RZ, 0xc0, !PT ;  /* 0x000004000cff7812 */ /* 0x000fe4000786c0ff */
[----:B------:R-:W-:Y:S01]  /*4b790*/  LOP3.LUT P6, RZ, R0, 0x8000000, RZ, 0xc0, !PT ;  /* 0x0800000000ff7812 */ /* 0x000fe200078cc0ff */
[----:B----4-:R-:W-:Y:S02]  /*4b7a0*/  FMUL R16, R223, UR61 ;  /* 0x0000003ddf107c20 */ /* 0x010fe40008400000 */
[----:B------:R-:W4:Y:S03]  /*4b7b0*/  LDL.LU R223, [R1+0x650] ;  /* 0x0006500001df7983 */ /* 0x000f260000300800 */
[----:B------:R-:W-:-:S05]  /*4b7c0*/  F2FP.SATFINITE.E4M3.F32.PACK_AB_MERGE_C R16, RZ, R16, RZ ;  /* 0x00000010ff10723e */ /* 0x000fca00048070ff */
[----:B------:R0:W-:Y:S02]  /*4b7d0*/  @!P5 STG.E.U8 desc[UR4][R162.64+0xa1], R16 ;  /* 0x0000a110a200d986 */ /* 0x0001e4000c101104 */
[----:B0-----:R-:W0:Y:S01]  /*4b7e0*/  @!P3 LDC.64 R16, c[0x0][0x5c0] ;  /* 0x00017000ff10bb82 */ /* 0x001e220000000a00 */
[----:B------:R-:W-:-:S05]  /*4b7f0*/  FMUL R65, R208, UR61 ;  /* 0x0000003dd0417c20 */ /* 0x000fca0008400000 */
[----:B------:R-:W-:Y:S02]  /*4b800*/  F2FP.SATFINITE.E4M3.F32.PACK_AB_MERGE_C R65, RZ, R65, RZ ;  /* 0x00000041ff41723e */ /* 0x000fe400048070ff */
[----:B0-----:R-:W-:-:S05]  /*4b810*/  @!P3 IADD3 R16, P5, R160, R16, RZ ;  /* 0x00000010a010b210 */ /* 0x001fca0007fbe0ff */
[----:B------:R-:W-:Y:S01]  /*4b820*/  @!P3 IMAD.X R17, R174, 0x1, R17, P5 ;  /* 0x00000001ae11b824 */ /* 0x000fe200028e0611 */
[----:B------:R-:W-:-:S13]  /*4b830*/  LOP3.LUT P5, RZ, R0, 0x20000000, RZ, 0xc0, !PT ;  /* 0x2000000000ff7812 */ /* 0x000fda00078ac0ff */
[----:B------:R0:W-:Y:S02]  /*4b840*/  @!P5 STG.E.U8 desc[UR4][R16.64+0xa0], R65 ;  /* 0x0000a0411000d986 */ /* 0x0001e4000c101104 */
[----:B0-----:R-:W-:Y:S01]  /*4b850*/  FMUL R65, R209, UR61 ;  /* 0x0000003dd1417c20 */ /* 0x001fe20008400000 */
[----:B------:R-:W0:Y:S01]  /*4b860*/  @!P6 LDC.64 R16, c[0x0][0x5c0] ;  /* 0x00017000ff10eb82 */ /* 0x000e220000000a00 */
[----:B------:R-:W4:Y:S03]  /*4b870*/  LDL.LU R209, [R1+0x654] ;  /* 0x0006540001d17983 */ /* 0x000f260000300800 */
        /* <DEDUP_REMOVED lines=24> */
[----:B------:R-:W-:Y:S02]  /*4ba00*/  LOP3.LUT P3, RZ, R12, 0x200, RZ, 0xc0, !PT ;  /* 0x000002000cff7812 */ /* 0x000fe4000786c0ff */
[----:B0-----:R-:W-:Y:S01]  /*4ba10*/  @!P1 IADD3 R16, P5, R176, R16, RZ ;  /* 0x00000010b0109210 */ /* 0x001fe20007fbe0ff */
[----:B----4-:R-:W-:Y:S02]  /*4ba20*/  FMUL R65, R223, UR61 ;  /* 0x0000003ddf417c20 */ /* 0x010fe40008400000 */
[----:B------:R-:W4:Y:S02]  /*4ba30*/  LDL.LU R223, [R1+0x664] ;  /* 0x0006640001df7983 */ /* 0x000f240000300800 */
[----:B------:R-:W-:Y:S01]  /*4ba40*/  @!P1 IMAD.X R17, R186, 0x1, R17, P5 ;  /* 0x00000001ba119824 */ /* 0x000fe200028e0611 */
[----:B------:R-:W-:Y:S01]  /*4ba50*/  ISETP.LT.OR P5, PT, R28, 0xb1, !P3 ;  /* 0x000000b11c00780c */ /* 0x000fe20005fa1670 */
[----:B------:R-:W4:Y:S01]  /*4ba60*/  LDL.LU R208, [R1+0x668] ;  /* 0x0006680001d07983 */ /* 0x000f220000300800 */
[----:B------:R-:W-:-:S05]  /*4ba70*/  F2FP.SATFINITE.E4M3.F32.PACK_AB_MERGE_C R65, RZ, R65, RZ ;  /* 0x00000041ff41723e */ /* 0x000fca00048070ff */
[----:B------:R0:W-:Y:S06]  /*4ba80*/  @!P1 STG.E.U8 desc[UR4][R16.64+0xa9], R65 ;  /* 0x0000a94110009986 */ /* 0x0001ec000c101104 */
[----:B0-----:R-:W0:Y:S02]  /*4ba90*/  @!P5 LDC.64 R16, c[0x0][0x5c0] ;  /* 0x00017000ff10db82 */ /* 0x001e240000000a00 */
[----:B0-----:R-:W-:-:S05]  /*4baa0*/  @!P5 IADD3 R16, P6, R14, R16, RZ ;  /* 0x000000100e10d210 */ /* 0x001fca0007fde0ff */
[----:B------:R-:W-:Y:S02]  /*4bab0*/  @!P5 IMAD.X R17, R29, 0x1, R17, P6 ;  /* 0x000000011d11d824 */ /* 0x000fe400030e0611 */
[----:B------:R-:W-:-:S05]  /*4bac0*/  FMUL R65, R209, UR61 ;  /* 0x0000003dd1417c20 */ /* 0x000fca0008400000 */
[----:B------:R-:W-:-:S05]  /*4bad0*/  F2FP.SATFINITE.E4M3.F32.PACK_AB_MERGE_C R65, RZ, R65, RZ ;  /* 0x00000041ff41723e */ /* 0x000fca00048070ff */
[----:B------:R0:W-:Y:S01]  /*4bae0*/  @!P5 STG.E.U8 desc[UR4][R16.64+0xb0], R65 ;  /* 0x0000b0411000d986 */ /* 0x0001e2000c101104 */
[----:B------:R-:W-:-:S13]  /*4baf0*/  ISETP.LT.OR P5, PT, R28, 0xb2, !P3 ;  /* 0x000000b21c00780c */ /* 0x000fda0005fa1670 */
        /* <DEDUP_REMOVED lines=8> */
[----:B0-----:R-:W-:-:S05]  /*4bb80*/  FMUL R16, R210, UR61 ;  /* 0x0000003dd2107c20 */ /* 0x001fca0008400000 */
[----:B------:R-:W-:-:S05]  /*4bb90*/  F2FP.SATFINITE.E4M3.F32.PACK_AB_MERGE_C R16, RZ, R16, RZ ;  /* 0x00000010ff10723e */ /* 0x000fca00048070ff */
[----:B------:R3:W-:Y:S02]  /*4bba0*/  @!P2 STG.E.U8 desc[UR4][R158.64+0xb0], R16 ;  /* 0x0000b0109e00a986 */ /* 0x0007e4000c101104 */
[----:B---3--:R-:W-:Y:S02]  /*4bbb0*/  FMUL R16, R222, UR61 ;  /* 0x0000003dde107c20 */ /* 0x008fe40008400000 */
[----:B------:R-:W3:Y:S04]  /*4bbc0*/  LDL.LU R222, [R1+0x670] ;  /* 0x0006700001de7983 */ /* 0x000ee80000300800 */
[----:B------:R-:W3:Y:S01]  /*4bbd0*/  LDL.LU R209, [R1+0x674] ;  /* 0x0006740001d17983 */ /* 0x000ee20000300800 */
[----:B------:R-:W-:Y:S02]  /*4bbe0*/  LOP3.LUT P4, RZ, R6, 0x8, RZ, 0xc0, !PT ;  /* 0x0000000806ff7812 */ /* 0x000fe4000788c0ff */
[----:B------:R-:W-:Y:S01]  /*4bbf0*/  ISETP.LT.OR P5, PT, R28, 0xb9, !P3 ;  /* 0x000000b91c00780c */ /* 0x000fe20005fa1670 */
[----:B------:R-:W3:Y:S01]  /*4bc00*/  LDL.LU R210, [R1+0x678] ;  /* 0x0006780001d27983 */ /* 0x000ee20000300800 */
[----:B------:R-:W-:-:S09]  /*4bc10*/  F2FP.SATFINITE.E4M3.F32.PACK_AB_MERGE_C R16, RZ, R16, RZ ;  /* 0x00000010ff10723e */ /* 0x000fd200048070ff */
[----:B------:R0:W-:Y:S02]  /*4bc20*/  @!P4 STG.E.U8 desc[UR4][R142.64+0xb1], R16 ;  /* 0x0000b1108e00c986 */ /* 0x0001e4000c101104 */
[----:B0-----:R-:W0:Y:S02]  /*4bc30*/  @!P5 LDC.64 R16, c[0x0][0x5c0] ;  /* 0x00017000ff10db82 */ /* 0x001e240000000a00 */
[----:B0-----:R-:W-:-:S05]  /*4bc40*/  @!P5 IADD3 R16, P6, R14, R16, RZ ;  /* 0x000000100e10d210 */ /* 0x001fca0007fde0ff */
[----:B------:R-:W-:Y:S02]  /*4bc50*/  @!P5 IMAD.X R17, R29, 0x1, R17, P6 ;  /* 0x000000011d11d824 */ /* 0x000fe400030e0611 */
[----:B----4-:R-:W-:Y:S02]  /*4bc60*/  FMUL R65, R223, UR61 ;  /* 0x0000003ddf417c20 */ /* 0x010fe40008400000 */
[----:B------:R-:W4:Y:S03]  /*4bc70*/  LDL.LU R223, [R1+0x67c] ;  /* 0x00067c0001df7983 */ /* 0x000f260000300800 */
[----:B------:R-:W-:-:S05]  /*4bc80*/  F2FP.SATFINITE.E4M3.F32.PACK_AB_MERGE_C R65, RZ, R65, RZ ;  /* 0x00000041ff41723e */ /* 0x000fca00048070ff */
[----:B------:R0:W-:Y:S01]  /*4bc90*/  @!P5 STG.E.U8 desc[UR4][R16.64+0xb8], R65 ;  /* 0x0000b8411000d986 */ /* 0x0001e2000c101104 */
[----:B------:R-:W-:-:S13]  /*4bca0*/  ISETP.LT.OR P5, PT, R28, 0xba, !P3 ;  /* 0x000000ba1c00780c */ /* 0x000fda0005fa1670 */
[----:B0-----:R-:W0:Y:S01]  /*4bcb0*/  @!P5 LDC.64 R16, c[0x0][0x5c0] ;  /* 0x00017000ff10db82 */ /* 0x001e220000000a00 */
[----:B------:R-:W-:Y:S01]  /*4bcc0*/  FMUL R65, R208, UR61 ;  /* 0x0000003dd0417c20 */ /* 0x000fe20008400000 */
[----:B------:R-:W-:-:S04]  /*4bcd0*/  LOP3.LUT P0, RZ, R6, 0x1, RZ, 0xc0, !PT ;  /* 0x0000000106ff7812 */ /* 0x000fc8000780c0ff */
[----:B------:R-:W-:Y:S02]  /*4bce0*/  F2FP.SATFINITE.E4M3.F32.PACK_AB_MERGE_C R65, RZ, R65, RZ ;  /* 0x00000041ff41723e */ /* 0x000fe400048070ff */
[----:B0-----:R-:W-:-:S05]  /*4bcf0*/  @!P5 IADD3 R16, P6, R14, R16, RZ ;  /* 0x000000100e10d210 */ /* 0x001fca0007fde0ff */
[----:B------:R-:W-:-:S05]  /*4bd00*/  @!P5 IMAD.X R17, R29, 0x1, R17, P6 ;  /* 0x000000011d11d824 */ /* 0x000fca00030e0611 */
[----:B------:R2:W-:Y:S02]  /*4bd10*/  @!P5 STG.E.U8 desc[UR4][R16.64+0xb9], R65 ;  /* 0x0000b9411000d986 */ /* 0x0005e4000c101104 */
[----:B--2---:R-:W-:Y:S02]  /*4bd20*/  FMUL R16, R211, UR61 ;  /* 0x0000003dd3107c20 */ /* 0x004fe40008400000 */
[----:B------:R-:W2:Y:S03]  /*4bd30*/  LDL.LU R211, [R1+0x680] ;  /* 0x0006800001d37983 */ /* 0x000ea60000300800 */
[----:B------:R-:W-:-:S05]  /*4bd40*/  F2FP.SATFINITE.E4M3.F32.PACK_AB_MERGE_C R16, RZ, R16, RZ ;  /* 0x00000010ff10723e */ /* 0x000fca00048070ff */
[----:B------:R3:W-:Y:S02]  /*4bd50*/  @!P0 STG.E.U8 desc[UR4][R136.64+0xb8], R16 ;  /* 0x0000b81088008986 */ /* 0x0007e4000c101104 */
[----:B---3--:R-:W-:Y:S02]  /*4bd60*/  FMUL R16, R222, UR61 ;  /* 0x0000003dde107c20 */ /* 0x008fe40008400000 */
[----:B------:R-:W3:Y:S01]  /*4bd70*/  LDL.LU R222, [R1+0x684] ;  /* 0x0006840001de7983 */ /* 0x000ee20000300800 */
[C---:B------:R-:W-:Y:S02]  /*4bd80*/  LOP3.LUT P1, RZ, R5.reuse, 0x40000000, RZ, 0xc0, !PT ;  /* 0x4000000005ff7812 */ /* 0x040fe4000782c0ff */
[----:B------:R-:W-:Y:S02]  /*4bd90*/  F2FP.SATFINITE.E4M3.F32.PACK_AB_MERGE_C R16, RZ, R16, RZ ;  /* 0x00000010ff10723e */ /* 0x000fe400048070ff */
[----:B------:R-:W-:Y:S02]  /*4bda0*/  LOP3.LUT P5, RZ, R5, 0x20000000, RZ, 0xc0, !PT ;  /* 0x2000000005ff7812 */ /* 0x000fe400078ac0ff */
[----:B------:R-:W-:-:S07]  /*4bdb0*/  LOP3.LUT R12, R12, 0xffffff7f, RZ, 0xc0, !PT ;  /* 0xffffff7f0c0c7812 */ /* 0x000fce00078ec0ff */
[----:B------:R0:W-:Y:S01]  /*4bdc0*/  @!P1 STG.E.U8 desc[UR4][R132.64+0xb9], R16 ;  /* 0x0000b91084009986 */ /* 0x0001e2000c101104 */
[----:B------:R-:W-:Y:S02]  /*4bdd0*/  @P3 LOP3.LUT R12, R12, 0x80, RZ, 0xfc, !PT ;  /* 0x000000800c0c3812 */ /* 0x000fe400078efcff */
[----:B------:R-:W-:Y:S01]  /*4bde0*/  LOP3.LUT P3, RZ, R4, 0x10, RZ, 0xc0, !PT ;  /* 0x0000001004ff7812 */ /* 0x000fe2000786c0ff */
[----:B0-----:R-:W-:Y:S02]  /*4bdf0*/  FMUL R16, R209, UR61 ;  /* 0x0000003dd1107c20 */ /* 0x001fe40008400000 */
[----:B------:R-:W3:Y:S03]  /*4be00*/  LDL.LU R209, [R1+0x688] ;  /* 0x0006880001d17983 */ /* 0x000ee60000300800 */
[----:B------:R-:W-:-:S05]  /*4be10*/  F2FP.SATFINITE.E4M3.F32.PACK_AB_MERGE_C R16, RZ, R16, RZ ;  /* 0x00000010ff10723e */ /* 0x000fca00048070ff */
[----:B------:R0:W-:Y:S02]  /*4be20*/  @!P5 STG.E.U8 desc[UR4][R128.64+0xb0], R16 ;  /* 0x0000b0108000d986 */ /* 0x0001e4000c101104 */
[----:B0-----:R-:W-:Y:S02]  /*4be30*/  FMUL R16, R210, UR61 ;  /* 0x0000003dd2107c20 */ /* 0x001fe40008400000 */
[----:B------:R-:W3:Y:S03]  /*4be40*/  LDL.LU R210, [R1+0x68c] ;  /* 0x00068c0001d27983 */ /* 0x000ee60000300800 */
[----:B------:R-:W-:Y:S02]  /*4be50*/  F2FP.SATFINITE.E4M3.F32.PACK_AB_MERGE_C R65, RZ, R16, RZ ;  /* 0x00000010ff41723e */ /* 0x000fe400048070ff */
[----:B------:R-:W0:Y:S01]  /*4be60*/  @!P3 LDC.64 R16, c[0x0][0x5c0] ;  /* 0x00017000ff10bb82 */ /* 0x000e220000000a00 */
[----:B------:R-:W-:-:S02]  /*4be70*/  LOP3.LUT P4, RZ, R5, 0x10000000, RZ, 0xc0, !PT ;  /* 0x1000000005ff7812 */ /* 0x000fc4000788c0ff */
[----:B0-----:R-:W-:-:S05]  /*4be80*/  @!P3 IADD3 R16, P5, R236, R16, RZ ;  /* 0x00000010ec10b210 */ /* 0x001fca0007fbe0ff */
[----:B------:R-:W-:Y:S02]  /*4be90*/  @!P3 IMAD.X R17, R121, 0x1, R17, P5 ;  /* 0x000000017911b824 */ /* 0x000fe400028e0611 */
[----:B------:R-:W3:Y:S01]  /*4bea0*/  LDL.LU R121, [R1+0x840] ;  /* 0x0008400001797983 */ /* 0x000ee20000300800 */
[----:B------:R-:W-:-:S03]  /*4beb0*/  LOP3.LUT P6, RZ, R4, 0x1, RZ, 0xc0, !PT ;  /* 0x0000000104ff7812 */ /* 0x000fc600078cc0ff */
[----:B------:R4:W-:Y:S02]  /*4bec0*/  @!P4 STG.E.U8 desc[UR4][R126.64+0xb1], R65 ;  /* 0x0000b1417e00c986 */ /* 0x0009e4000c101104 */
[----:B----4-:R-:W-:Y:S02]  /*4bed0*/  FMUL R65, R223, UR61 ;  /* 0x0000003ddf417c20 */ /* 0x010fe40008400000 */
[----:B------:R-:W4:Y:S03]  /*4bee0*/  LDL.LU R223, [R1+0x690] ;  /* 0x0006900001df7983 */ /* 0x000f260000300800 */
[----:B------:R-:W-:-:S05]  /*4bef0*/  F2FP.SATFINITE.E4M3.F32.PACK_AB_MERGE_C R65, RZ, R65, RZ ;  /* 0x00000041ff41723e */ /* 0x000fca00048070ff */
[----:B------:R0:W-:Y:S02]  /*4bf00*/  @!P3 STG.E.U8 desc[UR4][R16.64+0xb0], R65 ;  /* 0x0000b0411000b986 */ /* 0x0001e4000c101104 */
[----:B0-----:R-:W0:Y:S02]  /*4bf10*/  @!P6 LDC.64 R16, c[0x0][0x5c0] ;  /* 0x00017000ff10eb82 */ /* 0x001e240000000a00 */
        /* <DEDUP_REMOVED lines=8> */
[C---:B------:R-:W-:Y:S02]  /*4bfa0*/  LOP3.LUT P2, RZ, R5.reuse, 0x2000000, RZ, 0xc0, !PT ;  /* 0x0200000005ff7812 */ /* 0x040fe4000784c0ff */
[----:B------:R-:W-:Y:S01]  /*4bfb0*/  F2FP.SATFINITE.E4M3.F32.PACK_AB_MERGE_C R16, RZ, R16, RZ ;  /* 0x00000010ff10723e */ /* 0x000fe200048070ff */
[----:B------:R-:W3:Y:S01]  /*4bfc0*/  LDL.LU R208, [R1+0x69c] ;  /* 0x00069c0001d07983 */ /* 0x000ee20000300800 */
[----:B------:R-:W-:Y:S02]  /*4bfd0*/  LOP3.LUT P0, RZ, R5, 0x1000000, RZ, 0xc0, !PT ;  /* 0x0100000005ff7812 */ /* 0x000fe4000780c0ff */
[----:B------:R-:W-:Y:S01]  /*4bfe0*/  LOP3.LUT P1, RZ, R0, 0x10000000, RZ, 0xc0, !PT ;  /* 0x1000000000ff7812 */ /* 0x000fe2000782c0ff */
[----:B------:R-:W-:-:S06]  /*4bff0*/  FMUL R65, R210, UR61 ;  /* 0x0000003dd2417c20 */ /* 0x000fcc0008400000 */
[----:B------:R0:W-:Y:S02]  /*4c000*/  @!P2 STG.E.U8 desc[UR4][R120.64+0xb8], R16 ;  /* 0x0000b8107800a986 */ /* 0x0001e4000c101104 */
[----:B0-----:R-:W-:Y:S02]  /*4c010*/  FMUL R16, R209, UR61 ;  /* 0x0000003dd1107c20 */ /* 0x001fe40008400000 */
[----:B------:R-:W3:Y:S03]  /*4c020*/  LDL.LU R209, [R1+0x6a0] ;  /* 0x0006a00001d17983 */ /* 0x000ee60000300800 */
[----:B------:R-:W-:Y:S01]  /*4c030*/  F2FP.SATFINITE.E4M3.F32.PACK_AB_MERGE_C R16, RZ, R16, RZ ;  /* 0x00000010ff10723e */ /* 0x000fe200048070ff */
[----:B------:R-:W3:Y:S04]  /*4c040*/  LDL.LU R210, [R1+0x6a4] ;  /* 0x0006a40001d27983 */ /* 0x000ee80000300800 */
[----:B------:R0:W-:Y:S02]  /*4c050*/  @!P0 STG.E.U8 desc[UR4][R116.64+0xb9], R16 ;  /* 0x0000b91074008986 */ /* 0x0001e4000c101104 */
[----:B0-----:R-:W0:Y:S01]  /*4c060*/  @!P1 LDC.64 R16, c[0x0][0x5c0] ;  /* 0x00017000ff109b82 */ /* 0x001e220000000a00 */
[----:B------:R-:W-:-:S02]  /*4c070*/  F2FP.SATFINITE.E4M3.F32.PACK_AB_MERGE_C R65, RZ, R65, RZ ;  /* 0x00000041ff41723e */ /* 0x000fc400048070ff */
[----:B0-----:R-:W-:-:S05]  /*4c080*/  @!P1 IADD3 R16, P5, R228, R16, RZ ;  /* 0x00000010e4109210 */ /* 0x001fca0007fbe0ff */
[----:B------:R-:W-:-:S05]  /*4c090*/  @!P1 IMAD.X R17, R231, 0x1, R17, P5 ;  /* 0x00000001e7119824 */ /* 0x000fca00028e0611 */
[----:B------:R4:W-:Y:S02]  /*4c0a0*/  @!P1 STG.E.U8 desc[UR4][R16.64+0xb8], R65 ;  /* 0x0000b84110009986 */ /* 0x0009e4000c101104 */
[----:B----4-:R-:W-:Y:S02]  /*4c0b0*/  FMUL R65, R223, UR61 ;  /* 0x0000003ddf417c20 */ /* 0x010fe40008400000 */
[----:B------:R-:W4:Y:S01]  /*4c0c0*/  LDL.LU R223, [R1+0x6a8] ;  /* 0x0006a80001df7983 */ /* 0x000f220000300800 */
[----:B--2---:R-:W-:-:S03]  /*4c0d0*/  FMUL R68, R211, UR61 ;  /* 0x0000003dd3447c20 */ /* 0x004fc60008400000 */
[----:B------:R-:W2:Y:S02]  /*4c0e0*/  LDL.LU R211, [R1+0x6ac] ;  /* 0x0006ac0001d37983 */ /* 0x000ea40000300800 */
[----:B------:R-:W-:Y:S01]  /*4c0f0*/  F2FP.SATFINITE.E4M3.F32.PACK_AB_MERGE_C R69, RZ, R68, RZ ;  /* 0x00000044ff45723e */ /* 0x000fe200048070ff */
[----:B---3--:R-:W-:Y:S02]  /*4c100*/  FMUL R68, R222, UR61 ;  /* 0x0000003dde447c20 */ /* 0x008fe40008400000 */
[----:B------:R-:W3:Y:S01]  /*4c110*/  LDL.LU R222, [R1+0x6b0] ;  /* 0x0006b00001de7983 */ /* 0x000ee20000300800 */
[C---:B------:R-:W-:Y:S02]  /*4c120*/  LOP3.LUT P4, RZ, R0.reuse, 0x800000, RZ, 0xc0, !PT ;  /* 0x0080000000ff7812 */ /* 0x040fe4000788c0ff */
[----:B------:R-:W-:-:S11]  /*4c130*/  LOP3.LUT P3, RZ, R0, 0x400000, RZ, 0xc0, !PT ;  /* 0x0040000000ff7812 */ /* 0x000fd6000786c0ff */
[----:B------:R-:W0:Y:S01]  /*4c140*/  @!P4 LDC.64 R16, c[0x0][0x5c0] ;  /* 0x00017000ff10cb82 */ /* 0x000e220000000a00 */
[----:B------:R-:W-:-:S04]  /*4c150*/  LOP3.LUT R12, R12, 0xfffffeff, RZ, 0xc0, !PT ;  /* 0xfffffeff0c0c7812 */ /* 0x000fc800078ec0ff */
[----:B------:R-:W-:Y:S02]  /*4c160*/  @P3 LOP3.LUT R12, R12, 0x100, RZ, 0xfc, !PT ;  /* 0x000001000c0c3812 */ /* 0x000fe400078efcff */
[----:B------:R-:W-:Y:S02]  /*4c170*/  LOP3.LUT P3, RZ, R5, 0x800000, RZ, 0xc0, !PT ;  /* 0x0080000005ff7812 */ /* 0x000fe4000786c0ff */
[----:B------:R-:W-:Y:S02]  /*4c180*/  F2FP.SATFINITE.E4M3.F32.PACK_AB_MERGE_C R65, RZ, R65, RZ ;  /* 0x00000041ff41723e */ /* 0x000fe400048070ff */
[----:B0-----:R-:W-:-:S05]  /*4c190*/  @!P4 IADD3 R16, P5, R192, R16, RZ ;  /* 0x00000010c010c210 */ /* 0x001fca0007fbe0ff */
[----:B------:R-:W-:-:S05]  /*4c1a0*/  @!P4 IMAD.X R17, R204, 0x1, R17, P5 ;  /* 0x00000001cc11c824 */ /* 0x000fca00028e0611 */
[----:B------:R0:W-:Y:S04]  /*4c1b0*/  @!P4 STG.E.U8 desc[UR4][R16.64+0xb9], R65 ;  /* 0x0000b9411000c986 */ /* 0x0001e8000c101104 */
[----:B------:R1:W-:Y:S01]  /*4c1c0*/  @!P3 STG.E.U8 desc[UR4][R118.64+0xb0], R69 ;  /* 0x0000b0457600b986 */ /* 0x0003e2000c101104 */
[----:B------:R-:W-:Y:S02]  /*4c1d0*/  LOP3.LUT P3, RZ, R12, 0x100, RZ, 0xc0, !PT ;  /* 0x000001000cff7812 */ /* 0x000fe4000786c0ff */
[----:B------:R-:W-:-:S11]  /*4c1e0*/  LOP3.LUT P5, RZ, R5, 0x400000, RZ, 0xc0, !PT ;  /* 0x0040000005ff7812 */ /* 0x000fd600078ac0ff */
[----:B0-----:R-:W0:Y:S01]  /*4c1f0*/  @!P3 LDC.64 R16, c[0x0][0x5c0] ;  /* 0x00017000ff10bb82 */ /* 0x001e220000000a00 */
[----:B------:R-:W-:-:S05]  /*4c200*/  F2FP.SATFINITE.E4M3.F32.PACK_AB_MERGE_C R97, RZ, R68, RZ ;  /* 0x00000044ff61723e */ /* 0x000fca00048070ff */
[----:B------:R-:W-:Y:S01]  /*4c210*/  @!P5 STG.E.U8 desc[UR4][R114.64+0xb1], R97 ;  /* 0x0000b1617200d986 */ /* 0x000fe2000c101104 */
[----:B------:R-:W-:Y:S01]  /*4c220*/  LOP3.LUT P6, RZ, R0, 0x200000, RZ, 0xc0, !PT ;  /* 0x0020000000ff7812 */ /* 0x000fe200078cc0ff */
[----:B------:R-:W-:Y:S01]  /*4c230*/  FMUL R68, R208, UR61 ;  /* 0x0000003dd0447c20 */ /* 0x000fe20008400000 */
[----:B0-----:R-:W-:-:S05]  /*4c240*/  @!P3 IADD3 R16, P5, R229, R16, RZ ;  /* 0x00000010e510b210 */ /* 0x001fca0007fbe0ff */
[----:B------:R-:W-:Y:S01]  /*4c250*/  @!P3 IMAD.X R17, R232, 0x1, R17, P5 ;  /* 0x00000001e811b824 */ /* 0x000fe200028e0611 */
[----:B------:R-:W-:Y:S02]  /*4c260*/  LOP3.LUT P5, RZ, R0, 0x400000, RZ, 0xc0, !PT ;  /* 0x0040000000ff7812 */ /* 0x000fe400078ac0ff */
[----:B------:R-:W-:Y:S01]  /*4c270*/  F2FP.SATFINITE.E4M3.F32.PACK_AB_MERGE_C R117, RZ, R68, RZ ;  /* 0x00000044ff75723e */ /* 0x000fe200048070ff */
[----:B------:R-:W-:Y:S02]  /*4c280*/  FMUL R65, R209, UR61 ;  /* 0x0000003dd1417c20 */ /* 0x000fe40008400000 */
[----:B------:R-:W3:Y:S08]  /*4c290*/  LDL.LU R209, [R1+0x6b4] ;  /* 0x0006b40001d17983 */ /* 0x000ef00000300800 */
[----:B------:R0:W-:Y:S01]  /*4c2a0*/  @!P5 STG.E.U8 desc[UR4][R16.64+0xb0], R117 ;  /* 0x0000b0751000d986 */ /* 0x0001e2000c101104 */
[----:B-1----:R-:W-:Y:S01]  /*4c2b0*/  F2FP.SATFINITE.E4M3.F32.PACK_AB_MERGE_C R69, RZ, R65, RZ ;  /* 0x00000041ff45723e */ /* 0x002fe200048070ff */
[----:B------:R-:W-:Y:S01]  /*4c2c0*/  FMUL R65, R210, UR61 ;  /* 0x0000003dd2417c20 */ /* 0x000fe20008400000 */
[----:B0-----:R-:W0:Y:S04]  /*4c2d0*/  @!P6 LDC.64 R16, c[0x0][0x5c0] ;  /* 0x00017000ff10eb82 */ /* 0x001e280000000a00 */
[----:B------:R-:W-:-:S02]  /*4c2e0*/  F2FP.SATFINITE.E4M3.F32.PACK_AB_MERGE_C R97, RZ, R65, RZ ;  /* 0x00000041ff61723e */ /* 0x000fc400048070ff */
[----:B0-----:R-:W-:Y:S01]  /*4c2f0*/  @!P6 IADD3 R16, P5, R205, R16, RZ ;  /* 0x00000010cd10e210 */ /* 0x001fe20007fbe0ff */
[----:B----4-:R-:W-:Y:S02]  /*4c300*/  FMUL R65, R223, UR61 ;  /* 0x0000003ddf417c20 */ /* 0x010fe40008400000 */
[----:B------:R-:W4:Y:S04]  /*4c310*/  LDL.LU R223, [R1+0x6b8] ;  /* 0x0006b80001df7983 */ /* 0x000f280000300800 */
[----:B------:R-:W4:Y:S01]  /*4c320*/  LDL.LU R210, [R1+0x6bc] ;  /* 0x0006bc0001d27983 */ /* 0x000f220000300800 */
[----:B------:R-:W-:Y:S01]  /*4c330*/  @!P6 IMAD.X R17, R230, 0x1, R17, P5 ;  /* 0x00000001e611e824 */ /* 0x000fe200028e0611 */
[----:B------:R-:W-:-:S04]  /*4c340*/  F2FP.SATFINITE.E4M3.F32.PACK_AB_MERGE_C R115, RZ, R65, RZ ;  /* 0x00000041ff73723e */ /* 0x000fc800048070ff */
[----:B------:R0:W-:Y:S01]  /*4c350*/  @!P6 STG.E.U8 desc[UR4][R16.64+0xb1], R69 ;  /* 0x0000b1451000e986 */ /* 0x0001e2000c101104 */
[----:B--2---:R-:W-:-:S03]  /*4c360*/  FMUL R65, R211, UR61 ;  /* 0x0000003dd3417c20 */ /* 0x004fc60008400000 */
[----:B------:R-:W2:Y:S02]  /*4c370*/  LDL.LU R211, [R1+0x6c0] ;  /* 0x0006c00001d37983 */ /* 0x000ea40000300800 */
[----:B0-----:R-:W-:Y:S01]  /*4c380*/  F2FP.SATFINITE.E4M3.F32.PACK_AB_MERGE_C R69, RZ, R65, RZ ;  /* 0x00000041ff45723e */ /* 0x001fe200048070ff */
[----:B---3--:R-:W-:Y:S02]  /*4c390*/  FMUL R65, R222, UR61 ;  /* 0x0000003dde417c20 */ /* 0x008fe40008400000 */
[----:B------:R-:W3:Y:S01]  /*4c3a0*/  LDL.LU R222, [R1+0x6c4] ;  /* 0x0006c40001de7983 */ /* 0x000ee20000300800 */
[----:B------:R-:W-:-:S13]  /*4c3b0*/  LOP3.LUT P0, RZ, R0, 0x80000, RZ, 0xc0, !PT ;  /* 0x0008000000ff7812 */ /* 0x000fda000780c0ff */
[----:B------:R-:W0:Y:S01]  /*4c3c0*/  @!P0 LDC.64 R16, c[0x0][0x5c0] ;  /* 0x00017000ff108b82 */ /* 0x000e220000000a00 */
[C---:B------:R-:W-:Y:S02]  /*4c3d0*/  LOP3.LUT P2, RZ, R5.reuse, 0x80000, RZ, 0xc0, !PT ;  /* 0x0008000005ff7812 */ /* 0x040fe4000784c0ff */
[----:B------:R-:W-:Y:S02]  /*4c3e0*/  LOP3.LUT P1, RZ, R5, 0x40000, RZ, 0xc0, !PT ;  /* 0x0004000005ff7812 */ /* 0x000fe4000782c0ff */
[----:B------:R-:W-:-:S09]  /*4c3f0*/  LOP3.LUT P4, RZ, R0, 0x10000, RZ, 0xc0, !PT ;  /* 0x0001000000ff7812 */ /* 0x000fd2000788c0ff */
[----:B------:R-:W-:Y:S01]  /*4c400*/  @!P2 STG.E.U8 desc[UR4][R112.64+0xb8], R97 ;  /* 0x0000b8617000a986 */ /* 0x000fe2000c101104 */
[----:B0-----:R-:W-:-:S03]  /*4c410*/  @!P0 IADD3 R16, P5, R195, R16, RZ ;  /* 0x00000010c3108210 */ /* 0x001fc60007fbe0ff */
[----:B------:R-:W-:Y:S02]  /*4c420*/  @!P1 STG.E.U8 desc[UR4][R106.64+0xb9], R115 ;  /* 0x0000b9736a009986 */ /* 0x000fe4000c101104 */
[----:B------:R-:W-:-:S05]  /*4c430*/  @!P0 IMAD.X R17, R215, 0x1, R17, P5 ;  /* 0x00000001d7118824 */ /* 0x000fca00028e0611 */
[----:B------:R0:W-:Y:S02]  /*4c440*/  @!P0 STG.E.U8 desc[UR4][R16.64+0xb8], R69 ;  /* 0x0000b84510008986 */ /* 0x0001e4000c101104 */
[----:B0-----:R-:W0:Y:S01]  /*4c450*/  @!P4 LDC.64 R16, c[0x0][0x5c0] ;  /* 0x00017000ff10cb82 */ /* 0x001e220000000a00 */
[----:B------:R-:W-:Y:S02]  /*4c460*/  LOP3.LUT P3, RZ, R12, 0x80, RZ, 0xc0, !PT ;  /* 0x000000800cff7812 */ /* 0x000fe4000786c0ff */
[----:B------:R-:W-:Y:S02]  /*4c470*/  F2FP.SATFINITE.E4M3.F32.PACK_AB_MERGE_C R97, RZ, R65, RZ ;  /* 0x00000041ff61723e */ /* 0x000fe400048070ff */
[----:B0-----:R-:W-:-:S05]  /*4c480*/  @!P4 IADD3 R16, P5, R194, R16, RZ ;  /* 0x00000010c210c210 */ /* 0x001fca0007fbe0ff */
[----:B------:R-:W-:Y:S01]  /*4c490*/  @!P4 IMAD.X R17, R214, 0x1, R17, P5 ;  /* 0x00000001d611c824 */ /* 0x000fe200028e0611 */
[----:B------:R-:W-:-:S04]  /*4c4a0*/  ISETP.LT.OR P5, PT, R28, 0xc1, !P3 ;  /* 0x000000c11c00780c */ /* 0x000fc80005fa1670 */
[----:B------:R0:W-:Y:S01]  /*4c4b0*/  @!P4 STG.E.U8 desc[UR4][R16.64+0xb9], R97 ;  /* 0x0000b9611000c986 */ /* 0x0001e2000c101104 */
[----:B------:R-:W-:-:S03]  /*4c4c0*/  FMUL R65, R209, UR61 ;  /* 0x0000003dd1417c20 */ /* 0x000fc60008400000 */
[----:B------:R-:W3:Y:S05]  /*4c4d0*/  LDL.LU R209, [R1+0x6c8] ;  /* 0x0006c80001d17983 */ /* 0x000eea0000300800 */
[----:B0-----:R-:W0:Y:S01]  /*4c4e0*/  @!P5 LDC.64 R16, c[0x0][0x5c0] ;  /* 0x00017000ff10db82 */ /* 0x001e220000000a00 */
[----:B------:R-:W-:Y:S02]  /*4c4f0*/  F2FP.SATFINITE.E4M3.F32.PACK_AB_MERGE_C R69, RZ, R65, RZ ;  /* 0x00000041ff45723e */ /* 0x000fe400048070ff */
[----:B0-----:R-:W-:-:S05]  /*4c500*/  @!P5 IADD3 R16, P6, R14, R16, RZ ;  /* 0x000000100e10d210 */ /* 0x001fca0007fde0ff */
[----:B------:R-:W-:-:S05]  /*4c510*/  @!P5 IMAD.X R17, R29, 0x1, R17, P6 ;  /* 0x000000011d11d824 */ /* 0x000fca00030e0611 */
[----:B------:R0:W-:Y:S01]  /*4c520*/  @!P5 STG.E.U8 desc[UR4][R16.64+0xc0], R69 ;  /* 0x0000c0451000d986 */ /* 0x0001e2000c101104 */
[----:B----4-:R-:W-:-:S03]  /*4c530*/  FMUL R65, R223, UR61 ;  /* 0x0000003ddf417c20 */ /* 0x010fc60008400000 */
[----:B------:R-:W4:Y:S02]  /*4c540*/  LDL.LU R223, [R1+0x6cc] ;  /* 0x0006cc0001df7983 */ /* 0x000f240000300800 */
[----:B------:R-:W-:Y:S01]  /*4c550*/  F2FP.SATFINITE.E4M3.F32.PACK_AB_MERGE_C R97, RZ, R65, RZ ;  /* 0x00000041ff61723e */ /* 0x000fe200048070ff */
[----:B------:R-:W-:Y:S02]  /*4c560*/  FMUL R65, R210, UR61 ;  /* 0x0000003dd2417c20 */ /* 0x000fe40008400000 */
[----:B------:R-:W4:Y:S04]  /*4c570*/  LDL.LU R210, [R1+0x6d0] ;  /* 0x0006d00001d27983 */ /* 0x000f280000300800 */
[----:B------:R-:W4:Y:S01]  /*4c580*/  LDL.LU R208, [R1+0x6d4] ;  /* 0x0006d40001d07983 */ /* 0x000f220000300800 */
[----:B------:R-:W-:Y:S01]  /*4c590*/  F2FP.SATFINITE.E4M3.F32.PACK_AB_MERGE_C R107, RZ, R65, RZ ;  /* 0x00000041ff6b723e */ /* 0x000fe200048070ff */
[----:B--2---:R-:W-:-:S02]  /*4c5a0*/  FMUL R65, R211, UR61 ;  /* 0x0000003dd3417c20 */ /* 0x004fc40008400000 */
[----:B------:R-:W2:Y:S03]  /*4c5b0*/  LDL.LU R211, [R1+0x6d8] ;  /* 0x0006d80001d37983 */ /* 0x000ea60000300800 */
[----:B0-----:R-:W-:Y:S01]  /*4c5c0*/  F2FP.SATFINITE.E4M3.F32.PACK_AB_MERGE_C R69, RZ, R65, RZ ;  /* 0x00000041ff45723e */ /* 0x001fe200048070ff */
[----:B---3--:R-:W-:Y:S02]  /*4c5d0*/  FMUL R65, R222, UR61 ;  /* 0x0000003dde417c20 */ /* 0x008fe40008400000 */
[----:B------:R-:W3:Y:S01]  /*4c5e0*/  LDL.LU R222, [R1+0x6dc] ;  /* 0x0006dc0001de7983 */ /* 0x000ee20000300800 */
[----:B------:R-:W-:-:S13]  /*4c5f0*/  ISETP.LT.OR P5, PT, R28, 0xc2, !P3 ;  /* 0x000000c21c00780c */ /* 0x000fda0005fa1670 */
[----:B------:R-:W0:Y:S02]  /*4c600*/  @!P5 LDC.64 R16, c[0x0][0x5c0] ;  /* 0x00017000ff10db82 */ /* 0x000e240000000a00 */
[----:B0-----:R-:W-:-:S05]  /*4c610*/  @!P5 IADD3 R16, P6, R14, R16, RZ ;  /* 0x000000100e10d210 */ /* 0x001fca0007fde0ff */
[----:B------:R-:W-:-:S05]  /*4c620*/  @!P5 IMAD.X R17, R29, 0x1, R17, P6 ;  /* 0x000000011d11d824 */ /* 0x000fca00030e0611 */
[----:B------:R0:W-:Y:S01]  /*4c630*/  @!P5 STG.E.U8 desc[UR4][R16.64+0xc1], R97 ;  /* 0x0000c1611000d986 */ /* 0x0001e2000c101104 */
[----:B------:R-:W-:-:S13]  /*4c640*/  ISETP.LT.OR P5, PT, R28, 0xc9, !P3 ;  /* 0x000000c91c00780c */ /* 0x000fda0005fa1670 */
[----:B0-----:R-:W0:Y:S01]  /*4c650*/  @!P5 LDC.64 R16, c[0x0][0x5c0] ;  /* 0x00017000ff10db82 */ /* 0x001e220000000a00 */
[C---:B------:R-:W-:Y:S02]  /*4c660*/  LOP3.LUT P2, RZ, R5.reuse, 0x20000, RZ, 0xc0, !PT ;  /* 0x0002000005ff7812 */ /* 0x040fe4000784c0ff */
[----:B------:R-:W-:Y:S02]  /*4c670*/  LOP3.LUT P1, RZ, R5, 0x8000, RZ, 0xc0, !PT ;  /* 0x0000800005ff7812 */ /* 0x000fe4000782c0ff */
[----:B------:R-:W-:-:S09]  /*4c680*/  F2FP.SATFINITE.E4M3.F32.PACK_AB_MERGE_C R97, RZ, R65, RZ ;  /* 0x00000041ff61723e */ /* 0x000fd200048070ff */
[----:B------:R-:W-:Y:S01]  /*4c690*/  @!P2 STG.E.U8 desc[UR4][R108.64+0xc0], R107 ;  /* 0x0000c06b6c00a986 */ /* 0x000fe2000c101104 */
[----:B0-----:R-:W-:-:S03]  /*4c6a0*/  @!P5 IADD3 R16, P6, R14, R16, RZ ;  /* 0x000000100e10d210 */ /* 0x001fc60007fde0ff */
[----:B------:R-:W-:Y:S02]  /*4c6b0*/  @!P1 STG.E.U8 desc[UR4][R104.64+0xc1], R69 ;  /* 0x0000c14568009986 */ /* 0x000fe4000c101104 */
[----:B------:R-:W-:-:S05]  /*4c6c0*/  @!P5 IMAD.X R17, R29, 0x1, R17, P6 ;  /* 0x000000011d11d824 */ /* 0x000fca00030e0611 */
[----:B------:R0:W-:Y:S01]  /*4c6d0*/  @!P5 STG.E.U8 desc[UR4][R16.64+0xc8], R97 ;  /* 0x0000c8611000d986 */ /* 0x0001e2000c101104 */
[----:B------:R-:W-:-:S13]  /*4c6e0*/  ISETP.LT.OR P5, PT, R28, 0xca, !P3 ;  /* 0x000000ca1c00780c */ /* 0x000fda0005fa1670 */
[----:B0-----:R-:W0:Y:S01]  /*4c6f0*/  @!P5 LDC.64 R16, c[0x0][0x5c0] ;  /* 0x00017000ff10db82 */ /* 0x001e220000000a00 */
[----:B------:R-:W-:Y:S02]  /*4c700*/  P2R R68, PR, RZ, 0x8 ;  /* 0x00000008ff447803 */ /* 0x000fe40000000000 */
[----:B------:R-:W-:Y:S01]  /*4c710*/  LOP3.LUT P3, RZ, R0, 0x2000000, RZ, 0xc0, !PT ;  /* 0x0200000000ff7812 */ /* 0x000fe2000786c0ff */
[----:B------:R-:W-:Y:S01]  /*4c720*/  FMUL R65, R209, UR61 ;  /* 0x0000003dd1417c20 */ /* 0x000fe20008400000 */
[----:B------:R-:W-:Y:S01]  /*4c730*/  LOP3.LUT P0, RZ, R5, 0x10000, RZ, 0xc0, !PT ;  /* 0x0001000005ff7812 */ /* 0x000fe2000780c0ff */
[----:B------:R-:W3:Y:S03]  /*4c740*/  LDL.LU R209, [R1+0x6e0] ;  /* 0x0006e00001d17983 */ /* 0x000ee60000300800 */
[----:B------:R-:W-:Y:S02]  /*4c750*/  F2FP.SATFINITE.E4M3.F32.PACK_AB_MERGE_C R69, RZ, R65, RZ ;  /* 0x00000041ff45723e */ /* 0x000fe400048070ff */
[----:B0-----:R-:W-:-:S05]  /*4c760*/  @!P5 IADD3 R16, P6, R14, R16, RZ ;  /* 0x000000100e10d210 */ /* 0x001fca0007fde0ff */
[----:B------:R-:W-:-:S05]  /*4c770*/  @!P5 IMAD.X R17, R29, 0x1, R17, P6 ;  /* 0x000000011d11d824 */ /* 0x000fca00030e0611 */
[----:B------:R0:W-:Y:S01]  /*4c780*/  @!P5 STG.E.U8 desc[UR4][R16.64+0xc9], R69 ;  /* 0x0000c9451000d986 */ /* 0x0001e2000c101104 */
[----:B------:R-:W-:Y:S01]  /*4c790*/  LOP3.LUT P4, RZ, R5, 0x2000, RZ, 0xc0, !PT ;  /* 0x0000200005ff7812 */ /* 0x000fe2000788c0ff */
[----:B0-----:R-:W0:Y:S01]  /*4c7a0*/  @!P3 LDC.64 R16, c[0x0][0x5c0] ;  /* 0x00017000ff10bb82 */ /* 0x001e220000000a00 */
[----:B----4-:R-:W-:Y:S01]  /*4c7b0*/  FMUL R65, R223, UR61 ;  /* 0x0000003ddf417c20 */ /* 0x010fe20008400000 */
[C---:B------:R-:W-:Y:S01]  /*4c7c0*/  LOP3.LUT P5, RZ, R5.reuse, 0x1000, RZ, 0xc0, !PT ;  /* 0x0000100005ff7812 */ /* 0x040fe200078ac0ff */
[----:B------:R-:W4:Y:S03]  /*4c7d0*/  LDL.LU R223, [R1+0x6e4] ;  /* 0x0006e40001df7983 */ /* 0x000f260000300800 */
[----:B------:R-:W-:Y:S01]  /*4c7e0*/  F2FP.SATFINITE.E4M3.F32.PACK_AB_MERGE_C R105, RZ, R65, RZ ;  /* 0x00000041ff69723e */ /* 0x000fe200048070ff */
[----:B------:R-:W-:Y:S01]  /*4c7f0*/  FMUL R65, R210, UR61 ;  /* 0x0000003dd2417c20 */ /* 0x000fe20008400000 */
[----:B------:R-:W-:Y:S01]  /*4c800*/  LOP3.LUT P1, RZ, R5, 0x800, RZ, 0xc0, !PT ;  /* 0x0000080005ff7812 */ /* 0x000fe2000782c0ff */
[----:B------:R-:W4:Y:S03]  /*4c810*/  LDL.LU R210, [R1+0x6e8] ;  /* 0x0006e80001d27983 */ /* 0x000f260000300800 */
[----:B------:R-:W-:Y:S01]  /*4c820*/  F2FP.SATFINITE.E4M3.F32.PACK_AB_MERGE_C R97, RZ, R65, RZ ;  /* 0x00000041ff61723e */ /* 0x000fe200048070ff */
[----:B------:R-:W-:Y:S01]  /*4c830*/  FMUL R65, R208, UR61 ;  /* 0x0000003dd0417c20 */ /* 0x000fe20008400000 */
[----:B------:R-:W-:Y:S04]  /*4c840*/  @!P0 STG.E.U8 desc[UR4][R110.64+0xc8], R105 ;  /* 0x0000c8696e008986 */ /* 0x000fe8000c101104 */
[----:B------:R-:W-:Y:S01]  /*4c850*/  F2FP.SATFINITE.E4M3.F32.PACK_AB_MERGE_C R107, RZ, R65, RZ ;  /* 0x00000041ff6b723e */ /* 0x000fe200048070ff */
[----:B------:R1:W-:Y:S01]  /*4c860*/  @!P4 STG.E.U8 desc[UR4][R102.64+0xc9], R97 ;  /* 0x0000c9616600c986 */ /* 0x0003e2000c101104 */
[----:B------:R-:W-:-:S03]  /*4c870*/  LOP3.LUT P6, RZ, R0, 0x100000, RZ, 0xc0, !PT ;  /* 0x0010000000ff7812 */ /* 0x000fc600078cc0ff */
[----:B------:R-:W-:Y:S01]  /*4c880*/  @!P5 STG.E.U8 desc[UR4][R100.64+0xc0], R107 ;  /* 0x0000c06b6400d986 */ /* 0x000fe2000c101104 */
[----:B0-----:R-:W-:-:S05]  /*4c890*/  @!P3 IADD3 R16, P5, R92, R16, RZ ;  /* 0x000000105c10b210 */ /* 0x001fca0007fbe0ff */
[----:B------:R-:W-:Y:S02]  /*4c8a0*/  @!P3 IMAD.X R17, R93, 0x1, R17, P5 ;  /* 0x000000015d11b824 */ /* 0x000fe400028e0611 */
[----:B--2---:R-:W-:Y:S02]  /*4c8b0*/  FMUL R65, R211, UR61 ;  /* 0x0000003dd3417c20 */ /* 0x004fe40008400000 */
[----:B------:R-:W2:Y:S03]  /*4c8c0*/  LDL.LU R211, [R1+0x6ec] ;  /* 0x0006ec0001d37983 */ /* 0x000ea60000300800 */
[----:B------:R-:W-:Y:S01]  /*4c8d0*/  F2FP.SATFINITE.E4M3.F32.PACK_AB_MERGE_C R69, RZ, R65, RZ ;  /* 0x00000041ff45723e */ /* 0x000fe200048070ff */
[----:B------:R-:W2:Y:S04]  /*4c8e0*/  LDL.LU R92, [R1+0x83c] ;  /* 0x00083c00015c7983 */ /* 0x000ea80000300800 */
[----:B------:R-:W-:Y:S04]  /*4c8f0*/  @!P1 STG.E.U8 desc[UR4][R98.64+0xc1], R69 ;  /* 0x0000c14562009986 */ /* 0x000fe8000c101104 */
[----:B------:R-:W2:Y:S01]  /*4c900*/  LDL.LU R93, [R1+0x838] ;  /* 0x00083800015d7983 */ /* 0x000ea20000300800 */
[----:B---3--:R-:W-:-:S03]  /*4c910*/  FMUL R65, R222, UR61 ;  /* 0x0000003dde417c20 */ /* 0x008fc60008400000 */
[----:B------:R-:W3:Y:S02]  /*4c920*/  LDL.LU R222, [R1+0x6f0] ;  /* 0x0006f00001de7983 */ /* 0x000ee40000300800 */
[----:B-1----:R-:W-:-:S05]  /*4c930*/  F2FP.SATFINITE.E4M3.F32.PACK_AB_MERGE_C R97, RZ, R65, RZ ;  /* 0x00000041ff61723e */ /* 0x002fca00048070ff */
[----:B------:R0:W-:Y:S02]  /*4c940*/  @!P3 STG.E.U8 desc[UR4][R16.64+0xc0], R97 ;  /* 0x0000c0611000b986 */ /* 0x0001e4000c101104 */
[----:B0-----:R-:W0:Y:S02]  /*4c950*/  @!P6 LDC.64 R16, c[0x0][0x5c0] ;  /* 0x00017000ff10eb82 */ /* 0x001e240000000a00 */
[----:B0-----:R-:W-:Y:S02]  /*4c960*/  @!P6 IADD3 R16, P5, R86, R16, RZ ;  /* 0x000000105610e210 */ /* 0x001fe40007fbe0ff */
[----:B------:R-:W3:Y:S03]  /*4c970*/  LDL.LU R86, [R1+0x834] ;  /* 0x0008340001567983 */ /* 0x000ee60000300800 */
[----:B------:R-:W-:Y:S02]  /*4c980*/  @!P6 IMAD.X R17, R87, 0x1, R17, P5 ;  /* 0x000000015711e824 */ /* 0x000fe400028e0611 */
[----:B------:R-:W3:Y:S01]  /*4c990*/  LDL.LU R87, [R1+0x830] ;  /* 0x0008300001577983 */ /* 0x000ee20000300800 */
[----:B------:R-:W-:-:S02]  /*4c9a0*/  LOP3.LUT P4, RZ, R0, 0x40000, RZ, 0xc0, !PT ;  /* 0x0004000000ff7812 */ /* 0x000fc4000788c0ff */
[C---:B------:R-:W-:Y:S01]  /*4c9b0*/  LOP3.LUT P2, RZ, R5.reuse, 0x400, RZ, 0xc0, !PT ;  /* 0x0000040005ff7812 */ /* 0x040fe2000784c0ff */
[----:B------:R-:W3:Y:S01]  /*4c9c0*/  LDL.LU R208, [R1+0x6f4] ;  /* 0x0006f40001d07983 */ /* 0x000ee20000300800 */
[----:B------:R-:W-:Y:S02]  /*4c9d0*/  LOP3.LUT P0, RZ, R5, 0x200, RZ, 0xc0, !PT ;  /* 0x0000020005ff7812 */ /* 0x000fe4000780c0ff */
[----:B------:R-:W-:Y:S01]  /*4c9e0*/  LOP3.LUT P1, RZ, R0, 0x20000, RZ, 0xc0, !PT ;  /* 0x0002000000ff7812 */ /* 0x000fe2000782c0ff */
[----:B------:R-:W-:-:S05]  /*4c9f0*/  FMUL R65, R209, UR61 ;  /* 0x0000003dd1417c20 */ /* 0x000fca0008400000 */
[----:B------:R-:W-:-:S05]  /*4ca00*/  F2FP.SATFINITE.E4M3.F32.PACK_AB_MERGE_C R69, RZ, R65, RZ ;  /* 0x00000041ff45723e */ /* 0x000fca00048070ff */
[----:B------:R0:W-:Y:S02]  /*4ca10*/  @!P6 STG.E.U8 desc[UR4][R16.64+0xc1], R69 ;  /* 0x0000c1451000e986 */ /* 0x0001e4000c101104 */
[----:B0-----:R-:W0:Y:S01]  /*4ca20*/  @!P4 LDC.64 R16, c[0x0][0x5c0] ;  /* 0x00017000ff10cb82 */ /* 0x001e220000000a00 */
[----:B----4-:R-:W-:Y:S01]  /*4ca30*/  FMUL R65, R223, UR61 ;  /* 0x0000003ddf417c20 */ /* 0x010fe20008400000 */
[----:B0-----:R-:W-:Y:S01]  /*4ca40*/  @!P4 IADD3 R16, P5, R80, R16, RZ ;  /* 0x000000105010c210 */ /* 0x001fe20007fbe0ff */
[----:B------:R-:W4:Y:S03]  /*4ca50*/  LDL.LU R223, [R1+0x6f8] ;  /* 0x0006f80001df7983 */ /* 0x000f260000300800 */
[----:B------:R-:W-:Y:S01]  /*4ca60*/  F2FP.SATFINITE.E4M3.F32.PACK_AB_MERGE_C R99, RZ, R65, RZ ;  /* 0x00000041ff63723e */ /* 0x000fe200048070ff */
[----:B------:R-:W-:Y:S01]  /*4ca70*/  FMUL R65, R210, UR61 ;  /* 0x0000003dd2417c20 */ /* 0x000fe20008400000 */
[----:B------:R-:W-:Y:S01]  /*4ca80*/  @!P4 IMAD.X R17, R84, 0x1, R17, P5 ;  /* 0x000000015411c824 */ /* 0x000fe200028e0611 */
[----:B------:R-:W4:Y:S03]  /*4ca90*/  LDL.LU R80, [R1+0x82c] ;  /* 0x00082c0001507983 */ /* 0x000f260000300800 */
[----:B------:R-:W-:Y:S01]  /*4caa0*/  F2FP.SATFINITE.E4M3.F32.PACK_AB_MERGE_C R97, RZ, R65, RZ ;  /* 0x00000041ff61723e */ /* 0x000fe200048070ff */
[----:B------:R-:W4:Y:S04]  /*4cab0*/  LDL.LU R84, [R1+0x828] ;  /* 0x0008280001547983 */ /* 0x000f280000300800 */
[----:B------:R-:W4:Y:S04]  /*4cac0*/  LDL.LU R209, [R1+0x6fc] ;  /* 0x0006fc0001d17983 */ /* 0x000f280000300800 */
[----:B------:R-:W4:Y:S01]  /*4cad0*/  LDL.LU R210, [R1+0x700] ;  /* 0x0007000001d27983 */ /* 0x000f220000300800 */
[----:B--2---:R-:W-:-:S05]  /*4cae0*/  FMUL R65, R211, UR61 ;  /* 0x0000003dd3417c20 */ /* 0x004fca0008400000 */
[----:B------:R-:W-:Y:S01]  /*4caf0*/  F2FP.SATFINITE.E4M3.F32.PACK_AB_MERGE_C R69, RZ, R65, RZ ;  /* 0x00000041ff45723e */ /* 0x000fe200048070ff */
[----:B------:R-:W-:Y:S04]  /*4cb00*/  @!P2 STG.E.U8 desc[UR4][R92.64+0xc8], R99 ;  /* 0x0000c8635c00a986 */ /* 0x000fe8000c101104 */
[----:B---3--:R-:W-:Y:S04]  /*4cb10*/  @!P0 STG.E.U8 desc[UR4][R86.64+0xc9], R97 ;  /* 0x0000c96156008986 */ /* 0x008fe8000c101104 */
[----:B------:R0:W-:Y:S02]  /*4cb20*/  @!P4 STG.E.U8 desc[UR4][R16.64+0xc8], R69 ;  /* 0x0000c8451000c986 */ /* 0x0001e4000c101104 */
[----:B0-----:R-:W0:Y:S02]  /*4cb30*/  @!P1 LDC.64 R16, c[0x0][0x5c0] ;  /* 0x00017000ff109b82 */ /* 0x001e240000000a00 */
[----:B0-----:R-:W-:-:S02]  /*4cb40*/  @!P1 IADD3 R16, P5, R85, R16, RZ ;  /* 0x0000001055109210 */ /* 0x001fc40007fbe0ff */
[----:B------:R-:W2:Y:S03]  /*4cb50*/  LDL.LU R85, [R1+0x824] ;  /* 0x0008240001557983 */ /* 0x000ea60000300800 */
[----:B------:R-:W-:Y:S02]  /*4cb60*/  @!P1 IMAD.X R17, R81, 0x1, R17, P5 ;  /* 0x0000000151119824 */ /* 0x000fe400028e0611 */
[----:B------:R-:W3:Y:S01]  /*4cb70*/  LDL.LU R81, [R1+0x820] ;  /* 0x0008200001517983 */ /* 0x000ee20000300800 */
[----:B------:R-:W-:Y:S01]  /*4cb80*/  LOP3.LUT P3, RZ, R0, 0x8000, RZ, 0xc0, !PT ;  /* 0x0000800000ff7812 */ /* 0x000fe2000786c0ff */
[----:B------:R-:W-:Y:S02]  /*4cb90*/  FMUL R65, R222, UR61 ;  /* 0x0000003dde417c20 */ /* 0x000fe40008400000 */
[----:B------:R-:W3:Y:S01]  /*4cba0*/  LDL.LU R211, [R1+0x704] ;  /* 0x0007040001d37983 */ /* 0x000ee20000300800 */
[----:B------:R-:W-:-:S02]  /*4cbb0*/  P2R R98, PR, RZ, 0x8 ;  /* 0x00000008ff627803 */ /* 0x000fc40000000000 */
[C---:B------:R-:W-:Y:S01]  /*4cbc0*/  LOP3.LUT P3, RZ, R5.reuse, 0x100, RZ, 0xc0, !PT ;  /* 0x0000010005ff7812 */ /* 0x040fe2000786c0ff */
[----:B------:R-:W3:Y:S01]  /*4cbd0*/  LDL.LU R222, [R1+0x708] ;  /* 0x0007080001de7983 */ /* 0x000ee20000300800 */
[----:B------:R-:W-:Y:S01]  /*4cbe0*/  F2FP.SATFINITE.E4M3.F32.PACK_AB_MERGE_C R87, RZ, R65, RZ ;  /* 0x00000041ff57723e */ /* 0x000fe200048070ff */
[----:B------:R-:W-:Y:S01]  /*4cbf0*/  FMUL R65, R208, UR61 ;  /* 0x0000003dd0417c20 */ /* 0x000fe20008400000 */
[----:B------:R-:W-:Y:S01]  /*4cc00*/  LOP3.LUT P5, RZ, R5, 0x40, RZ, 0xc0, !PT ;  /* 0x0000004005ff7812 */ /* 0x000fe200078ac0ff */
[----:B------:R-:W3:Y:S03]  /*4cc10*/  LDL.LU R208, [R1+0x70c] ;  /* 0x00070c0001d07983 */ /* 0x000ee60000300800 */
[----:B------:R-:W-:Y:S01]  /*4cc20*/  F2FP.SATFINITE.E4M3.F32.PACK_AB_MERGE_C R93, RZ, R65, RZ ;  /* 0x00000041ff5d723e */ /* 0x000fe200048070ff */
[----:B------:R0:W-:Y:S01]  /*4cc30*/  @!P1 STG.E.U8 desc[UR4][R16.64+0xc9], R87 ;  /* 0x0000c95710009986 */ /* 0x0001e2000c101104 */
[----:B----4-:R-:W-:-:S05]  /*4cc40*/  FMUL R65, R223, UR61 ;  /* 0x0000003ddf417c20 */ /* 0x010fca0008400000 */
[----:B------:R-:W-:Y:S01]  /*4cc50*/  F2FP.SATFINITE.E4M3.F32.PACK_AB_MERGE_C R69, RZ, R65, RZ ;  /* 0x00000041ff45723e */ /* 0x000fe200048070ff */
[----:B--2---:R-:W-:Y:S01]  /*4cc60*/  @!P3 STG.E.U8 desc[UR4][R84.64+0xc0], R93 ;  /* 0x0000c05d5400b986 */ /* 0x004fe2000c101104 */
[----:B------:R-:W-:-:S13]  /*4cc70*/  ISETP.NE.AND P3, PT, R98, RZ, PT ;  /* 0x000000ff6200720c */ /* 0x000fda0003f65270 */
[----:B0-----:R-:W0:Y:S01]  /*4cc80*/  @!P3 LDC.64 R16, c[0x0][0x5c0] ;  /* 0x00017000ff10bb82 */ /* 0x001e220000000a00 */
[----:B---3--:R-:W-:Y:S01]  /*4cc90*/  @!P5 STG.E.U8 desc[UR4][R80.64+0xc1], R69 ;  /* 0x0000c1455000d986 */ /* 0x008fe2000c101104 */
[----:B0-----:R-:W-:-:S03]  /*4cca0*/  @!P3 IADD3 R16, P5, R76, R16, RZ ;  /* 0x000000104c10b210 */ /* 0x001fc60007fbe0ff */
[----:B------:R-:W2:Y:S02]  /*4ccb0*/  LDL.LU R76, [R1+0x81c] ;  /* 0x00081c00014c7983 */ /* 0x000ea40000300800 */
[----:B------:R-:W-:Y:S02]  /*4ccc0*/  @!P3 IMAD.X R17, R77, 0x1, R17, P5 ;  /* 0x000000014d11b824 */ /* 0x000fe400028e0611 */
[----:B------:R-:W2:Y:S04]  /*4ccd0*/  LDL.LU R77, [R1+0x818] ;  /* 0x00081800014d7983 */ /* 0x000ea80000300800 */
[----:B------:R-:W3:Y:S01]  /*4cce0*/  LDL.LU R223, [R1+0x710] ;  /* 0x0007100001df7983 */ /* 0x000ee20000300800 */
[C---:B------:R-:W-:Y:S02]  /*4ccf0*/  LOP3.LUT P5, RZ, R0.reuse, 0x8000, RZ, 0xc0, !PT ;  /* 0x0000800000ff7812 */ /* 0x040fe400078ac0ff */
[----:B------:R-:W-:Y:S01]  /*4cd00*/  LOP3.LUT P6, RZ, R0, 0x1000, RZ, 0xc0, !PT ;  /* 0x0000100000ff7812 */ /* 0x000fe200078cc0ff */
[----:B------:R-:W-:-:S05]  /*4cd10*/  FMUL R65, R209, UR61 ;  /* 0x0000003dd1417c20 */ /* 0x000fca0008400000 */
[----:B------:R-:W-:-:S05]  /*4cd20*/  F2FP.SATFINITE.E4M3.F32.PACK_AB_MERGE_C R87, RZ, R65, RZ ;  /* 0x00000041ff57723e */ /* 0x000fca00048070ff */
[----:B------:R0:W-:Y:S02]  /*4cd30*/  @!P5 STG.E.U8 desc[UR4][R16.64+0xc0], R87 ;  /* 0x0000c0571000d986 */ /* 0x0001e4000c101104 */
[----:B0-----:R-:W0:Y:S02]  /*4cd40*/  @!P6 LDC.64 R16, c[0x0][0x5c0] ;  /* 0x00017000ff10eb82 */ /* 0x001e240000000a00 */
[----:B0-----:R-:W-:Y:S02]  /*4cd50*/  @!P6 IADD3 R16, P5, R74, R16, RZ ;  /* 0x000000104a10e210 */ /* 0x001fe40007fbe0ff */
[----:B------:R-:W4:Y:S03]  /*4cd60*/  LDL.LU R74, [R1+0x814] ;  /* 0x00081400014a7983 */ /* 0x000f260000300800 */
[----:B------:R-:W-:Y:S02]  /*4cd70*/  @!P6 IMAD.X R17, R75, 0x1, R17, P5 ;  /* 0x000000014b11e824 */ /* 0x000fe400028e0611 */
[----:B------:R-:W4:Y:S01]  /*4cd80*/  LDL.LU R75, [R1+0x810] ;  /* 0x00081000014b7983 */ /* 0x000f220000300800 */
[----:B------:R-:W-:Y:S01]  /*4cd90*/  LOP3.LUT P2, RZ, R0, 0x400, RZ, 0xc0, !PT ;  /* 0x0000040000ff7812 */ /* 0x000fe2000784c0ff */
[----:B------:R-:W-:-:S02]  /*4cda0*/  FMUL R65, R210, UR61 ;  /* 0x0000003dd2417c20 */ /* 0x000fc40008400000 */
[----:B------:R-:W4:Y:S03]  /*4cdb0*/  LDL.LU R209, [R1+0x714] ;  /* 0x0007140001d17983 */ /* 0x000f260000300800 */
[----:B------:R-:W-:-:S05]  /*4cdc0*/  F2FP.SATFINITE.E4M3.F32.PACK_AB_MERGE_C R69, RZ, R65, RZ ;  /* 0x00000041ff45723e */ /* 0x000fca00048070ff */
[----:B------:R0:W-:Y:S01]  /*4cdd0*/  @!P6 STG.E.U8 desc[UR4][R16.64+0xc1], R69 ;  /* 0x0000c1451000e986 */ /* 0x0001e2000c101104 */
[----:B------:R-:W-:-:S03]  /*4cde0*/  FMUL R65, R211, UR61 ;  /* 0x0000003dd3417c20 */ /* 0x000fc60008400000 */
[----:B------:R-:W4:Y:S01]  /*4cdf0*/  LDL.LU R211, [R1+0x718] ;  /* 0x0007180001d37983 */ /* 0x000f220000300800 */
[----:B0-----:R-:W0:Y:S01]  /*4ce00*/  @!P2 LDC.64 R16, c[0x0][0x5c0] ;  /* 0x00017000ff10ab82 */ /* 0x001e220000000a00 */
[----:B------:R-:W-:Y:S01]  /*4ce10*/  F2FP.SATFINITE.E4M3.F32.PACK_AB_MERGE_C R81, RZ, R65, RZ ;  /* 0x00000041ff51723e */ /* 0x000fe200048070ff */
[----:B------:R-:W-:Y:S02]  /*4ce20*/  FMUL R65, R222, UR61 ;  /* 0x0000003dde417c20 */ /* 0x000fe40008400000 */
[----:B------:R-:W4:Y:S03]  /*4ce30*/  LDL.LU R222, [R1+0x71c] ;  /* 0x00071c0001de7983 */ /* 0x000f260000300800 */
[----:B------:R-:W-:Y:S01]  /*4ce40*/  F2FP.SATFINITE.E4M3.F32.PACK_AB_MERGE_C R85, RZ, R65, RZ ;  /* 0x00000041ff55723e */ /* 0x000fe200048070ff */
[----:B------:R-:W-:-:S05]  /*4ce50*/  FMUL R65, R208, UR61 ;  /* 0x0000003dd0417c20 */ /* 0x000fca0008400000 */
[----:B------:R-:W-:Y:S02]  /*4ce60*/  F2FP.SATFINITE.E4M3.F32.PACK_AB_MERGE_C R69, RZ, R65, RZ ;  /* 0x00000041ff45723e */ /* 0x000fe400048070ff */
[----:B0-----:R-:W-:-:S05]  /*4ce70*/  @!P2 IADD3 R16, P5, R225, R16, RZ ;  /* 0x00000010e110a210 */ /* 0x001fca0007fbe0ff */
[----:B------:R-:W-:Y:S02]  /*4ce80*/  @!P2 IMAD.X R17, R7, 0x1, R17, P5 ;  /* 0x000000010711a824 */ /* 0x000fe400028e0611 */
[----:B------:R0:W5:Y:S04]  /*4ce90*/  LDL.LU R7, [R1+0x80c] ;  /* 0x00080c0001077983 */ /* 0x0001680000300800 */
[----:B------:R-:W4:Y:S01]  /*4cea0*/  LDL.LU R210, [R1+0x720] ;  /* 0x0007200001d27983 */ /* 0x000f220000300800 */
[----:B---3--:R-:W-:-:S03]  /*4ceb0*/  FMUL R65, R223, UR61 ;  /* 0x0000003ddf417c20 */ /* 0x008fc60008400000 */
[----:B------:R-:W3:Y:S01]  /*4cec0*/  LDL.LU R223, [R1+0x724] ;  /* 0x0007240001df7983 */ /* 0x000ee20000300800 */
[C---:B------:R-:W-:Y:S02]  /*4ced0*/  LOP3.LUT P0, RZ, R5.reuse, 0x10, RZ, 0xc0, !PT ;  /* 0x0000001005ff7812 */ /* 0x040fe4000780c0ff */
[----:B------:R-:W-:Y:S02]  /*4cee0*/  LOP3.LUT P4, RZ, R5, 0x2, RZ, 0xc0, !PT ;  /* 0x0000000205ff7812 */ /* 0x000fe4000788c0ff */
[----:B------:R-:W-:-:S09]  /*4cef0*/  LOP3.LUT P1, RZ, R0, 0x1, RZ, 0xc0, !PT ;  /* 0x0000000100ff7812 */ /* 0x000fd2000782c0ff */
[----:B--2---:R-:W-:Y:S01]  /*4cf00*/  @!P0 STG.E.U8 desc[UR4][R76.64+0xc8], R81 ;  /* 0x0000c8514c008986 */ /* 0x004fe2000c101104 */
[----:B------:R-:W-:-:S03]  /*4cf10*/  ISETP.NE.AND P3, PT, R68, RZ, PT ;  /* 0x000000ff4400720c */ /* 0x000fc60003f65270 */
[----:B----4-:R-:W-:Y:S04]  /*4cf20*/  @!P4 STG.E.U8 desc[UR4][R74.64+0xc9], R85 ;  /* 0x0000c9554a00c986 */ /* 0x010fe8000c101104 */
[----:B------:R1:W-:Y:S02]  /*4cf30*/  @!P2 STG.E.U8 desc[UR4][R16.64+0xc8], R69 ;  /* 0x0000c8451000a986 */ /* 0x0003e4000c101104 */
[----:B-1----:R-:W1:Y:S01]  /*4cf40*/  @!P1 LDC.64 R16, c[0x0][0x5c0] ;  /* 0x00017000ff109b82 */ /* 0x002e620000000a00 */
[----:B------:R-:W-:Y:S01]  /*4cf50*/  F2FP.SATFINITE.E4M3.F32.PACK_AB_MERGE_C R75, RZ, R65, RZ ;  /* 0x00000041ff4b723e */ /* 0x000fe200048070ff */
[----:B------:R-:W-:Y:S01]  /*4cf60*/  FMUL R65, R209, UR61 ;  /* 0x0000003dd1417c20 */ /* 0x000fe20008400000 */
[----:B-1----:R-:W-:-:S05]  /*4cf70*/  @!P1 IADD3 R16, P5, R212, R16, RZ ;  /* 0x00000010d4109210 */ /* 0x002fca0007fbe0ff */
[----:B------:R-:W-:Y:S01]  /*4cf80*/  @!P1 IMAD.X R17, R224, 0x1, R17, P5 ;  /* 0x00000001e0119824 */ /* 0x000fe200028e0611 */
[----:B------:R-:W-:-:S04]  /*4cf90*/  ISETP.LT.OR P5, PT, R28, 0xd1, !P3 ;  /* 0x000000d11c00780c */ /* 0x000fc80005fa1670 */
[----:B------:R1:W-:Y:S01]  /*4cfa0*/  @!P1 STG.E.U8 desc[UR4][R16.64+0xc9], R75 ;  /* 0x0000c94b10009986 */ /* 0x0003e2000c101104 */
[----:B------:R-:W-:Y:S01]  /*4cfb0*/  F2FP.SATFINITE.E4M3.F32.PACK_AB_MERGE_C R69, RZ, R65, RZ ;  /* 0x00000041ff45723e */ /* 0x000fe200048070ff */
[----:B------:R-:W-:Y:S02]  /*4cfc0*/  FMUL R65, R211, UR61 ;  /* 0x0000003dd3417c20 */ /* 0x000fe40008400000 */
[----:B------:R-:W2:Y:S05]  /*4cfd0*/  LDL.LU R211, [R1+0x728] ;  /* 0x0007280001d37983 */ /* 0x000eaa0000300800 */
[----:B-1----:R-:W1:Y:S01]  /*4cfe0*/  @!P5 LDC.64 R16, c[0x0][0x5c0] ;  /* 0x00017000ff10db82 */ /* 0x002e620000000a00 */
[----:B------:R-:W-:Y:S01]  /*4cff0*/  F2FP.SATFINITE.E4M3.F32.PACK_AB_MERGE_C R75, RZ, R65, RZ ;  /* 0x00000041ff4b723e */ /* 0x000fe200048070ff */
[----:B------:R-:W-:-:S02]  /*4d000*/  FMUL R65, R222, UR61 ;  /* 0x0000003dde417c20 */ /* 0x000fc40008400000 */
[----:B------:R-:W4:Y:S04]  /*4d010*/  LDL.LU R222, [R1+0x72c] ;  /* 0x00072c0001de7983 */ /* 0x000f280000300800 */
[----:B------:R-:W4:Y:S04]  /*4d020*/  LDL.LU R209, [R1+0x730] ;  /* 0x0007300001d17983 */ /* 0x000f280000300800 */
[----:B------:R-:W4:Y:S01]  /*4d030*/  LDL.LU R208, [R1+0x734] ;  /* 0x0007340001d07983 */ /* 0x000f220000300800 */
[----:B------:R-:W-:Y:S01]  /*4d040*/  F2FP.SATFINITE.E4M3.F32.PACK_AB_MERGE_C R77, RZ, R65, RZ ;  /* 0x00000041ff4d723e */ /* 0x000fe200048070ff */
[----:B------:R-:W-:-:S02]  /*4d050*/  FMUL R65, R210, UR61 ;  /* 0x0000003dd2417c20 */ /* 0x000fc40008400000 */
[----:B------:R-:W4:Y:S01]  /*4d060*/  LDL.LU R210, [R1+0x738] ;  /* 0x0007380001d27983 */ /* 0x000f220000300800 */
[----:B-1----:R-:W-:-:S05]  /*4d070*/  @!P5 IADD3 R16, P6, R14, R16, RZ ;  /* 0x000000100e10d210 */ /* 0x002fca0007fde0ff */
[----:B------:R-:W-:-:S05]  /*4d080*/  @!P5 IMAD.X R17, R29, 0x1, R17, P6 ;  /* 0x000000011d11d824 */ /* 0x000fca00030e0611 */
[----:B------:R1:W-:Y:S02]  /*4d090*/  @!P5 STG.E.U8 desc[UR4][R16.64+0xd0], R69 ;  /* 0x0000d0451000d986 */ /* 0x0003e4000c101104 */
[----:B-1----:R-:W-:Y:S01]  /*4d0a0*/  F2FP.SATFINITE.E4M3.F32.PACK_AB_MERGE_C R69, RZ, R65, RZ ;  /* 0x00000041ff45723e */ /* 0x002fe200048070ff */
[----:B---3--:R-:W-:Y:S02]  /*4d0b0*/  FMUL R65, R223, UR61 ;  /* 0x0000003ddf417c20 */ /* 0x008fe40008400000 */
[----:B------:R-:W3:Y:S01]  /*4d0c0*/  LDL.LU R223, [R1+0x73c] ;  /* 0x00073c0001df7983 */ /* 0x000ee20000300800 */
[----:B------:R-:W-:-:S13]  /*4d0d0*/  ISETP.LT.OR P5, PT, R28, 0xd2, !P3 ;  /* 0x000000d21c00780c */ /* 0x000fda0005fa1670 */
[----:B------:R-:W1:Y:S02]  /*4d0e0*/  @!P5 LDC.64 R16, c[0x0][0x5c0] ;  /* 0x00017000ff10db82 */ /* 0x000e640000000a00 */
[----:B-1----:R-:W-:-:S05]  /*4d0f0*/  @!P5 IADD3 R16, P6, R14, R16, RZ ;  /* 0x000000100e10d210 */ /* 0x002fca0007fde0ff */
[----:B------:R-:W-:-:S05]  /*4d100*/  @!P5 IMAD.X R17, R29, 0x1, R17, P6 ;  /* 0x000000011d11d824 */ /* 0x000fca00030e0611 */
[----:B------:R1:W-:Y:S01]  /*4d110*/  @!P5 STG.E.U8 desc[UR4][R16.64+0xd1], R75 ;  /* 0x0000d14b1000d986 */ /* 0x0003e2000c101104 */
[----:B------:R-:W-:-:S13]  /*4d120*/  ISETP.LT.OR P5, PT, R28, 0xd9, !P3 ;  /* 0x000000d91c00780c */ /* 0x000fda0005fa1670 */
[----:B-1----:R-:W1:Y:S01]  /*4d130*/  @!P5 LDC.64 R16, c[0x0][0x5c0] ;  /* 0x00017000ff10db82 */ /* 0x002e620000000a00 */
[C---:B------:R-:W-:Y:S02]  /*4d140*/  LOP3.LUT P0, RZ, R5.reuse, 0x8, RZ, 0xc0, !PT ;  /* 0x0000000805ff7812 */ /* 0x040fe4000780c0ff */
[----:B------:R-:W-:Y:S02]  /*4d150*/  LOP3.LUT P4, RZ, R5, 0x4, RZ, 0xc0, !PT ;  /* 0x0000000405ff7812 */ /* 0x000fe4000788c0ff */
[----:B------:R-:W-:-:S09]  /*4d160*/  F2FP.SATFINITE.E4M3.F32.PACK_AB_MERGE_C R75, RZ, R65, RZ ;  /* 0x00000041ff4b723e */ /* 0x000fd200048070ff */
[----:B------:R-:W-:Y:S01]  /*4d170*/  @!P0 STG.E.U8 desc[UR4][R72.64+0xd0], R77 ;  /* 0x0000d04d48008986 */ /* 0x000fe2000c101104 */
[----:B-1----:R-:W-:-:S03]  /*4d180*/  @!P5 IADD3 R16, P6, R14, R16, RZ ;  /* 0x000000100e10d210 */ /* 0x002fc60007fde0ff */
[----:B------:R-:W-:Y:S02]  /*4d190*/  @!P4 STG.E.U8 desc[UR4][R70.64+0xd1], R69 ;  /* 0x0000d1454600c986 */ /* 0x000fe4000c101104 */
[----:B------:R-:W-:-:S05]  /*4d1a0*/  @!P5 IMAD.X R17, R29, 0x1, R17, P6 ;  /* 0x000000011d11d824 */ /* 0x000fca00030e0611 */
[----:B------:R1:W-:Y:S01]  /*4d1b0*/  @!P5 STG.E.U8 desc[UR4][R16.64+0xd8], R75 ;  /* 0x0000d84b1000d986 */ /* 0x0003e2000c101104 */
[----:B------:R-:W-:-:S13]  /*4d1c0*/  ISETP.LT.OR P5, PT, R28, 0xda, !P3 ;  /* 0x000000da1c00780c */ /* 0x000fda0005fa1670 */
[----:B-1----:R-:W1:Y:S01]  /*4d1d0*/  @!P5 LDC.64 R16, c[0x0][0x5c0] ;  /* 0x00017000ff10db82 */ /* 0x002e620000000a00 */
[----:B--2---:R-:W-:Y:S02]  /*4d1e0*/  FMUL R65, R211, UR61 ;  /* 0x0000003dd3417c20 */ /* 0x004fe40008400000 */
[----:B------:R-:W2:Y:S03]  /*4d1f0*/  LDL.LU R211, [R1+0x740] ;  /* 0x0007400001d37983 */ /* 0x000ea60000300800 */
[----:B------:R-:W-:Y:S01]  /*4d200*/  F2FP.SATFINITE.E4M3.F32.PACK_AB_MERGE_C R69, RZ, R65, RZ ;  /* 0x00000041ff45723e */ /* 0x000fe200048070ff */
[----:B----4-:R-:W-:Y:S02]  /*4d210*/  FMUL R65, R222, UR61 ;  /* 0x0000003dde417c20 */ /* 0x010fe40008400000 */
[----:B------:R-:W4:Y:S03]  /*4d220*/  LDL.LU R222, [R1+0x744] ;  /* 0x0007440001de7983 */ /* 0x000f260000300800 */
[----:B------:R-:W-:Y:S01]  /*4d230*/  F2FP.SATFINITE.E4M3.F32.PACK_AB_MERGE_C R71, RZ, R65, RZ ;  /* 0x00000041ff47723e */ /* 0x000fe200048070ff */
[----:B------:R-:W-:-:S02]  /*4d240*/  FMUL R65, R209, UR61 ;  /* 0x0000003dd1417c20 */ /* 0x000fc40008400000 */
[----:B------:R-:W4:Y:S03]  /*4d250*/  LDL.LU R209, [R1+0x748] ;  /* 0x0007480001d17983 */ /* 0x000f260000300800 */
[----:B------:R-:W-:Y:S01]  /*4d260*/  F2FP.SATFINITE.E4M3.F32.PACK_AB_MERGE_C R73, RZ, R65, RZ ;  /* 0x00000041ff49723e */ /* 0x000fe200048070ff */
[----:B------:R-:W-:Y:S01]  /*4d270*/  FMUL R65, R208, UR61 ;  /* 0x0000003dd0417c20 */ /* 0x000fe20008400000 */
[----:B-1----:R-:W-:-:S04]  /*4d280*/  @!P5 IADD3 R16, P6, R14, R16, RZ ;  /* 0x000000100e10d210 */ /* 0x002fc80007fde0ff */
[----:B------:R-:W-:Y:S01]  /*4d290*/  F2FP.SATFINITE.E4M3.F32.PACK_AB_MERGE_C R75, RZ, R65, RZ ;  /* 0x00000041ff4b723e */ /* 0x000fe200048070ff */
[----:B------:R-:W-:Y:S01]  /*4d2a0*/  FMUL R65, R210, UR61 ;  /* 0x0000003dd2417c20 */ /* 0x000fe20008400000 */
[----:B------:R-:W-:Y:S01]  /*4d2b0*/  @!P5 IMAD.X R17, R29, 0x1, R17, P6 ;  /* 0x000000011d11d824 */ /* 0x000fe200030e0611 */
[----:B------:R-:W4:Y:S04]  /*4d2c0*/  LDL.LU R210, [R1+0x74c] ;  /* 0x00074c0001d27983 */ /* 0x000f280000300800 */
[----:B------:R1:W-:Y:S02]  /*4d2d0*/  @!P5 STG.E.U8 desc[UR4][R16.64+0xd9], R69 ;  /* 0x0000d9451000d986 */ /* 0x0003e4000c101104 */
[----:B-1----:R-:W-:Y:S01]  /*4d2e0*/  F2FP.SATFINITE.E4M3.F32.PACK_AB_MERGE_C R69, RZ, R65, RZ ;  /* 0x00000041ff45723e */ /* 0x002fe200048070ff */
[----:B---3--:R-:W-:-:S02]  /*4d2f0*/  FMUL R65, R223, UR61 ;  /* 0x0000003ddf417c20 */ /* 0x008fc40008400000 */
[----:B------:R-:W3:Y:S01]  /*4d300*/  LDL.LU R223, [R1+0x750] ;  /* 0x0007500001df7983 */ /* 0x000ee20000300800 */
[----:B------:R-:W-:Y:S02]  /*4d310*/  LOP3.LUT P4, RZ, R0, 0x4000, RZ, 0xc0, !PT ;  /* 0x0000400000ff7812 */ /* 0x000fe4000788c0ff */
[C---:B------:R-:W-:Y:S02]  /*4d320*/  LOP3.LUT P6, RZ, R4.reuse, 0x10000000, RZ, 0xc0, !PT ;  /* 0x1000000004ff7812 */ /* 0x040fe400078cc0ff */
[----:B------:R-:W-:Y:S02]  /*4d330*/  LOP3.LUT P1, RZ, R5, 0x1, RZ, 0xc0, !PT ;  /* 0x0000000105ff7812 */ /* 0x000fe4000782c0ff */
[----:B------:R-:W-:Y:S02]  /*4d340*/  P2R R68, PR, RZ, 0x40 ;  /* 0x00000040ff447803 */ /* 0x000fe40000000000 */
[----:B------:R-:W-:Y:S02]  /*4d350*/  LOP3.LUT P5, RZ, R4, 0x80000000, RZ, 0xc0, !PT ;  /* 0x8000000004ff7812 */ /* 0x000fe400078ac0ff */
[----:B------:R-:W-:-:S03]  /*4d360*/  LOP3.LUT P6, RZ, R0, 0x2000, RZ, 0xc0, !PT ;  /* 0x0000200000ff7812 */ /* 0x000fc600078cc0ff */
[----:B------:R-:W1:Y:S04]  /*4d370*/  @!P4 LDC.64 R16, c[0x0][0x5c0] ;  /* 0x00017000ff10cb82 */ /* 0x000e680000000a00 */
[----:B------:R-:W-:Y:S04]  /*4d380*/  @!P1 STG.E.U8 desc[UR4][R66.64+0xd8], R71 ;  /* 0x0000d84742009986 */ /* 0x000fe8000c101104 */
[----:B------:R0:W-:Y:S01]  /*4d390*/  @!P5 STG.E.U8 desc[UR4][R62.64+0xd9], R73 ;  /* 0x0000d9493e00d986 */ /* 0x0001e2000c101104 */
[----:B------:R-:W-:Y:S01]  /*4d3a0*/  LOP3.LUT P2, RZ, R4, 0x40000000, RZ, 0xc0, !PT ;  /* 0x4000000004ff7812 */ /* 0x000fe2000784c0ff */
[----:B0-----:R-:W0:Y:S01]  /*4d3b0*/  @!P6 LDC.64 R62, c[0x0][0x5c0] ;  /* 0x00017000ff3eeb82 */ /* 0x001e220000000a00 */
[----:B------:R-:W-:-:S02]  /*4d3c0*/  P2R R70, PR, RZ, 0x8 ;  /* 0x00000008ff467803 */ /* 0x000fc40000000000 */
[----:B------:R-:W-:Y:S02]  /*4d3d0*/  LOP3.LUT P3, RZ, R4, 0x20000000, RZ, 0xc0, !PT ;  /* 0x2000000004ff7812 */ /* 0x000fe4000786c0ff */
[----:B-1----:R-:W-:-:S07]  /*4d3e0*/  @!P4 IADD3 R16, P5, R213, R16, RZ ;  /* 0x00000010d510c210 */ /* 0x002fce0007fbe0ff */
[----:B------:R0:W-:Y:S01]  /*4d3f0*/  @!P2 STG.E.U8 desc[UR4][R60.64+0xd0], R75 ;  /* 0x0000d04b3c00a986 */ /* 0x0001e2000c101104 */
[----:B------:R-:W-:-:S03]  /*4d400*/  @!P4 IMAD.X R17, R193, 0x1, R17, P5 ;  /* 0x00000001c111c824 */ /* 0x000fc600028e0611 */
[----:B------:R4:W-:Y:S01]  /*4d410*/  @!P3 STG.E.U8 desc[UR4][R58.64+0xd1], R69 ;  /* 0x0000d1453a00b986 */ /* 0x0009e2000c101104 */
[----:B0-----:R-:W-:Y:S02]  /*4d420*/  @!P6 IADD3 R60, P5, R191, R62, RZ ;  /* 0x0000003ebf3ce210 */ /* 0x001fe40007fbe0ff */
[----:B------:R-:W-:-:S03]  /*4d430*/  F2FP.SATFINITE.E4M3.F32.PACK_AB_MERGE_C R65, RZ, R65, RZ ;  /* 0x00000041ff41723e */ /* 0x000fc600048070ff */
[----:B------:R-:W-:Y:S01]  /*4d440*/  @!P6 IMAD.X R61, R190, 0x1, R63, P5 ;  /* 0x00000001be3de824 */ /* 0x000fe200028e063f */
[----:B------:R-:W-:Y:S01]  /*4d450*/  LOP3.LUT P5, RZ, R0, 0x2000, RZ, 0xc0, !PT ;  /* 0x0000200000ff7812 */ /* 0x000fe200078ac0ff */
[----:B------:R0:W-:Y:S01]  /*4d460*/  @!P4 STG.E.U8 desc[UR4][R16.64+0xd0], R65 ;  /* 0x0000d0411000c986 */ /* 0x0001e2000c101104 */
[----:B--2---:R-:W-:-:S03]  /*4d470*/  FMUL R62, R211, UR61 ;  /* 0x0000003dd33e7c20 */ /* 0x004fc60008400000 */
[----:B------:R-:W2:Y:S01]  /*4d480*/  LDL.LU R211, [R1+0x754] ;  /* 0x0007540001d37983 */ /* 0x000ea20000300800 */
[----:B----4-:R-:W-:-:S03]  /*4d490*/  FMUL R58, R222, UR61 ;  /* 0x0000003dde3a7c20 */ /* 0x010fc60008400000 */
[----:B------:R-:W4:Y:S02]  /*4d4a0*/  LDL.LU R222, [R1+0x758] ;  /* 0x0007580001de7983 */ /* 0x000f240000300800 */
[----:B------:R-:W-:Y:S01]  /*4d4b0*/  F2FP.SATFINITE.E4M3.F32.PACK_AB_MERGE_C R63, RZ, R58, RZ ;  /* 0x0000003aff3f723e */ /* 0x000fe200048070ff */
[----:B------:R-:W-:Y:S01]  /*4d4c0*/  FMUL R58, R209, UR61 ;  /* 0x0000003dd13a7c20 */ /* 0x000fe20008400000 */
[----:B------:R-:W-:Y:S01]  /*4d4d0*/  F2FP.SATFINITE.E4M3.F32.PACK_AB_MERGE_C R59, RZ, R62, RZ ;  /* 0x0000003eff3b723e */ /* 0x000fe200048070ff */
[----:B------:R-:W4:Y:S03]  /*4d4e0*/  LDL.LU R208, [R1+0x75c] ;  /* 0x00075c0001d07983 */ /* 0x000f260000300800 */
[----:B0-----:R-:W-:Y:S01]  /*4d4f0*/  F2FP.SATFINITE.E4M3.F32.PACK_AB_MERGE_C R65, RZ, R58, RZ ;  /* 0x0000003aff41723e */ /* 0x001fe200048070ff */
[----:B------:R-:W4:Y:S01]  /*4d500*/  LDL.LU R209, [R1+0x760] ;  /* 0x0007600001d17983 */ /* 0x000f220000300800 */
[----:B------:R-:W-:-:S03]  /*4d510*/  FMUL R58, R210, UR61 ;  /* 0x0000003dd23a7c20 */ /* 0x000fc60008400000 */
[----:B------:R-:W4:Y:S04]  /*4d520*/  LDL.LU R210, [R1+0x764] ;  /* 0x0007640001d27983 */ /* 0x000f280000300800 */
[----:B------:R0:W-:Y:S02]  /*4d530*/  @!P5 STG.E.U8 desc[UR4][R60.64+0xd1], R59 ;  /* 0x0000d13b3c00d986 */ /* 0x0001e4000c101104 */
[----:B0-----:R-:W-:Y:S01]  /*4d540*/  F2FP.SATFINITE.E4M3.F32.PACK_AB_MERGE_C R59, RZ, R58, RZ ;  /* 0x0000003aff3b723e */ /* 0x001fe200048070ff */
[----:B---3--:R-:W-:Y:S02]  /*4d550*/  FMUL R58, R223, UR61 ;  /* 0x0000003ddf3a7c20 */ /* 0x008fe40008400000 */
[----:B------:R-:W3:Y:S01]  /*4d560*/  LDL.LU R223, [R1+0x768] ;  /* 0x0007680001df7983 */ /* 0x000ee20000300800 */
[----:B------:R-:W-:-:S02]  /*4d570*/  LOP3.LUT P1, RZ, R0, 0x800, RZ, 0xc0, !PT ;  /* 0x0000080000ff7812 */ /* 0x000fc4000782c0ff */
[----:B------:R-:W-:-:S11]  /*4d580*/  LOP3.LUT P2, RZ, R0, 0x200, RZ, 0xc0, !PT ;  /* 0x0000020000ff7812 */ /* 0x000fd6000784c0ff */
[----:B------:R-:W0:Y:S08]  /*4d590*/  @!P1 LDC.64 R16, c[0x0][0x5c0] ;  /* 0x00017000ff109b82 */ /* 0x000e300000000a00 */
[----:B------:R-:W1:Y:S01]  /*4d5a0*/  @!P2 LDC.64 R60, c[0x0][0x5c0] ;  /* 0x00017000ff3cab82 */ /* 0x000e620000000a00 */
[----:B------:R-:W-:Y:S02]  /*4d5b0*/  ISETP.NE.AND P6, PT, R68, RZ, PT ;  /* 0x000000ff4400720c */ /* 0x000fe40003fc5270 */
[----:B------:R-:W-:-:S02]  /*4d5c0*/  LOP3.LUT P0, RZ, R4, 0x8000000, RZ, 0xc0, !PT ;  /* 0x0800000004ff7812 */ /* 0x000fc4000780c0ff */
[----:B------:R-:W-:Y:S02]  /*4d5d0*/  LOP3.LUT P3, RZ, R4, 0x4000000, RZ, 0xc0, !PT ;  /* 0x0400000004ff7812 */ /* 0x000fe4000786c0ff */
[----:B0-----:R-:W-:-:S07]  /*4d5e0*/  @!P1 IADD3 R16, P5, R185, R16, RZ ;  /* 0x00000010b9109210 */ /* 0x001fce0007fbe0ff */
[----:B------:R1:W-:Y:S01]  /*4d5f0*/  @!P6 STG.E.U8 desc[UR4][R54.64+0xd8], R63 ;  /* 0x0000d83f3600e986 */ /* 0x0003e2000c101104 */
[----:B------:R-:W-:-:S03]  /*4d600*/  @!P1 IMAD.X R17, R184, 0x1, R17, P5 ;  /* 0x00000001b8119824 */ /* 0x000fc600028e0611 */
[----:B------:R0:W-:Y:S01]  /*4d610*/  @!P0 STG.E.U8 desc[UR4][R48.64+0xd9], R65 ;  /* 0x0000d94130008986 */ /* 0x0001e2000c101104 */
[----:B-1----:R-:W-:-:S05]  /*4d620*/  @!P2 IADD3 R54, P5, R171, R60, RZ ;  /* 0x0000003cab36a210 */ /* 0x002fca0007fbe0ff */
[----:B------:R-:W-:Y:S01]  /*4d630*/  @!P2 IMAD.X R55, R170, 0x1, R61, P5 ;  /* 0x00000001aa37a824 */ /* 0x000fe200028e063d */
[----:B------:R-:W-:Y:S01]  /*4d640*/  LOP3.LUT P5, RZ, R4, 0x2000000, RZ, 0xc0, !PT ;  /* 0x0200000004ff7812 */ /* 0x000fe200078ac0ff */
[----:B------:R1:W-:Y:S01]  /*4d650*/  @!P1 STG.E.U8 desc[UR4][R16.64+0xd8], R59 ;  /* 0x0000d83b10009986 */ /* 0x0003e2000c101104 */
[----:B0-----:R-:W-:-:S05]  /*4d660*/  F2FP.SATFINITE.E4M3.F32.PACK_AB_MERGE_C R49, RZ, R58, RZ ;  /* 0x0000003aff31723e */ /* 0x001fca00048070ff */
[----:B------:R-:W-:Y:S01]  /*4d670*/  @!P2 STG.E.U8 desc[UR4][R54.64+0xd9], R49 ;  /* 0x0000d9313600a986 */ /* 0x000fe2000c101104 */
[----:B--2---:R-:W-:-:S03]  /*4d680*/  FMUL R48, R211, UR61 ;  /* 0x0000003dd3307c20 */ /* 0x004fc60008400000 */
[----:B------:R-:W2:Y:S02]  /*4d690*/  LDL.LU R211, [R1+0x76c] ;  /* 0x00076c0001d37983 */ /* 0x000ea40000300800 */
[----:B------:R-:W-:Y:S01]  /*4d6a0*/  F2FP.SATFINITE.E4M3.F32.PACK_AB_MERGE_C R61, RZ, R48, RZ ;  /* 0x00000030ff3d723e */ /* 0x000fe200048070ff */
[----:B----4-:R-:W-:Y:S02]  /*4d6b0*/  FMUL R48, R222, UR61 ;  /* 0x0000003dde307c20 */ /* 0x010fe40008400000 */
[----:B------:R-:W4:Y:S03]  /*4d6c0*/  LDL.LU R222, [R1+0x770] ;  /* 0x0007700001de7983 */ /* 0x000f260000300800 */
[----:B-1----:R-:W-:Y:S01]  /*4d6d0*/  F2FP.SATFINITE.E4M3.F32.PACK_AB_MERGE_C R59, RZ, R48, RZ ;  /* 0x00000030ff3b723e */ /* 0x002fe200048070ff */
[----:B------:R-:W-:Y:S04]  /*4d6e0*/  @!P3 STG.E.U8 desc[UR4][R46.64+0xd0], R61 ;  /* 0x0000d03d2e00b986 */ /* 0x000fe8000c101104 */
[----:B------:R0:W-:Y:S02]  /*4d6f0*/  @!P5 STG.E.U8 desc[UR4][R44.64+0xd1], R59 ;  /* 0x0000d13b2c00d986 */ /* 0x0001e4000c101104 */
[----:B0-----:R-:W-:Y:S01]  /*4d700*/  FMUL R44, R210, UR61 ;  /* 0x0000003dd22c7c20 */ /* 0x001fe20008400000 */
[----:B------:R-:W-:-:S02]  /*4d710*/  FMUL R46, R209, UR61 ;  /* 0x0000003dd12e7c20 */ /* 0x000fc40008400000 */
[----:B------:R-:W4:Y:S02]  /*4d720*/  LDL.LU R209, [R1+0x774] ;  /* 0x0007740001d17983 */ /* 0x000f240000300800 */
[----:B------:R-:W-:Y:S01]  /*4d730*/  F2FP.SATFINITE.E4M3.F32.PACK_AB_MERGE_C R55, RZ, R44, RZ ;  /* 0x0000002cff37723e */ /* 0x000fe200048070ff */
[----:B---3--:R-:W-:Y:S02]  /*4d740*/  FMUL R44, R223, UR61 ;  /* 0x0000003ddf2c7c20 */ /* 0x008fe40008400000 */
[----:B------:R-:W3:Y:S01]  /*4d750*/  LDL.LU R223, [R1+0x778] ;  /* 0x0007780001df7983 */ /* 0x000ee20000300800 */
[C---:B------:R-:W-:Y:S02]  /*4d760*/  LOP3.LUT P4, RZ, R0.reuse, 0x100, RZ, 0xc0, !PT ;  /* 0x0000010000ff7812 */ /* 0x040fe4000788c0ff */
[----:B------:R-:W-:Y:S01]  /*4d770*/  LOP3.LUT P1, RZ, R0, 0x10, RZ, 0xc0, !PT ;  /* 0x0000001000ff7812 */ /* 0x000fe2000782c0ff */
[----:B------:R-:W3:Y:S10]  /*4d780*/  LDL.LU R210, [R1+0x77c] ;  /* 0x00077c0001d27983 */ /* 0x000ef40000300800 */
[----:B------:R-:W0:Y:S02]  /*4d790*/  @!P4 LDC.64 R16, c[0x0][0x5c0] ;  /* 0x00017000ff10cb82 */ /* 0x000e240000000a00 */
[----:B0-----:R-:W-:-:S05]  /*4d7a0*/  @!P4 IADD3 R156, P5, R156, R16, RZ ;  /* 0x000000109c9cc210 */ /* 0x001fca0007fbe0ff */
[----:B------:R-:W-:Y:S01]  /*4d7b0*/  @!P4 IMAD.X R157, R96, 0x1, R17, P5 ;  /* 0x00000001609dc824 */ /* 0x000fe200028e0611 */
[----:B------:R-:W-:Y:S01]  /*4d7c0*/  LOP3.LUT P4, RZ, R12, 0x40, RZ, 0xc0, !PT ;  /* 0x000000400cff7812 */ /* 0x000fe2000788c0ff */
[----:B------:R-:W-:-:S05]  /*4d7d0*/  FMUL R16, R208, UR61 ;  /* 0x0000003dd0107c20 */ /* 0x000fca0008400000 */
[----:B------:R-:W-:-:S07]  /*4d7e0*/  F2FP.SATFINITE.E4M3.F32.PACK_AB_MERGE_C R49, RZ, R16, RZ ;  /* 0x00000010ff31723e */ /* 0x000fce00048070ff */
[----:B------:R-:W0:Y:S01]  /*4d7f0*/  @!P4 LDC.64 R16, c[0x0][0x5c0] ;  /* 0x00017000ff10cb82 */ /* 0x000e220000000a00 */
[C---:B------:R-:W-:Y:S02]  /*4d800*/  LOP3.LUT P5, RZ, R0.reuse, 0x100, RZ, 0xc0, !PT ;  /* 0x0000010000ff7812 */ /* 0x040fe400078ac0ff */
[----:B------:R-:W-:Y:S02]  /*4d810*/  LOP3.LUT P2, RZ, R0, 0x8, RZ, 0xc0, !PT ;  /* 0x0000000800ff7812 */ /* 0x000fe4000784c0ff */
[----:B------:R-:W-:-:S09]  /*4d820*/  F2FP.SATFINITE.E4M3.F32.PACK_AB_MERGE_C R47, RZ, R46, RZ ;  /* 0x0000002eff2f723e */ /* 0x000fd200048070ff */
[----:B------:R1:W-:Y:S01]  /*4d830*/  @!P5 STG.E.U8 desc[UR4][R156.64+0xd0], R49 ;  /* 0x0000d0319c00d986 */ /* 0x0003e2000c101104 */
[----:B0-----:R-:W-:Y:S02]  /*4d840*/  @!P4 IADD3 R16, P5, R95, R16, RZ ;  /* 0x000000105f10c210 */ /* 0x001fe40007fbe0ff */
[----:B-1----:R-:W-:Y:S02]  /*4d850*/  F2FP.SATFINITE.E4M3.F32.PACK_AB_MERGE_C R49, RZ, R44, RZ ;  /* 0x0000002cff31723e */ /* 0x002fe400048070ff */
[----:B------:R-:W0:Y:S01]  /*4d860*/  @!P1 LDC.64 R44, c[0x0][0x5c0] ;  /* 0x00017000ff2c9b82 */ /* 0x000e220000000a00 */
[----:B------:R-:W-:-:S05]  /*4d870*/  @!P4 IMAD.X R17, R94, 0x1, R17, P5 ;  /* 0x000000015e11c824 */ /* 0x000fca00028e0611 */
[----:B------:R1:W-:Y:S01]  /*4d880*/  @!P4 STG.E.U8 desc[UR4][R16.64+0xd1], R47 ;  /* 0x0000d12f1000c986 */ /* 0x0003e2000c101104 */
[C---:B------:R-:W-:Y:S01]  /*4d890*/  LOP3.LUT P6, RZ, R4.reuse, 0x1000000, RZ, 0xc0, !PT ;  /* 0x0100000004ff7812 */ /* 0x040fe200078cc0ff */
[----:B-1----:R-:W1:Y:S01]  /*4d8a0*/  @!P2 LDC.64 R16, c[0x0][0x5c0] ;  /* 0x00017000ff10ab82 */ /* 0x002e620000000a00 */
[----:B------:R-:W-:Y:S02]  /*4d8b0*/  LOP3.LUT P0, RZ, R4, 0x800000, RZ, 0xc0, !PT ;  /* 0x0080000004ff7812 */ /* 0x000fe4000780c0ff */
[----:B0-----:R-:W-:Y:S01]  /*4d8c0*/  @!P1 IADD3 R44, P4, R91, R44, RZ ;  /* 0x0000002c5b2c9210 */ /* 0x001fe20007f9e0ff */
[----:B--2---:R-:W-:Y:S02]  /*4d8d0*/  FMUL R46, R211, UR61 ;  /* 0x0000003dd32e7c20 */ /* 0x004fe40008400000 */
[----:B------:R-:W2:Y:S02]  /*4d8e0*/  LDL.LU R211, [R1+0x780] ;  /* 0x0007800001d37983 */ /* 0x000ea40000300800 */
[----:B------:R-:W-:-:S04]  /*4d8f0*/  @!P1 IMAD.X R45, R90, 0x1, R45, P4 ;  /* 0x000000015a2d9824 */ /* 0x000fc800020e062d */
[----:B------:R4:W-:Y:S01]  /*4d900*/  @!P6 STG.E.U8 desc[UR4][R42.64+0xd8], R55 ;  /* 0x0000d8372a00e986 */ /* 0x0009e2000c101104 */
[----:B------:R-:W-:-:S03]  /*4d910*/  F2FP.SATFINITE.E4M3.F32.PACK_AB_MERGE_C R47, RZ, R46, RZ ;  /* 0x0000002eff2f723e */ /* 0x000fc600048070ff */
[----:B------:R0:W-:Y:S01]  /*4d920*/  @!P0 STG.E.U8 desc[UR4][R40.64+0xd9], R49 ;  /* 0x0000d93128008986 */ /* 0x0001e2000c101104 */
[----:B-1----:R-:W-:Y:S01]  /*4d930*/  @!P2 IADD3 R16, P4, R89, R16, RZ ;  /* 0x000000105910a210 */ /* 0x002fe20007f9e0ff */
[----:B----4-:R-:W-:Y:S02]  /*4d940*/  FMUL R42, R222, UR61 ;  /* 0x0000003dde2a7c20 */ /* 0x010fe40008400000 */
[----:B------:R-:W4:Y:S02]  /*4d950*/  LDL.LU R222, [R1+0x784] ;  /* 0x0007840001de7983 */ /* 0x000f240000300800 */
[----:B------:R-:W-:Y:S01]  /*4d960*/  @!P2 IMAD.X R17, R88, 0x1, R17, P4 ;  /* 0x000000015811a824 */ /* 0x000fe200020e0611 */
[----:B0-----:R-:W-:Y:S01]  /*4d970*/  F2FP.SATFINITE.E4M3.F32.PACK_AB_MERGE_C R49, RZ, R42, RZ ;  /* 0x0000002aff31723e */ /* 0x001fe200048070ff */
[----:B------:R-:W4:Y:S04]  /*4d980*/  LDL.LU R208, [R1+0x788] ;  /* 0x0007880001d07983 */ /* 0x000f280000300800 */
[----:B------:R-:W-:Y:S04]  /*4d990*/  @!P1 STG.E.U8 desc[UR4][R44.64+0xd8], R47 ;  /* 0x0000d82f2c009986 */ /* 0x000fe8000c101104 */
[----:B------:R3:W-:Y:S02]  /*4d9a0*/  @!P2 STG.E.U8 desc[UR4][R16.64+0xd9], R49 ;  /* 0x0000d9311000a986 */ /* 0x0007e4000c101104 */
[----:B---3--:R-:W-:-:S02]  /*4d9b0*/  FMUL R16, R223, UR61 ;  /* 0x0000003ddf107c20 */ /* 0x008fc40008400000 */
[----:B------:R-:W3:Y:S01]  /*4d9c0*/  LDL.LU R223, [R1+0x78c] ;  /* 0x00078c0001df7983 */ /* 0x000ee20000300800 */
[----:B------:R-:W-:-:S04]  /*4d9d0*/  ISETP.NE.AND P3, PT, R70, RZ, PT ;  /* 0x000000ff4600720c */ /* 0x000fc80003f65270 */
[----:B------:R-:W-:-:S13]  /*4d9e0*/  ISETP.LT.OR P4, PT, R28, 0xe1, !P3 ;  /* 0x000000e11c00780c */ /* 0x000fda0005f81670 */
[----:B------:R-:W0:Y:S01]  /*4d9f0*/  @!P4 LDC.64 R40, c[0x0][0x5c0] ;  /* 0x00017000ff28cb82 */ /* 0x000e220000000a00 */
[----:B------:R-:W-:Y:S02]  /*4da00*/  FMUL R42, R209, UR61 ;  /* 0x0000003dd12a7c20 */ /* 0x000fe40008400000 */
[----:B------:R-:W3:Y:S03]  /*4da10*/  LDL.LU R209, [R1+0x790] ;  /* 0x0007900001d17983 */ /* 0x000ee60000300800 */
[----:B------:R-:W-:Y:S02]  /*4da20*/  F2FP.SATFINITE.E4M3.F32.PACK_AB_MERGE_C R45, RZ, R42, RZ ;  /* 0x0000002aff2d723e */ /* 0x000fe400048070ff */
[----:B0-----:R-:W-:-:S05]  /*4da30*/  @!P4 IADD3 R40, P5, R14, R40, RZ ;  /* 0x000000280e28c210 */ /* 0x001fca0007fbe0ff */
[----:B------:R-:W-:-:S05]  /*4da40*/  @!P4 IMAD.X R41, R29, 0x1, R41, P5 ;  /* 0x000000011d29c824 */ /* 0x000fca00028e0629 */
[----:B------:R0:W-:Y:S01]  /*4da50*/  @!P4 STG.E.U8 desc[UR4][R40.64+0xe0], R45 ;  /* 0x0000e02d2800c986 */ /* 0x0001e2000c101104 */
[----:B------:R-:W-:-:S13]  /*4da60*/  ISETP.LT.OR P4, PT, R28, 0xe2, !P3 ;  /* 0x000000e21c00780c */ /* 0x000fda0005f81670 */
[----:B------:R-:W1:Y:S01]  /*4da70*/  @!P4 LDC.64 R42, c[0x0][0x5c0] ;  /* 0x00017000ff2acb82 */ /* 0x000e620000000a00 */
[----:B------:R-:W-:Y:S01]  /*4da80*/  F2FP.SATFINITE.E4M3.F32.PACK_AB_MERGE_C R47, RZ, R16, RZ ;  /* 0x00000010ff2f723e */ /* 0x000fe200048070ff */
[----:B------:R-:W-:Y:S01]  /*4da90*/  FMUL R16, R210, UR61 ;  /* 0x0000003dd2107c20 */ /* 0x000fe20008400000 */
[C---:B------:R-:W-:Y:S01]  /*4daa0*/  LOP3.LUT P0, RZ, R4.reuse, 0x400000, RZ, 0xc0, !PT ;  /* 0x0040000004ff7812 */ /* 0x040fe2000780c0ff */
[----:B------:R-:W3:Y:S01]  /*4dab0*/  LDL.LU R210, [R1+0x794] ;  /* 0x0007940001d27983 */ /* 0x000ee20000300800 */
[----:B------:R-:W-:Y:S02]  /*4dac0*/  LOP3.LUT P1, RZ, R4, 0x100000, RZ, 0xc0, !PT ;  /* 0x0010000004ff7812 */ /* 0x000fe4000782c0ff */
[----:B------:R-:W-:Y:S02]  /*4dad0*/  F2FP.SATFINITE.E4M3.F32.PACK_AB_MERGE_C R49, RZ, R16, RZ ;  /* 0x00000010ff31723e */ /* 0x000fe400048070ff */
[----:B-1----:R-:W-:-:S05]  /*4dae0*/  @!P4 IADD3 R42, P5, R14, R42, RZ ;  /* 0x0000002a0e2ac210 */ /* 0x002fca0007fbe0ff */
[----:B------:R-:W-:-:S05]  /*4daf0*/  @!P4 IMAD.X R43, R29, 0x1, R43, P5 ;  /* 0x000000011d2bc824 */ /* 0x000fca00028e062b */
[----:B------:R-:W-:Y:S01]  /*4db00*/  @!P4 STG.E.U8 desc[UR4][R42.64+0xe1], R47 ;  /* 0x0000e12f2a00c986 */ /* 0x000fe2000c101104 */
[----:B--2---:R-:W-:-:S03]  /*4db10*/  FMUL R16, R211, UR61 ;  /* 0x0000003dd3107c20 */ /* 0x004fc60008400000 */
[----:B------:R-:W-:Y:S02]  /*4db20*/  @!P0 STG.E.U8 desc[UR4][R38.64+0xe0], R49 ;  /* 0x0000e03126008986 */ /* 0x000fe4000c101104 */
[----:B0-----:R-:W-:Y:S02]  /*4db30*/  F2FP.SATFINITE.E4M3.F32.PACK_AB_MERGE_C R41, RZ, R16, RZ ;  /* 0x00000010ff29723e */ /* 0x001fe400048070ff */
[----:B------:R-:W2:Y:S04]  /*4db40*/  LDL.LU R211, [R1+0x798] ;  /* 0x0007980001d37983 */ /* 0x000ea80000300800 */
[----:B------:R4:W-:Y:S02]  /*4db50*/  @!P1 STG.E.U8 desc[UR4][R36.64+0xe1], R41 ;  /* 0x0000e12924009986 */ /* 0x0009e4000c101104 */
[----:B----4-:R-:W-:Y:S01]  /*4db60*/  FMUL R36, R208, UR61 ;  /* 0x0000003dd0247c20 */ /* 0x010fe20008400000 */
[----:B------:R-:W-:-:S02]  /*4db70*/  FMUL R40, R222, UR61 ;  /* 0x0000003dde287c20 */ /* 0x000fc40008400000 */
[----:B------:R-:W4:Y:S02]  /*4db80*/  LDL.LU R222, [R1+0x79c] ;  /* 0x00079c0001de7983 */ /* 0x000f240000300800 */
[----:B------:R-:W-:Y:S01]  /*4db90*/  F2FP.SATFINITE.E4M3.F32.PACK_AB_MERGE_C R37, RZ, R36, RZ ;  /* 0x00000024ff25723e */ /* 0x000fe200048070ff */
[----:B---3--:R-:W-:Y:S02]  /*4dba0*/  FMUL R36, R223, UR61 ;  /* 0x0000003ddf247c20 */ /* 0x008fe40008400000 */
[----:B------:R-:W3:Y:S01]  /*4dbb0*/  LDL.LU R223, [R1+0x7a0] ;  /* 0x0007a00001df7983 */ /* 0x000ee20000300800 */
[----:B------:R-:W-:Y:S02]  /*4dbc0*/  ISETP.LT.OR P4, PT, R28, 0xe9, !P3 ;  /* 0x000000e91c00780c */ /* 0x000fe40005f81670 */
[----:B------:R-:W-:Y:S01]  /*4dbd0*/  F2FP.SATFINITE.E4M3.F32.PACK_AB_MERGE_C R43, RZ, R40, RZ ;  /* 0x00000028ff2b723e */ /* 0x000fe200048070ff */
[----:B------:R-:W3:Y:S10]  /*4dbe0*/  LDL.LU R208, [R1+0x7a4] ;  /* 0x0007a40001d07983 */ /* 0x000ef40000300800 */
[----:B------:R-:W0:Y:S02]  /*4dbf0*/  @!P4 LDC.64 R16, c[0x0][0x5c0] ;  /* 0x00017000ff10cb82 */ /* 0x000e240000000a00 */
[----:B0-----:R-:W-:-:S05]  /*4dc00*/  @!P4 IADD3 R16, P5, R14, R16, RZ ;  /* 0x000000100e10c210 */ /* 0x001fca0007fbe0ff */
[----:B------:R-:W-:-:S05]  /*4dc10*/  @!P4 IMAD.X R17, R29, 0x1, R17, P5 ;  /* 0x000000011d11c824 */ /* 0x000fca00028e0611 */
[----:B------:R0:W-:Y:S01]  /*4dc20*/  @!P4 STG.E.U8 desc[UR4][R16.64+0xe8], R43 ;  /* 0x0000e82b1000c986 */ /* 0x0001e2000c101104 */
[----:B------:R-:W-:-:S13]  /*4dc30*/  ISETP.LT.OR P4, PT, R28, 0xea, !P3 ;  /* 0x000000ea1c00780c */ /* 0x000fda0005f81670 */
[----:B------:R-:W1:Y:S01]  /*4dc40*/  @!P4 LDC.64 R38, c[0x0][0x5c0] ;  /* 0x00017000ff26cb82 */ /* 0x000e620000000a00 */
[C---:B------:R-:W-:Y:S01]  /*4dc50*/  LOP3.LUT P2, RZ, R4.reuse, 0x80000, RZ, 0xc0, !PT ;  /* 0x0008000004ff7812 */ /* 0x040fe2000784c0ff */
[----:B0-----:R-:W-:Y:S02]  /*4dc60*/  FMUL R16, R209, UR61 ;  /* 0x0000003dd1107c20 */ /* 0x001fe40008400000 */
[----:B------:R-:W3:Y:S01]  /*4dc70*/  LDL.LU R209, [R1+0x7a8] ;  /* 0x0007a80001d17983 */ /* 0x000ee20000300800 */
[----:B------:R-:W-:Y:S02]  /*4dc80*/  P2R R44, PR, RZ, 0x4 ;  /* 0x00000004ff2c7803 */ /* 0x000fe40000000000 */
[----:B------:R-:W-:Y:S02]  /*4dc90*/  LOP3.LUT P2, RZ, R4, 0x200000, RZ, 0xc0, !PT ;  /* 0x0020000004ff7812 */ /* 0x000fe4000784c0ff */
[----:B------:R-:W-:Y:S02]  /*4dca0*/  F2FP.SATFINITE.E4M3.F32.PACK_AB_MERGE_C R41, RZ, R36, RZ ;  /* 0x00000024ff29723e */ /* 0x000fe400048070ff */
[----:B------:R-:W-:Y:S01]  /*4dcb0*/  F2FP.SATFINITE.E4M3.F32.PACK_AB_MERGE_C R43, RZ, R16, RZ ;  /* 0x00000010ff2b723e */ /* 0x000fe200048070ff */
[----:B------:R-:W-:-:S02]  /*4dcc0*/  FMUL R16, R210, UR61 ;  /* 0x0000003dd2107c20 */ /* 0x000fc40008400000 */
[----:B------:R-:W3:Y:S01]  /*4dcd0*/  LDL.LU R210, [R1+0x7ac] ;  /* 0x0007ac0001d27983 */ /* 0x000ee20000300800 */
[----:B-1----:R-:W-:-:S05]  /*4dce0*/  @!P4 IADD3 R38, P5, R14, R38, RZ ;  /* 0x000000260e26c210 */ /* 0x002fca0007fbe0ff */
[----:B------:R-:W-:-:S05]  /*4dcf0*/  @!P4 IMAD.X R39, R29, 0x1, R39, P5 ;  /* 0x000000011d27c824 */ /* 0x000fca00028e0627 */
[----:B------:R-:W-:Y:S04]  /*4dd00*/  @!P4 STG.E.U8 desc[UR4][R38.64+0xe9], R37 ;  /* 0x0000e9252600c986 */ /* 0x000fe8000c101104 */
[----:B------:R4:W-:Y:S01]  /*4dd10*/  @!P2 STG.E.U8 desc[UR4][R34.64+0xe8], R41 ;  /* 0x0000e8292200a986 */ /* 0x0009e2000c101104 */
[----:B------:R-:W-:Y:S02]  /*4dd20*/  ISETP.NE.AND P2, PT, R44, RZ, PT ;  /* 0x000000ff2c00720c */ /* 0x000fe40003f45270 */
[----:B------:R-:W-:Y:S01]  /*4dd30*/  F2FP.SATFINITE.E4M3.F32.PACK_AB_MERGE_C R45, RZ, R16, RZ ;  /* 0x00000010ff2d723e */ /* 0x000fe200048070ff */
[----:B--2---:R-:W-:Y:S02]  /*4dd40*/  FMUL R16, R211, UR61 ;  /* 0x0000003dd3107c20 */ /* 0x004fe40008400000 */
[----:B------:R-:W2:Y:S08]  /*4dd50*/  LDL.LU R211, [R1+0x7b0] ;  /* 0x0007b00001d37983 */ /* 0x000eb00000300800 */
[----:B------:R3:W-:Y:S01]  /*4dd60*/  @!P2 STG.E.U8 desc[UR4][R32.64+0xe9], R43 ;  /* 0x0000e92b2000a986 */ /* 0x0007e2000c101104 */
[----:B----4-:R-:W-:-:S03]  /*4dd70*/  FMUL R34, R222, UR61 ;  /* 0x0000003dde227c20 */ /* 0x010fc60008400000 */
[----:B------:R-:W4:Y:S01]  /*4dd80*/  LDL.LU R222, [R1+0x7b4] ;  /* 0x0007b40001de7983 */ /* 0x000f220000300800 */
[----:B---3--:R-:W-:-:S03]  /*4dd90*/  FMUL R32, R223, UR61 ;  /* 0x0000003ddf207c20 */ /* 0x008fc60008400000 */
[----:B------:R-:W3:Y:S01]  /*4dda0*/  LDL.LU R223, [R1+0x7b8] ;  /* 0x0007b80001df7983 */ /* 0x000ee20000300800 */
[C---:B------:R-:W-:Y:S02]  /*4ddb0*/  LOP3.LUT P6, RZ, R0.reuse, 0x80, RZ, 0xc0, !PT ;  /* 0x0000008000ff7812 */ /* 0x040fe400078cc0ff */
[----:B------:R-:W-:Y:S02]  /*4ddc0*/  LOP3.LUT P1, RZ, R0, 0x40, RZ, 0xc0, !PT ;  /* 0x0000004000ff7812 */ /* 0x000fe4000782c0ff */
[----:B------:R-:W-:Y:S02]  /*4ddd0*/  F2FP.SATFINITE.E4M3.F32.PACK_AB_MERGE_C R37, RZ, R16, RZ ;  /* 0x00000010ff25723e */ /* 0x000fe400048070ff */
[----:B------:R-:W-:-:S07]  /*4dde0*/  F2FP.SATFINITE.E4M3.F32.PACK_AB_MERGE_C R33, RZ, R34, RZ ;  /* 0x00000022ff21723e */ /* 0x000fce00048070ff */
[----:B------:R-:W0:Y:S01]  /*4ddf0*/  @!P6 LDC.64 R16, c[0x0][0x5c0] ;  /* 0x00017000ff10eb82 */ /* 0x000e220000000a00 */
[C---:B------:R-:W-:Y:S02]  /*4de00*/  LOP3.LUT P0, RZ, R4.reuse, 0x40000, RZ, 0xc0, !PT ;  /* 0x0004000004ff7812 */ /* 0x040fe4000780c0ff */
[----:B------:R-:W-:-:S05]  /*4de10*/  LOP3.LUT P4, RZ, R4, 0x20000, RZ, 0xc0, !PT ;  /* 0x0002000004ff7812 */ /* 0x000fca000788c0ff */
[----:B------:R-:W1:Y:S01]  /*4de20*/  @!P1 LDC.64 R34, c[0x0][0x5c0] ;  /* 0x00017000ff229b82 */ /* 0x000e620000000a00 */
[----:B------:R-:W-:-:S05]  /*4de30*/  LOP3.LUT P5, RZ, R0, 0x2, RZ, 0xc0, !PT ;  /* 0x0000000200ff7812 */ /* 0x000fca00078ac0ff */
[----:B------:R-:W-:Y:S04]  /*4de40*/  @!P0 STG.E.U8 desc[UR4][R30.64+0xe0], R45 ;  /* 0x0000e02d1e008986 */ /* 0x000fe8000c101104 */
[----:B------:R0:W-:Y:S02]  /*4de50*/  @!P4 STG.E.U8 desc[UR4][R26.64+0xe1], R37 ;  /* 0x0000e1251a00c986 */ /* 0x0001e4000c101104 */
[----:B0-----:R-:W-:Y:S01]  /*4de60*/  @!P6 IADD3 R16, P4, R83, R16, RZ ;  /* 0x000000105310e210 */ /* 0x001fe20007f9e0ff */
[----:B------:R-:W-:-:S04]  /*4de70*/  FMUL R26, R208, UR61 ;  /* 0x0000003dd01a7c20 */ /* 0x000fc80008400000 */
[----:B------:R-:W-:Y:S01]  /*4de80*/  @!P6 IMAD.X R17, R82, 0x1, R17, P4 ;  /* 0x000000015211e824 */ /* 0x000fe200020e0611 */
[----:B------:R-:W3:Y:S01]  /*4de90*/  LDL.LU R208, [R1+0x7bc] ;  /* 0x0007bc0001d07983 */ /* 0x000ee20000300800 */
[----:B-1----:R-:W-:Y:S02]  /*4dea0*/  @!P1 IADD3 R30, P4, R79, R34, RZ ;  /* 0x000000224f1e9210 */ /* 0x002fe40007f9e0ff */
[----:B------:R-:W-:Y:S01]  /*4deb0*/  F2FP.SATFINITE.E4M3.F32.PACK_AB_MERGE_C R27, RZ, R32, RZ ;  /* 0x00000020ff1b723e */ /* 0x000fe200048070ff */
[----:B------:R0:W-:Y:S02]  /*4dec0*/  @!P6 STG.E.U8 desc[UR4][R16.64+0xe0], R33 ;  /* 0x0000e0211000e986 */ /* 0x0001e4000c101104 */
[----:B------:R-:W-:Y:S01]  /*4ded0*/  @!P1 IMAD.X R31, R78, 0x1, R35, P4 ;  /* 0x000000014e1f9824 */ /* 0x000fe200020e0623 */
[----:B------:R-:W-:Y:S01]  /*4dee0*/  F2FP.SATFINITE.E4M3.F32.PACK_AB_MERGE_C R35, RZ, R26, RZ ;  /* 0x0000001aff23723e */ /* 0x000fe200048070ff */
[----:B0-----:R-:W0:Y:S01]  /*4def0*/  @!P5 LDC.64 R32, c[0x0][0x5c0] ;  /* 0x00017000ff20db82 */ /* 0x001e220000000a00 */
[----:B------:R-:W-:-:S02]  /*4df00*/  FMUL R26, R209, UR61 ;  /* 0x0000003dd11a7c20 */ /* 0x000fc40008400000 */
[----:B------:R-:W3:Y:S01]  /*4df10*/  LDL.LU R209, [R1+0x7c0] ;  /* 0x0007c00001d17983 */ /* 0x000ee20000300800 */
[C---:B------:R-:W-:Y:S02]  /*4df20*/  LOP3.LUT P3, RZ, R4.reuse, 0x10000, RZ, 0xc0, !PT ;  /* 0x0001000004ff7812 */ /* 0x040fe4000786c0ff */
[----:B------:R-:W-:Y:S02]  /*4df30*/  LOP3.LUT P4, RZ, R4, 0x2000, RZ, 0xc0, !PT ;  /* 0x0000200004ff7812 */ /* 0x000fe4000788c0ff */
[----:B------:R-:W-:Y:S01]  /*4df40*/  F2FP.SATFINITE.E4M3.F32.PACK_AB_MERGE_C R17, RZ, R26, RZ ;  /* 0x0000001aff11723e */ /* 0x000fe200048070ff */
[----:B------:R1:W-:Y:S01]  /*4df50*/  @!P1 STG.E.U8 desc[UR4][R30.64+0xe1], R27 ;  /* 0x0000e11b1e009986 */ /* 0x0003e2000c101104 */
[----:B------:R-:W-:-:S03]  /*4df60*/  FMUL R16, R210, UR61 ;  /* 0x0000003dd2107c20 */ /* 0x000fc60008400000 */
[----:B------:R-:W3:Y:S04]  /*4df70*/  LDL.LU R210, [R1+0x7c4] ;  /* 0x0007c40001d27983 */ /* 0x000ee80000300800 */
[----:B------:R-:W-:Y:S04]  /*4df80*/  @!P3 STG.E.U8 desc[UR4][R24.64+0xe8], R35 ;  /* 0x0000e8231800b986 */ /* 0x000fe8000c101104 */
[----:B------:R2:W-:Y:S01]  /*4df90*/  @!P4 STG.E.U8 desc[UR4][R22.64+0xe9], R17 ;  /* 0x0000e9111600c986 */ /* 0x0005e2000c101104 */
[----:B0-----:R-:W-:Y:S02]  /*4dfa0*/  @!P5 IADD3 R64, P4, R64, R32, RZ ;  /* 0x000000204040d210 */ /* 0x001fe40007f9e0ff */
[----:B-1----:R-:W-:-:S03]  /*4dfb0*/  F2FP.SATFINITE.E4M3.F32.PACK_AB_MERGE_C R27, RZ, R16, RZ ;  /* 0x00000010ff1b723e */ /* 0x002fc600048070ff */
[----:B------:R-:W-:-:S05]  /*4dfc0*/  @!P5 IMAD.X R65, R57, 0x1, R33, P4 ;  /* 0x000000013941d824 */ /* 0x000fca00020e0621 */
[----:B------:R0:W-:Y:S01]  /*4dfd0*/  @!P5 STG.E.U8 desc[UR4][R64.64+0xe8], R27 ;  /* 0x0000e81b4000d986 */ /* 0x0001e2000c101104 */
[----:B------:R-:W-:Y:S01]  /*4dfe0*/  ISETP.GE.AND P5, PT, R13, 0x101, PT ;  /* 0x000001010d00780c */ /* 0x000fe20003fa6270 */
[----:B--2---:R-:W-:Y:S02]  /*4dff0*/  FMUL R16, R211, UR61 ;  /* 0x0000003dd3107c20 */ /* 0x004fe40008400000 */
[----:B------:R-:W2:Y:S03]  /*4e000*/  LDL.LU R211, [R1+0x7c8] ;  /* 0x0007c80001d37983 */ /* 0x000ea60000300800 */
[----:B------:R-:W-:Y:S01]  /*4e010*/  F2FP.SATFINITE.E4M3.F32.PACK_AB_MERGE_C R17, RZ, R16, RZ ;  /* 0x00000010ff11723e */ /* 0x000fe200048070ff */
[----:B----4-:R-:W-:Y:S02]  /*4e020*/  FMUL R16, R222, UR61 ;  /* 0x0000003dde107c20 */ /* 0x010fe40008400000 */
[----:B------:R-:W4:Y:S01]  /*4e030*/  LDL.LU R222, [R1+0x7cc] ;  /* 0x0007cc0001de7983 */ /* 0x000f220000300800 */
[----:B---3--:R-:W-:-:S03]  /*4e040*/  FMUL R13, R223, UR61 ;  /* 0x0000003ddf0d7c20 */ /* 0x008fc60008400000 */
[----:B------:R-:W3:Y:S01]  /*4e050*/  LDL.LU R223, [R1+0x7d0] ;  /* 0x0007d00001df7983 */ /* 0x000ee20000300800 */
[----:B------:R-:W-:-:S13]  /*4e060*/  LOP3.LUT P3, RZ, R12, 0x4, RZ, 0xc0, !PT ;  /* 0x000000040cff7812 */ /* 0x000fda000786c0ff */
[----:B------:R-:W1:Y:S01]  /*4e070*/  @!P3 LDC.64 R30, c[0x0][0x5c0] ;  /* 0x00017000ff1ebb82 */ /* 0x000e620000000a00 */
[C---:B------:R-:W-:Y:S02]  /*4e080*/  LOP3.LUT P1, RZ, R12.reuse, 0x8, RZ, 0xc0, !PT ;  /* 0x000000080cff7812 */ /* 0x040fe4000782c0ff */
[----:B------:R-:W-:Y:S02]  /*4e090*/  LOP3.LUT P2, RZ, R12, 0x20, RZ, 0xc0, !PT ;  /* 0x000000200cff7812 */ /* 0x000fe4000784c0ff */
[----:B------:R-:W-:Y:S02]  /*4e0a0*/  F2FP.SATFINITE.E4M3.F32.PACK_AB_MERGE_C R23, RZ, R16, RZ ;  /* 0x00000010ff17723e */ /* 0x000fe400048070ff */
[----:B------:R-:W-:-:S09]  /*4e0b0*/  LOP3.LUT P6, RZ, R4, 0x4000, RZ, 0xc0, !PT ;  /* 0x0000400004ff7812 */ /* 0x000fd200078cc0ff */
[----:B0-----:R-:W0:Y:S01]  /*4e0c0*/  @!P2 LDC.64 R26, c[0x0][0x5c0] ;  /* 0x00017000ff1aab82 */ /* 0x001e220000000a00 */
[----:B-1----:R-:W-:-:S05]  /*4e0d0*/  @!P3 IADD3 R56, P4, R56, R30, RZ ;  /* 0x0000001e3838b210 */ /* 0x002fca0007f9e0ff */
[----:B------:R-:W-:Y:S02]  /*4e0e0*/  @!P3 IMAD.X R57, R53, 0x1, R31, P4 ;  /* 0x000000013539b824 */ /* 0x000fe400020e061f */
[----:B------:R-:W1:Y:S01]  /*4e0f0*/  @!P1 LDC.64 R30, c[0x0][0x5c0] ;  /* 0x00017000ff1e9b82 */ /* 0x000e620000000a00 */
[----:B------:R-:W-:Y:S02]  /*4e100*/  LOP3.LUT P4, RZ, R4, 0x8000, RZ, 0xc0, !PT ;  /* 0x0000800004ff7812 */ /* 0x000fe4000788c0ff */
[----:B------:R0:W-:Y:S01]  /*4e110*/  @!P3 STG.E.U8 desc[UR4][R56.64+0xe9], R17 ;  /* 0x0000e9113800b986 */ /* 0x0001e2000c101104 */
[----:B------:R-:W-:-:S10]  /*4e120*/  ISETP.LT.OR P3, PT, R28, 0xe9, !P5 ;  /* 0x000000e91c00780c */ /* 0x000fd40006f61670 */
[----:B------:R1:W-:Y:S01]  /*4e130*/  @!P4 STG.E.U8 desc[UR4][R20.64+0xe0], R23 ;  /* 0x0000e0171400c986 */ /* 0x0003e2000c101104 */
[----:B------:R-:W-:Y:S02]  /*4e140*/  ISETP.LT.OR P4, PT, R28, 0xea, !P5 ;  /* 0x000000ea1c00780c */ /* 0x000fe40006f81670 */
[----:B------:R-:W-:Y:S01]  /*4e150*/  F2FP.SATFINITE.E4M3.F32.PACK_AB_MERGE_C R25, RZ, R13, RZ ;  /* 0x0000000dff19723e */ /* 0x000fe200048070ff */
[----:B0-----:R-:W0:Y:S01]  /*4e160*/  @!P3 LDC.64 R16, c[0x0][0x5c0] ;  /* 0x00017000ff10bb82 */ /* 0x001e220000000a00 */
[----:B------:R-:W-:Y:S01]  /*4e170*/  LOP3.LUT P0, RZ, R12, 0x10, RZ, 0xc0, !PT ;  /* 0x000000100cff7812 */ /* 0x000fe2000780c0ff */
[----:B------:R-:W-:Y:S01]  /*4e180*/  FMUL R13, R208, UR61 ;  /* 0x0000003dd00d7c20 */ /* 0x000fe20008400000 */
[----:B-1----:R-:W-:-:S04]  /*4e190*/  @!P1 IADD3 R52, P5, R52, R30, RZ ;  /* 0x0000001e34349210 */ /* 0x002fc80007fbe0ff */
[----:B------:R-:W-:-:S03]  /*4e1a0*/  F2FP.SATFINITE.E4M3.F32.PACK_AB_MERGE_C R21, RZ, R13, RZ ;  /* 0x0000000dff15723e */ /* 0x000fc600048070ff */
[----:B------:R-:W1:Y:S01]  /*4e1b0*/  @!P4 LDC.64 R22, c[0x0][0x5c0] ;  /* 0x00017000ff16cb82 */ /* 0x000e620000000a00 */
[----:B------:R-:W-:Y:S01]  /*4e1c0*/  @!P1 IMAD.X R53, R51, 0x1, R31, P5 ;  /* 0x0000000133359824 */ /* 0x000fe200028e061f */
[C---:B------:R-:W-:Y:S02]  /*4e1d0*/  ISETP.LT.OR P5, PT, R28.reuse, 0xe9, !P0 ;  /* 0x000000e91c00780c */ /* 0x040fe400047a1670 */
[----:B------:R-:W-:Y:S01]  /*4e1e0*/  ISETP.LT.OR P0, PT, R28, 0xea, !P0 ;  /* 0x000000ea1c00780c */ /* 0x000fe20004701670 */
[----:B------:R1:W-:Y:S01]  /*4e1f0*/  @!P6 STG.E.U8 desc[UR4][R18.64+0xe1], R25 ;  /* 0x0000e1191200e986 */ /* 0x0003e2000c101104 */
[----:B------:R-:W-:-:S03]  /*4e200*/  FMUL R13, R209, UR61 ;  /* 0x0000003dd10d7c20 */ /* 0x000fc60008400000 */
[----:B------:R1:W-:Y:S01]  /*4e210*/  @!P1 STG.E.U8 desc[UR4][R52.64+0xe0], R21 ;  /* 0x0000e01534009986 */ /* 0x0003e2000c101104 */
[----:B------:R-:W-:-:S05]  /*4e220*/  @!P2 IADD3 R50, P1, R50, R26, RZ ;  /* 0x0000001a3232a210 */ /* 0x000fca0007f3e0ff */
[----:B------:R-:W-:Y:S01]  /*4e230*/  @!P2 IMAD.X R51, R15, 0x1, R27, P1 ;  /* 0x000000010f33a824 */ /* 0x000fe200008e061b */
[----:B------:R-:W-:Y:S01]  /*4e240*/  F2FP.SATFINITE.E4M3.F32.PACK_AB_MERGE_C R15, RZ, R13, RZ ;  /* 0x0000000dff0f723e */ /* 0x000fe200048070ff */
[----:B------:R-:W2:Y:S04]  /*4e250*/  @!P5 LDC.64 R26, c[0x0][0x5c0] ;  /* 0x00017000ff1adb82 */ /* 0x000ea80000000a00 */
[----:B------:R2:W-:Y:S04]  /*4e260*/  @!P2 STG.E.U8 desc[UR4][R50.64+0xe1], R15 ;  /* 0x0000e10f3200a986 */ /* 0x0005e8000c101104 */
[----:B------:R-:W2:Y:S01]  /*4e270*/  @!P0 LDC.64 R30, c[0x0][0x5c0] ;  /* 0x00017000ff1e8b82 */ /* 0x000ea20000000a00 */
[----:B0-----:R-:W-:Y:S01]  /*4e280*/  @!P3 IADD3 R16, P1, P2, R14, R16, R11 ;  /* 0x000000100e10b210 */ /* 0x001fe20007a3e00b */
[----:B------:R-:W-:-:S03]  /*4e290*/  FMUL R13, R210, UR61 ;  /* 0x0000003dd20d7c20 */ /* 0x000fc60008400000 */
[----:B------:R-:W-:Y:S02]  /*4e2a0*/  @!P3 IADD3.X R17, R29, R17, R10, P1, P2 ;  /* 0x000000111d11b210 */ /* 0x000fe40000fe440a */
[----:B-1----:R-:W-:-:S04]  /*4e2b0*/  @!P4 IADD3 R18, P1, P2, R14, R22, R11 ;  /* 0x000000160e12c210 */ /* 0x002fc80007a3e00b */
[--C-:B------:R-:W-:Y:S02]  /*4e2c0*/  @!P4 IADD3.X R19, R29, R23, R10.reuse, P1, P2 ;  /* 0x000000171d13c210 */ /* 0x100fe40000fe440a */
[CCC-:B------:R-:W-:Y:S02]  /*4e2d0*/  @!P5 IADD3 R21, P1, P2, R3.reuse, R14.reuse, R11.reuse ;  /* 0x0000000e0315d210 */ /* 0x1c0fe40007a3e00b */
[----:B------:R-:W-:Y:S02]  /*4e2e0*/  F2FP.SATFINITE.E4M3.F32.PACK_AB_MERGE_C R25, RZ, R13, RZ ;  /* 0x0000000dff19723e */ /* 0x000fe400048070ff */
[CCC-:B------:R-:W-:Y:S02]  /*4e2f0*/  @!P5 IADD3.X R24, R2.reuse, R29.reuse, R10.reuse, P1, P2 ;  /* 0x0000001d0218d210 */ /* 0x1c0fe40000fe440a */
[----:B------:R-:W-:Y:S01]  /*4e300*/  @!P0 IADD3 R23, P1, P2, R3, R14, R11 ;  /* 0x0000000e03178210 */ /* 0x000fe20007a3e00b */
[----:B------:R0:W-:Y:S01]  /*4e310*/  @!P3 STG.E.U8 desc[UR4][R16.64+0xe8], R25 ;  /* 0x0000e8191000b986 */ /* 0x0001e2000c101104 */
[----:B--2---:R-:W-:Y:S01]  /*4e320*/  @!P5 IADD3 R14, P3, R21, R26, RZ ;  /* 0x0000001a150ed210 */ /* 0x004fe20007f7e0ff */
[----:B------:R-:W-:Y:S01]  /*4e330*/  FMUL R13, R211, UR61 ;  /* 0x0000003dd30d7c20 */ /* 0x000fe20008400000 */
[----:B------:R-:W-:-:S02]  /*4e340*/  @!P0 IADD3.X R26, R2, R29, R10, P1, P2 ;  /* 0x0000001d021a8210 */ /* 0x000fc40000fe440a */
[----:B------:R-:W-:Y:S01]  /*4e350*/  @!P0 IADD3 R20, P1, R23, R30, RZ ;  /* 0x0000001e17148210 */ /* 0x000fe20007f3e0ff */
[----:B------:R-:W-:Y:S01]  /*4e360*/  @!P5 IMAD.X R15, R24, 0x1, R27, P3 ;  /* 0x00000001180fd824 */ /* 0x000fe200018e061b */
[----:B------:R-:W-:-:S03]  /*4e370*/  F2FP.SATFINITE.E4M3.F32.PACK_AB_MERGE_C R13, RZ, R13, RZ ;  /* 0x0000000dff0d723e */ /* 0x000fc600048070ff */
[----:B------:R-:W-:Y:S02]  /*4e380*/  @!P0 IMAD.X R21, R26, 0x1, R31, P1 ;  /* 0x000000011a158824 */ /* 0x000fe400008e061f */
[----:B----4-:R-:W-:Y:S01]  /*4e390*/  FMUL R22, R222, UR61 ;  /* 0x0000003dde167c20 */ /* 0x010fe20008400000 */
[----:B------:R0:W-:Y:S04]  /*4e3a0*/  @!P4 STG.E.U8 desc[UR4][R18.64+0xe9], R13 ;  /* 0x0000e90d1200c986 */ /* 0x0001e8000c101104 */
[----:B------:R-:W-:-:S05]  /*4e3b0*/  F2FP.SATFINITE.E4M3.F32.PACK_AB_MERGE_C R27, RZ, R22, RZ ;  /* 0x00000016ff1b723e */ /* 0x000fca00048070ff */
[----:B------:R0:W-:Y:S01]  /*4e3c0*/  @!P5 STG.E.U8 desc[UR4][R14.64+0xe8], R27 ;  /* 0x0000e81b0e00d986 */ /* 0x0001e2000c101104 */
[----:B---3--:R-:W-:-:S05]  /*4e3d0*/  FMUL R23, R223, UR61 ;  /* 0x0000003ddf177c20 */ /* 0x008fca0008400000 */
[----:B------:R-:W-:-:S05]  /*4e3e0*/  F2FP.SATFINITE.E4M3.F32.PACK_AB_MERGE_C R23, RZ, R23, RZ ;  /* 0x00000017ff17723e */ /* 0x000fca00048070ff */
[----:B------:R0:W-:Y:S02]  /*4e3f0*/  @!P0 STG.E.U8 desc[UR4][R20.64+0xe9], R23 ;  /* 0x0000e91714008986 */ /* 0x0001e4000c101104 */
.L_x_35:
[----:B------:R-:W-:Y:S05]  /*4e400*/  BSYNC B0 ;  /* 0x0000000000007941 */ /* 0x000fea0003800000 */
.L_x_31:
[----:B0-2---:R-:W2:Y:S04]  /*4e410*/  LDL.LU R15, [R1+0x7f4] ;  /* 0x0007f400010f7983 */ /* 0x005ea80000300800 */
[----:B------:R-:W2:Y:S01]  /*4e420*/  LDL.LU R14, [R1+0x7f8] ;  /* 0x0007f800010e7983 */ /* 0x000ea20000300800 */
[----:B------:R-:W-:Y:S01]  /*4e430*/  ULDC UR4, c[0x0][0xc] ;  /* 0x0000030000047ab9 */ /* 0x000fe20000000800 */
[----:B------:R-:W-:Y:S01]  /*4e440*/  ULDC UR5, c[0x0][0x10] ;  /* 0x0000040000057ab9 */ /* 0x000fe20000000800 */
[----:B-----5:R-:W2:Y:S01]  /*4e450*/  LDC R13, c[0x0][0x14] ;  /* 0x00000500ff0d7b82 */ /* 0x020ea20000000800 */
[----:B------:R-:W-:Y:S01]  /*4e460*/  UIMAD.WIDE.U32 UR4, UR4, UR5, URZ ;  /* 0x00000005040472a5 */ /* 0x000fe2000f8e003f */
[----:B------:R0:W5:Y:S05]  /*4e470*/  LDL R38, [R1+0x7c] ;  /* 0x00007c0001267983 */ /* 0x00016a0000100800 */
[----:B--2---:R-:W-:-:S04]  /*4e480*/  IMAD.WIDE.U32 R14, R13, UR4, R14 ;  /* 0x000000040d0e7c25 */ /* 0x004fc8000f8e000e */
[----:B------:R-:W-:Y:S01]  /*4e490*/  IMAD R13, R13, UR5, RZ ;  /* 0x000000050d0d7c24 */ /* 0x000fe2000f8e02ff */
[----:B------:R-:W-:Y:S01]  /*4e4a0*/  ULDC.64 UR4, c[0x0][0x650] ;  /* 0x0001940000047ab9 */ /* 0x000fe20000000a00 */
[----:B------:R-:W-:Y:S01]  /*4e4b0*/  IMAD.MOV.U32 R31, RZ, RZ, R14 ;  /* 0x000000ffff1f7224 */ /* 0x000fe200078e000e */
[----:B------:R-:W-:Y:S01]  /*4e4c0*/  ISETP.GE.U32.AND P0, PT, R14, UR4, PT ;  /* 0x000000040e007c0c */ /* 0x000fe2000bf06070 */
[--C-:B------:R-:W-:Y:S01]  /*4e4d0*/  IMAD.IADD R32, R15, 0x1, R13.reuse ;  /* 0x000000010f207824 */ /* 0x100fe200078e020d */
[----:B------:R-:W-:Y:S01]  /*4e4e0*/  UMOV UR4, 0xffffffff ;  /* 0xffffffff00047882 */ /* 0x000fe20000000000 */
[----:B------:R-:W-:Y:S01]  /*4e4f0*/  IMAD.MOV.U32 R15, RZ, RZ, -0x1 ;  /* 0xffffffffff0f7424 */ /* 0x000fe200078e00ff */
[----:B------:R-:W-:Y:S01]  /*4e500*/  PRMT R13, RZ, 0x7610, R13 ;  /* 0x00007610ff0d7816 */ /* 0x000fe2000000000d */
[----:B------:R-:W-:Y:S01]  /*4e510*/  IMAD.U32 R14, RZ, RZ, UR4 ;  /* 0x00000004ff0e7e24 */ /* 0x000fe2000f8e00ff */
[----:B------:R0:W-:Y:S01]  /*4e520*/  STL [R1+0x7f4], R32 ;  /* 0x0007f42001007387 */ /* 0x0001e20000100800 */
[----:B------:R-:W-:-:S03]  /*4e530*/  ISETP.GE.U32.AND.EX P0, PT, R32, UR5, PT, P0 ;  /* 0x0000000520007c0c */ /* 0x000fc6000bf06100 */
[----:B------:R0:W-:Y:S04]  /*4e540*/  STL [R1+0x7e8], R15 ;  /* 0x0007e80f01007387 */ /* 0x0001e80000100800 */
[----:B------:R0:W-:Y:S04]  /*4e550*/  STL [R1+0x7f8], R31 ;  /* 0x0007f81f01007387 */ /* 0x0001e80000100800 */
[----:B------:R0:W-:Y:S02]  /*4e560*/  STL [R1+0x7e0], R14 ;  /* 0x0007e00e01007387 */ /* 0x0001e40000100800 */
[----:B------:R-:W-:Y:S05]  /*4e570*/  @P0 BRA `(.L_x_36) ;  /* 0x0000000400840947 */ /* 0x000fea0003800000 */
[----:B-1----:R-:W1:Y:S01]  /*4e580*/  S2R R26, SR_CTAID.X ;  /* 0x00000000001a7919 */ /* 0x002e620000002500 */
[----:B------:R-:W2:Y:S01]  /*4e590*/  LDC.64 R20, c[0x0][0x628] ;  /* 0x00018a00ff147b82 */ /* 0x000ea20000000a00 */
[----:B------:R-:W-:Y:S01]  /*4e5a0*/  ULDC UR4, c[0x0][0x150] ;  /* 0x0000540000047ab9 */ /* 0x000fe20000000800 */
[----:B------:R-:W-:Y:S01]  /*4e5b0*/  IMAD.MOV.U32 R18, RZ, RZ, R31 ;  /* 0x000000ffff127224 */ /* 0x000fe200078e001f */
[----:B------:R-:W3:Y:S01]  /*4e5c0*/  S2R R28, SR_CTAID.Y ;  /* 0x00000000001c7919 */ /* 0x000ee20000002600 */
[----:B------:R-:W-:-:S04]  /*4e5d0*/  IMAD.MOV.U32 R19, RZ, RZ, R32 ;  /* 0x000000ffff137224 */ /* 0x000fc800078e0020 */
[----:B------:R-:W4:Y:S08]  /*4e5e0*/  LDC R29, c[0x0][0x144] ;  /* 0x00005100ff1d7b82 */ /* 0x000f300000000800 */
[----:B------:R-:W0:Y:S08]  /*4e5f0*/  LDC R22, c[0x0][0x630] ;  /* 0x00018c00ff167b82 */ /* 0x000e300000000800 */
[----:B------:R-:W0:Y:S01]  /*4e600*/  LDC.64 R24, c[0x0][0x620] ;  /* 0x00018800ff187b82 */ /* 0x000e220000000a00 */
[----:B--2---:R-:W-:-:S04]  /*4e610*/  ISETP.NE.U32.AND P0, PT, R20, RZ, PT ;  /* 0x000000ff1400720c */ /* 0x004fc80003f05070 */
[----:B------:R-:W-:Y:S02]  /*4e620*/  ISETP.NE.AND.EX P0, PT, R21, RZ, PT, P0 ;  /* 0x000000ff1500720c */ /* 0x000fe40003f05300 */
[----:B-1----:R-:W-:-:S05]  /*4e630*/  I2FP.F32.U32 R13, R26 ;  /* 0x0000001a000d7245 */ /* 0x002fca0000201000 */
[----:B------:R-:W-:-:S04]  /*4e640*/  FMUL R13, R13, UR4 ;  /* 0x000000040d0d7c20 */ /* 0x000fc80008400000 */
[----:B------:R1:W2:Y:S02]  /*4e650*/  F2I.U32.TRUNC.NTZ R27, R13 ;  /* 0x0000000d001b7305 */ /* 0x0002a4000020f000 */
[----:B---34-:R-:W-:Y:S05]  /*4e660*/  @!P0 BRA `(.L_x_37) ;  /* 0x0000000000288947 */ /* 0x018fea0003800000 */
[----:B-1----:R-:W1:Y:S02]  /*4e670*/  LDC R13, c[0x0][0x634] ;  /* 0x00018d00ff0d7b82 */ /* 0x002e640000000800 */
[----:B-1----:R-:W-:-:S05]  /*4e680*/  IADD3 R13, P0, R31, R13, RZ ;  /* 0x0000000d1f0d7210 */ /* 0x002fca0007f1e0ff */
[----:B------:R-:W-:-:S04]  /*4e690*/  IMAD.X R23, RZ, RZ, R32, P0 ;  /* 0x000000ffff177224 */ /* 0x000fc800000e0620 */
[----:B0-----:R-:W-:-:S04]  /*4e6a0*/  IMAD.WIDE.U32 R14, R23, R20, RZ ;  /* 0x00000014170e7225 */ /* 0x001fc800078e00ff */
[----:B------:R-:W-:-:S04]  /*4e6b0*/  IMAD.WIDE.U32 R16, P0, R13, R21, R14 ;  /* 0x000000150d107225 */ /* 0x000fc8000780000e */
[----:B------:R-:W-:-:S04]  /*4e6c0*/  IMAD.WIDE.U32 R14, R13, R20, RZ ;  /* 0x000000140d0e7225 */ /* 0x000fc800078e00ff */
[----:B------:R-:W-:Y:S01]  /*4e6d0*/  IMAD.X R19, RZ, RZ, RZ, P0 ;  /* 0x000000ffff137224 */ /* 0x000fe200000e06ff */
[----:B------:R-:W-:Y:S01]  /*4e6e0*/  IADD3 RZ, P0, R15, R16, RZ ;  /* 0x000000100fff7210 */ /* 0x000fe20007f1e0ff */
[----:B------:R-:W-:-:S04]  /*4e6f0*/  IMAD.MOV.U32 R18, RZ, RZ, R17 ;  /* 0x000000ffff127224 */ /* 0x000fc800078e0011 */
[----:B------:R-:W-:-:S08]  /*4e700*/  IMAD.WIDE.U32.X R18, R23, R21, R18, P0 ;  /* 0x0000001517127225 */ /* 0x000fd000000e0412 */
.L_x_37:
[-CC-:B0-----:R-:W-:Y:S01]  /*4e710*/  SHF.R.U64 R35, R18, R22.reuse, R19.reuse ;  /* 0x0000001612237219 */ /* 0x181fe20000001213 */
[----:B------:R-:W0:Y:S01]  /*4e720*/  LDC.64 R36, c[0x0][0x640] ;  /* 0x00019000ff247b82 */ /* 0x000e220000000a00 */
[----:B-1----:R-:W-:Y:S01]  /*4e730*/  SHF.R.U32.HI R13, RZ, R22, R19 ;  /* 0x00000016ff0d7219 */ /* 0x002fe20000011613 */
[----:B------:R-:W-:Y:S01]  /*4e740*/  IMAD.MOV.U32 R14, RZ, RZ, R31 ;  /* 0x000000ffff0e7224 */ /* 0x000fe200078e001f */
[----:B------:R-:W-:Y:S01]  /*4e750*/  IADD3 R17, P0, RZ, -R35, RZ ;  /* 0x80000023ff117210 */ /* 0x000fe20007f1e0ff */
[----:B------:R-:W-:Y:S01]  /*4e760*/  IMAD.MOV.U32 R15, RZ, RZ, R32 ;  /* 0x000000ffff0f7224 */ /* 0x000fe200078e0020 */
[----:B------:R-:W-:Y:S01]  /*4e770*/  ULDC UR4, c[0x0][0x154] ;  /* 0x0000550000047ab9 */ /* 0x000fe20000000800 */
[----:B--2---:R-:W-:Y:S02]  /*4e780*/  IMAD.MOV R27, RZ, RZ, -R27 ;  /* 0x000000ffff1b7224 */ /* 0x004fe400078e0a1b */
[----:B------:R-:W1:Y:S01]  /*4e790*/  LDC R18, c[0x0][0x618] ;  /* 0x00018600ff127b82 */ /* 0x000e620000000800 */
[----:B------:R-:W-:-:S02]  /*4e7a0*/  IMAD.X R13, RZ, RZ, ~R13, P0 ;  /* 0x000000ffff0d7224 */ /* 0x000fc400000e0e0d */
[----:B------:R-:W-:-:S04]  /*4e7b0*/  IMAD.WIDE.U32 R14, R17, R24, R14 ;  /* 0x00000018110e7225 */ /* 0x000fc800078e000e */
[----:B------:R-:W-:Y:S01]  /*4e7c0*/  IMAD R16, R13, R24, RZ ;  /* 0x000000180d107224 */ /* 0x000fe200078e02ff */
[----:B------:R-:W2:Y:S01]  /*4e7d0*/  LDC R30, c[0x0][0x608] ;  /* 0x00018200ff1e7b82 */ /* 0x000ea20000000800 */
[----:B------:R-:W-:Y:S02]  /*4e7e0*/  IMAD R32, R29, R27, R26 ;  /* 0x0000001b1d207224 */ /* 0x000fe400078e021a */
[----:B------:R-:W-:Y:S02]  /*4e7f0*/  IMAD R13, R17, R25, R16 ;  /* 0x00000019110d7224 */ /* 0x000fe400078e0210 */
[----:B------:R-:W-:Y:S02]  /*4e800*/  IMAD.MOV.U32 R17, RZ, RZ, 0x1 ;  /* 0x00000001ff117424 */ /* 0x000fe400078e00ff */
[----:B------:R-:W-:Y:S01]  /*4e810*/  IMAD.IADD R13, R15, 0x1, R13 ;  /* 0x000000010f0d7824 */ /* 0x000fe200078e020d */
[----:B------:R-:W3:Y:S01]  /*4e820*/  LDC R34, c[0x0][0x658] ;  /* 0x00019600ff227b82 */ /* 0x000ee20000000800 */
[----:B------:R-:W-:-:S02]  /*4e830*/  I2FP.F32.U32 R15, R28 ;  /* 0x0000001c000f7245 */ /* 0x000fc40000201000 */
[----:B0-----:R-:W-:-:S03]  /*4e840*/  ISETP.NE.U32.AND P0, PT, R36, RZ, PT ;  /* 0x000000ff2400720c */ /* 0x001fc60003f05070 */
[----:B------:R-:W-:Y:S01]  /*4e850*/  FMUL R16, R15, UR4 ;  /* 0x000000040f107c20 */ /* 0x000fe20008400000 */
[----:B------:R-:W-:Y:S01]  /*4e860*/  ISETP.NE.AND.EX P0, PT, R37, RZ, PT, P0 ;  /* 0x000000ff2500720c */ /* 0x000fe20003f05300 */
[----:B------:R-:W0:Y:S01]  /*4e870*/  LDC R25, c[0x0][0x148] ;  /* 0x00005200ff197b82 */ /* 0x000e220000000800 */
[-CC-:B-1----:R-:W-:Y:S01]  /*4e880*/  SHF.R.U64 R22, R14, R18.reuse, R13.reuse ;  /* 0x000000120e167219 */ /* 0x182fe2000000120d */
[----:B------:R1:W4:Y:S01]  /*4e890*/  F2I.U32.TRUNC.NTZ R24, R16 ;  /* 0x0000001000187305 */ /* 0x000322000020f000 */
[----:B------:R-:W-:Y:S01]  /*4e8a0*/  SHF.R.U32.HI R13, RZ, R18, R13 ;  /* 0x00000012ff0d7219 */ /* 0x000fe2000001160d */
[----:B------:R-:W-:-:S04]  /*4e8b0*/  IMAD.MOV.U32 R15, RZ, RZ, -0x1 ;  /* 0xffffffffff0f7424 */ /* 0x000fc800078e00ff */
[----:B------:R-:W0:Y:S01]  /*4e8c0*/  LDC R26, c[0x0][0x600] ;  /* 0x00018000ff1a7b82 */ /* 0x000e220000000800 */
[-CC-:B--2---:R-:W-:Y:S02]  /*4e8d0*/  SHF.R.U64 R20, R22, R30.reuse, R13.reuse ;  /* 0x0000001e16147219 */ /* 0x184fe4000000120d */
[----:B------:R-:W-:-:S05]  /*4e8e0*/  SHF.R.U32.HI R13, RZ, R30, R13 ;  /* 0x0000001eff0d7219 */ /* 0x000fca000001160d */
[----:B------:R-:W2:Y:S01]  /*4e8f0*/  LDC R29, c[0x0][0x648] ;  /* 0x00019200ff1d7b82 */ /* 0x000ea20000000800 */
[-C--:B---3--:R-:W-:Y:S02]  /*4e900*/  SHF.L.U32 R14, R15, R34.reuse, RZ ;  /* 0x000000220f0e7219 */ /* 0x088fe400000006ff */
[-CC-:B------:R-:W-:Y:S02]  /*4e910*/  SHF.R.U64 R23, R20, R34.reuse, R13.reuse ;  /* 0x0000002214177219 */ /* 0x180fe4000000120d */
[----:B------:R-:W-:Y:S02]  /*4e920*/  SHF.R.U32.HI R15, RZ, R34, R13 ;  /* 0x00000022ff0f7219 */ /* 0x000fe4000001160d */
[----:B------:R-:W-:Y:S01]  /*4e930*/  LOP3.LUT R27, RZ, R14, RZ, 0x33, !PT ;  /* 0x0000000eff1b7212 */ /* 0x000fe200078e33ff */
[----:B------:R-:W3:Y:S01]  /*4e940*/  LDC R31, c[0x0][0x638] ;  /* 0x00018e00ff1f7b82 */ /* 0x000ee20000000800 */
[----:B------:R-:W-:Y:S01]  /*4e950*/  SHF.L.U32 R34, R17, R34, RZ ;  /* 0x0000002211227219 */ /* 0x000fe200000006ff */
[----:B------:R-:W-:-:S06]  /*4e960*/  IMAD.MOV.U32 R14, RZ, RZ, R23 ;  /* 0x000000ffff0e7224 */ /* 0x000fcc00078e0017 */
[----:B------:R-:W0:Y:S01]  /*4e970*/  LDC R33, c[0x0][0x610] ;  /* 0x00018400ff217b82 */ /* 0x000e220000000800 */
[----:B-1--4-:R-:W-:Y:S05]  /*4e980*/  @!P0 BRA `(.L_x_38) ;  /* 0x0000000000288947 */ /* 0x012fea0003800000 */
        /* <DEDUP_REMOVED lines=10> */
.L_x_38:
[----:B------:R-:W1:Y:S01]  /*4ea30*/  LDC R16, c[0x0][0x65c] ;  /* 0x00019700ff107b82 */ /* 0x000e620000000800 */
[----:B--2---:R-:W-:Y:S01]  /*4ea40*/  SHF.R.U64 R13, R14, R29, R15 ;  /* 0x0000001d0e0d7219 */ /* 0x004fe2000000120f */
[----:B0-----:R-:W-:Y:S01]  /*4ea50*/  VIADD R15, R26, 0xffffffff ;  /* 0xffffffff1a0f7836 */ /* 0x001fe20000000000 */
[----:B------:R-:W-:Y:S01]  /*4ea60*/  LOP3.LUT R20, R20, R27, RZ, 0xc0, !PT ;  /* 0x0000001b14147212 */ /* 0x000fe200078ec0ff */
[----:B------:R-:W-:Y:S01]  /*4ea70*/  IMAD.MOV R24, RZ, RZ, -R24 ;  /* 0x000000ffff187224 */ /* 0x000fe200078e0a18 */
[----:B------:R-:W-:Y:S01]  /*4ea80*/  R2UR UR4, R35 ;  /* 0x00000000230472ca */ /* 0x000fe200000e0000 */
[----:B------:R-:W-:Y:S01]  /*4ea90*/  IMAD.MOV R14, RZ, RZ, -R13 ;  /* 0x000000ffff0e7224 */ /* 0x000fe200078e0a0d */
[----:B------:R-:W-:Y:S01]  /*4eaa0*/  LOP3.LUT R15, R22, R15, RZ, 0xc0, !PT ;  /* 0x0000000f160f7212 */ /* 0x000fe200078ec0ff */
[----:B------:R-:W-:Y:S02]  /*4eab0*/  IMAD R13, R34, R13, R20 ;  /* 0x0000000d220d7224 */ /* 0x000fe400078e0214 */
[----:B---3--:R-:W-:-:S04]  /*4eac0*/  IMAD R14, R14, R31, R23 ;  /* 0x0000001f0e0e7224 */ /* 0x008fc800078e0217 */
[----:B------:R-:W-:Y:S02]  /*4ead0*/  IMAD R14, R14, R26, R15 ;  /* 0x0000001a0e0e7224 */ /* 0x000fe400078e020f */
[----:B------:R-:W-:Y:S02]  /*4eae0*/  IMAD.MOV.U32 R15, RZ, RZ, 0x1 ;  /* 0x00000001ff0f7424 */ /* 0x000fe400078e00ff */
[----:B------:R-:W-:-:S05]  /*4eaf0*/  IMAD.U32 R17, RZ, RZ, UR4 ;  /* 0x00000004ff117e24 */ /* 0x000fca000f8e00ff */
[----:B------:R2:W-:Y:S01]  /*4eb00*/  STL [R1+0x7e0], R17 ;  /* 0x0007e01101007387 */ /* 0x0005e20000100800 */
[----:B-1----:R-:W-:-:S13]  /*4eb10*/  ISETP.NE.AND P0, PT, R16, 0x1, PT ;  /* 0x000000011000780c */ /* 0x002fda0003f05270 */
[----:B------:R-:W-:-:S04]  /*4eb20*/  @P0 IMAD R32, R25, R24, R28 ;  /* 0x0000001819200224 */ /* 0x000fc800078e021c */
[----:B------:R-:W-:-:S05]  /*4eb30*/  IMAD R13, R13, R33, R32 ;  /* 0x000000210d0d7224 */ /* 0x000fca00078e0220 */
[----:B------:R-:W-:Y:S02]  /*4eb40*/  SEL R16, R14, R13, !P0 ;  /* 0x0000000d0e107207 */ /* 0x000fe40004000000 */
[----:B-----5:R-:W-:Y:S02]  /*4eb50*/  SEL R38, R13, R14, !P0 ;  /* 0x0000000e0d267207 */ /* 0x020fe40004000000 */
[----:B------:R-:W-:Y:S01]  /*4eb60*/  PRMT R13, R15, 0x7610, R13 ;  /* 0x000076100f0d7816 */ /* 0x000fe2000000000d */
[----:B------:R2:W-:Y:S04]  /*4eb70*/  STL [R1+0x7e8], R16 ;  /* 0x0007e81001007387 */ /* 0x0005e80000100800 */
[----:B------:R2:W-:Y:S02]  /*4eb80*/  STL [R1+0x7c], R38 ;  /* 0x00007c2601007387 */ /* 0x0005e40000100800 */
.L_x_36:
[----:B--2---:R-:W2:Y:S04]  /*4eb90*/  LDL.LU R16, [R1+0x7fc] ;  /* 0x0007fc0001107983 */ /* 0x004ea80000300800 */
[----:B0-----:R-:W3:Y:S04]  /*4eba0*/  LDL R15, [R1+0x808] ;  /* 0x00080800010f7983 */ /* 0x001ee80000100800 */
[----:B------:R-:W4:Y:S01]  /*4ebb0*/  LDL.LU R14, [R1+0x800] ;  /* 0x00080000010e7983 */ /* 0x000f220000300800 */
[----:B------:R-:W-:Y:S02]  /*4ebc0*/  LOP3.LUT P0, RZ, R13, 0xff, RZ, 0xc0, !PT ;  /* 0x000000ff0dff7812 */ /* 0x000fe4000780c0ff */
[----:B--2---:R-:W-:-:S02]  /*4ebd0*/  R2UR UR4, R16 ;  /* 0x00000000100472ca */ /* 0x004fc400000e0000 */
[----:B---3--:R-:W-:Y:S02]  /*4ebe0*/  R2UR UR6, R15 ;  /* 0x000000000f0672ca */ /* 0x008fe400000e0000 */
[----:B----4-:R-:W-:Y:S01]  /*4ebf0*/  R2UR UR7, R14 ;  /* 0x000000000e0772ca */ /* 0x010fe200000e0000 */
[----:B-----5:R-:W-:-:S10]  /*4ec00*/  IMAD.MOV.U32 R14, RZ, RZ, R38 ;  /* 0x000000ffff0e7224 */ /* 0x020fd400078e0026 */
[----:B------:R-:W-:-:S04]  /*4ec10*/  UIADD3 UR4, UR6, UR4, URZ ;  /* 0x0000000406047290 */ /* 0x000fc8000fffe03f */
[----:B------:R-:W-:Y:S02]  /*4ec20*/  USHF.R.U32.HI UR5, URZ, 0x1, UR4 ;  /* 0x000000013f057899 */ /* 0x000fe40008011604 */
[----:B------:R-:W-:Y:S02]  /*4ec30*/  UISETP.GT.U32.AND UP0, UPT, UR4, 0x1, UPT ;  /* 0x000000010400788c */ /* 0x000fe4000bf04070 */
[----:B------:R-:W-:Y:S02]  /*4ec40*/  ULOP3.LUT UR5, UR5, 0x1, URZ, 0xc0, !UPT ;  /* 0x0000000105057892 */ /* 0x000fe4000f8ec03f */
[----:B------:R-:W-:Y:S02]  /*4ec50*/  UISETP.LT.U32.AND UP0, UPT, UR6, 0x2, UP0 ;  /* 0x000000020600788c */ /* 0x000fe40008701070 */
[----:B------:R-:W-:Y:S02]  /*4ec60*/  UISETP.NE.U32.AND UP1, UPT, UR5, 0x1, UPT ;  /* 0x000000010500788c */ /* 0x000fe4000bf25070 */
[----:B------:R-:W-:-:S02]  /*4ec70*/  ULOP3.LUT UR4, UR4, 0x1, URZ, 0xc0, !UPT ;  /* 0x0000000104047892 */ /* 0x000fc4000f8ec03f */
[----:B------:R-:W-:Y:S02]  /*4ec80*/  UISETP.GT.U32.AND UP1, UPT, UR6, 0x1, !UP1 ;  /* 0x000000010600788c */ /* 0x000fe4000cf24070 */
[----:B------:R-:W-:Y:S02]  /*4ec90*/  USEL UR6, URZ, 0x1, !UP0 ;  /* 0x000000013f067887 */ /* 0x000fe4000c000000 */
[----:B------:R-:W-:Y:S01]  /*4eca0*/  USEL UR5, URZ, 0x1, !UP1 ;  /* 0x000000013f057887 */ /* 0x000fe2000c800000 */
[----:B------:R-:W-:-:S03]  /*4ecb0*/  IMAD.U32 R15, RZ, RZ, UR4 ;  /* 0x00000004ff0f7e24 */ /* 0x000fc6000f8e00ff */
[----:B------:R-:W-:Y:S02]  /*4ecc0*/  ULOP3.LUT UR7, UR5, UR7, UR6, 0x96, !UPT ;  /* 0x0000000705077292 */ /* 0x000fe4000f8e9606 */
[----:B------:R2:W-:Y:S04]  /*4ecd0*/  STL [R1+0x7fc], R15 ;  /* 0x0007fc0f01007387 */ /* 0x0005e80000100800 */
[----:B------:R-:W-:-:S05]  /*4ece0*/  IMAD.U32 R13, RZ, RZ, UR7 ;  /* 0x00000007ff0d7e24 */ /* 0x000fca000f8e00ff */
[----:B------:R2:W-:Y:S04]  /*4ecf0*/  STL [R1+0x800], R13 ;  /* 0x0008000d01007387 */ /* 0x0005e80000100800 */
[----:B------:R2:W-:Y:S01]  /*4ed00*/  STL [R1+0x7e4], R14 ;  /* 0x0007e40e01007387 */ /* 0x0005e20000100800 */
[----:B------:R-:W-:Y:S05]  /*4ed10*/  @P0 BRA `(.L_x_39) ;  /* 0xfffffb2400400947 */ /* 0x000fea000383ffff */
[----:B------:R-:W-:Y:S05]  /*4ed20*/  EXIT ;  /* 0x000000000000794d */ /* 0x000fea0003800000 */
.L_x_3:
[----:B------:R-:W2:Y:S01]  /*4ed30*/  LDL R17, [R1+0x7f8] ;  /* 0x0007f80001117983 */ /* 0x000ea20000100800 */
[----:B------:R-:W-:-:S03]  /*4ed40*/  ULDC.64 UR4, c[0x0][0x650] ;  /* 0x0001940000047ab9 */ /* 0x000fc60000000a00 */
[----:B------:R-:W3:Y:S01]  /*4ed50*/  LDL R18, [R1+0x7f4] ;  /* 0x0007f40001127983 */ /* 0x000ee20000100800 */
[----:B------:R-:W-:Y:S01]  /*4ed60*/  PRMT R6, RZ, 0x7610, R6 ;  /* 0x00007610ff067816 */ /* 0x000fe20000000006 */
[----:B------:R-:W-:Y:S02]  /*4ed70*/  IMAD.MOV.U32 R5, RZ, RZ, -0x1 ;  /* 0xffffffffff057424 */ /* 0x000fe400078e00ff */
[----:B------:R-:W-:Y:S02]  /*4ed80*/  IMAD.MOV.U32 R4, RZ, RZ, -0x1 ;  /* 0xffffffffff047424 */ /* 0x000fe400078e00ff */
[----:B------:R-:W-:Y:S01]  /*4ed90*/  IMAD.MOV.U32 R10, RZ, RZ, -0x1 ;  /* 0xffffffffff0a7424 */ /* 0x000fe200078e00ff */
[----:B--2---:R-:W-:-:S04]  /*4eda0*/  ISETP.GE.U32.AND P0, PT, R17, UR4, PT ;  /* 0x0000000411007c0c */ /* 0x004fc8000bf06070 */
[----:B---3--:R-:W-:-:S13]  /*4edb0*/  ISETP.GE.U32.AND.EX P0, PT, R18, UR5, PT, P0 ;  /* 0x0000000512007c0c */ /* 0x008fda000bf06100 */
[----:B------:R-:W-:Y:S05]  /*4edc0*/  @P0 BRA `(.L_x_40) ;  /* 0x0000000400640947 */ /* 0x000fea0003800000 */
[----:B------:R-:W0:Y:S01]  /*4edd0*/  LDC.64 R10, c[0x0][0x628] ;  /* 0x00018a00ff0a7b82 */ /* 0x000e220000000a00 */
[----:B------:R-:W-:Y:S02]  /*4ede0*/  IMAD.MOV.U32 R8, RZ, RZ, R17 ;  /* 0x000000ffff087224 */ /* 0x000fe400078e0011 */
[----:B------:R-:W-:-:S05]  /*4edf0*/  IMAD.MOV.U32 R9, RZ, RZ, R18 ;  /* 0x000000ffff097224 */ /* 0x000fca00078e0012 */
        /* <DEDUP_REMOVED lines=15> */
.L_x_41:
[--C-:B------:R-:W-:Y:S01]  /*4eef0*/  SHF.R.U64 R10, R8, R12, R9.reuse ;  /* 0x0000000c080a7219 */ /* 0x100fe20000001209 */
[----:B------:R-:W-:Y:S01]  /*4ef00*/  IMAD.MOV.U32 R5, RZ, RZ, R18 ;  /* 0x000000ffff057224 */ /* 0x000fe200078e0012 */
[----:B------:R-:W-:Y:S01]  /*4ef10*/  I2FP.F32.U32 R6, R2 ;  /* 0x0000000200067245 */ /* 0x000fe20000201000 */
[----:B------:R-:W0:Y:S01]  /*4ef20*/  LDC R16, c[0x0][0x618] ;  /* 0x00018600ff107b82 */ /* 0x000e220000000800 */
[----:B------:R-:W-:Y:S01]  /*4ef30*/  SHF.R.U32.HI R3, RZ, R12, R9 ;  /* 0x0000000cff037219 */ /* 0x000fe20000011609 */
[----:B------:R-:W-:Y:S01]  /*4ef40*/  ULDC UR4, c[0x0][0x150] ;  /* 0x0000540000047ab9 */ /* 0x000fe20000000800 */
[----:B------:R-:W-:Y:S01]  /*4ef50*/  IADD3 R7, P0, RZ, -R10, RZ ;  /* 0x8000000aff077210 */ /* 0x000fe20007f1e0ff */
[----:B------:R-:W-:Y:S01]  /*4ef60*/  FMUL R9, R6, UR4 ;  /* 0x0000000406097c20 */ /* 0x000fe20008400000 */
[----:B------:R-:W-:Y:S01]  /*4ef70*/  IMAD.MOV.U32 R4, RZ, RZ, R17 ;  /* 0x000000ffff047224 */ /* 0x000fe200078e0011 */
[----:B------:R-:W-:Y:S02]  /*4ef80*/  ULDC UR4, c[0x0][0x154] ;  /* 0x0000550000047ab9 */ /* 0x000fe40000000800 */
[----:B------:R-:W1:Y:S01]  /*4ef90*/  LDC.64 R18, c[0x0][0x640] ;  /* 0x00019000ff127b82 */ /* 0x000e620000000a00 */
[----:B------:R-:W-:Y:S01]  /*4efa0*/  IMAD.X R3, RZ, RZ, ~R3, P0 ;  /* 0x000000ffff037224 */ /* 0x000fe200000e0e03 */
[----:B------:R-:W2:Y:S01]  /*4efb0*/  F2I.U32.TRUNC.NTZ R9, R9 ;  /* 0x0000000900097305 */ /* 0x000ea2000020f000 */
[----:B------:R-:W-:-:S04]  /*4efc0*/  IMAD.WIDE.U32 R4, R7, R14, R4 ;  /* 0x0000000e07047225 */ /* 0x000fc800078e0004 */
[----:B------:R-:W-:Y:S01]  /*4efd0*/  IMAD R6, R3, R14, RZ ;  /* 0x0000000e03067224 */ /* 0x000fe200078e02ff */
[----:B------:R-:W3:Y:S03]  /*4efe0*/  LDC R11, c[0x0][0x144] ;  /* 0x00005100ff0b7b82 */ /* 0x000ee60000000800 */
[----:B------:R-:W-:Y:S02]  /*4eff0*/  IMAD R3, R7, R15, R6 ;  /* 0x0000000f07037224 */ /* 0x000fe400078e0206 */
[----:B------:R-:W-:Y:S02]  /*4f000*/  IMAD.MOV.U32 R6, RZ, RZ, -0x1 ;  /* 0xffffffffff067424 */ /* 0x000fe400078e00ff */
[----:B------:R-:W-:Y:S01]  /*4f010*/  IMAD.IADD R3, R5, 0x1, R3 ;  /* 0x0000000105037824 */ /* 0x000fe200078e0203 */
[----:B------:R-:W4:Y:S01]  /*4f020*/  LDC R12, c[0x0][0x608] ;  /* 0x00018200ff0c7b82 */ /* 0x000f220000000800 */
[----:B------:R-:W-:-:S03]  /*4f030*/  I2FP.F32.U32 R5, R0 ;  /* 0x0000000000057245 */ /* 0x000fc60000201000 */
[-C--:B0-----:R-:W-:Y:S01]  /*4f040*/  SHF.R.U64 R8, R4, R16.reuse, R3 ;  /* 0x0000001004087219 */ /* 0x081fe20000001203 */
[----:B--2---:R-:W-:Y:S01]  /*4f050*/  IMAD.MOV R4, RZ, RZ, -R9 ;  /* 0x000000ffff047224 */ /* 0x004fe200078e0a09 */
[----:B------:R-:W-:Y:S01]  /*4f060*/  SHF.R.U32.HI R3, RZ, R16, R3 ;  /* 0x00000010ff037219 */ /* 0x000fe20000011603 */
[----:B------:R-:W-:Y:S01]  /*4f070*/  FMUL R5, R5, UR4 ;  /* 0x0000000405057c20 */ /* 0x000fe20008400000 */
[----:B------:R-:W0:Y:S01]  /*4f080*/  LDC R7, c[0x0][0x658] ;  /* 0x00019600ff077b82 */ /* 0x000e220000000800 */
[----:B-1----:R-:W-:-:S04]  /*4f090*/  ISETP.NE.U32.AND P0, PT, R18, RZ, PT ;  /* 0x000000ff1200720c */ /* 0x002fc80003f05070 */
[----:B------:R-:W-:-:S03]  /*4f0a0*/  ISETP.NE.AND.EX P0, PT, R19, RZ, PT, P0 ;  /* 0x000000ff1300720c */ /* 0x000fc60003f05300 */
[----:B------:R-:W1:Y:S01]  /*4f0b0*/  LDC R15, c[0x0][0x148] ;  /* 0x00005200ff0f7b82 */ /* 0x000e620000000800 */
[----:B---3--:R-:W-:Y:S02]  /*4f0c0*/  IMAD R17, R11, R4, R2 ;  /* 0x000000040b117224 */ /* 0x008fe400078e0202 */
[----:B------:R-:W-:-:S05]  /*4f0d0*/  IMAD.MOV.U32 R4, RZ, RZ, 0x1 ;  /* 0x00000001ff047424 */ /* 0x000fca00078e00ff */
[----:B------:R-:W2:Y:S01]  /*4f0e0*/  LDC R14, c[0x0][0x600] ;  /* 0x00018000ff0e7b82 */ /* 0x000ea20000000800 */
[-CC-:B----4-:R-:W-:Y:S02]  /*4f0f0*/  SHF.R.U64 R11, R8, R12.reuse, R3.reuse ;  /* 0x0000000c080b7219 */ /* 0x190fe40000001203 */
[----:B------:R-:W-:Y:S02]  /*4f100*/  SHF.R.U32.HI R2, RZ, R12, R3 ;  /* 0x0000000cff027219 */ /* 0x000fe40000011603 */
[----:B------:R3:W4:Y:S03]  /*4f110*/  F2I.U32.TRUNC.NTZ R12, R5 ;  /* 0x00000005000c7305 */ /* 0x000726000020f000 */
[----:B------:R-:W1:Y:S01]  /*4f120*/  LDC R20, c[0x0][0x648] ;  /* 0x00019200ff147b82 */ /* 0x000e620000000800 */
[-C--:B0-----:R-:W-:Y:S02]  /*4f130*/  SHF.R.U64 R13, R11, R7.reuse, R2 ;  /* 0x000000070b0d7219 */ /* 0x081fe40000001202 */
[----:B------:R-:W-:-:S02]  /*4f140*/  SHF.L.U32 R6, R6, R7, RZ ;  /* 0x0000000706067219 */ /* 0x000fc400000006ff */
[-C--:B------:R-:W-:Y:S01]  /*4f150*/  SHF.R.U32.HI R3, RZ, R7.reuse, R2 ;  /* 0x00000007ff037219 */ /* 0x080fe20000011602 */
[----:B------:R-:W-:Y:S01]  /*4f160*/  IMAD.MOV.U32 R2, RZ, RZ, R13 ;  /* 0x000000ffff027224 */ /* 0x000fe200078e000d */
[----:B------:R-:W-:Y:S01]  /*4f170*/  SHF.L.U32 R16, R4, R7, RZ ;  /* 0x0000000704107219 */ /* 0x000fe200000006ff */
[----:B------:R-:W0:Y:S01]  /*4f180*/  LDC R21, c[0x0][0x638] ;  /* 0x00018e00ff157b82 */ /* 0x000e220000000800 */
[----:B------:R-:W-:-:S07]  /*4f190*/  LOP3.LUT R22, RZ, R6, RZ, 0x33, !PT ;  /* 0x00000006ff167212 */ /* 0x000fce00078e33ff */
[----:B------:R-:W0:Y:S01]  /*4f1a0*/  LDC R23, c[0x0][0x610] ;  /* 0x00018400ff177b82 */ /* 0x000e220000000800 */
[----:B---34-:R-:W-:Y:S05]  /*4f1b0*/  @!P0 BRA `(.L_x_42) ;  /* 0x0000000000288947 */ /* 0x018fea0003800000 */
[----:B------:R-:W3:Y:S02]  /*4f1c0*/  LDC R2, c[0x0][0x64c] ;  /* 0x00019300ff027b82 */ /* 0x000ee40000000800 */
[----:B---3--:R-:W-:-:S05]  /*4f1d0*/  IADD3 R7, P0, R13, R2, RZ ;  /* 0x000000020d077210 */ /* 0x008fca0007f1e0ff */
        /* <DEDUP_REMOVED lines=8> */
.L_x_42:
[----:B------:R-:W3:Y:S01]  /*4f260*/  LDC R4, c[0x0][0x65c] ;  /* 0x00019700ff047b82 */ /* 0x000ee20000000800 */
[----:B-1----:R-:W-:Y:S01]  /*4f270*/  SHF.R.U64 R3, R2, R20, R3 ;  /* 0x0000001402037219 */ /* 0x002fe20000001203 */
[----:B--2---:R-:W-:Y:S01]  /*4f280*/  VIADD R5, R14, 0xffffffff ;  /* 0xffffffff0e057836 */ /* 0x004fe20000000000 */
[----:B------:R-:W-:Y:S01]  /*4f290*/  LOP3.LUT R2, R11, R22, RZ, 0xc0, !PT ;  /* 0x000000160b027212 */ /* 0x000fe200078ec0ff */
[----:B------:R-:W-:Y:S02]  /*4f2a0*/  IMAD.MOV R12, RZ, RZ, -R12 ;  /* 0x000000ffff0c7224 */ /* 0x000fe400078e0a0c */
[----:B------:R-:W-:Y:S02]  /*4f2b0*/  IMAD.MOV.U32 R6, RZ, RZ, 0x1 ;  /* 0x00000001ff067424 */ /* 0x000fe400078e00ff */
[----:B------:R-:W-:Y:S01]  /*4f2c0*/  IMAD R2, R16, R3, R2 ;  /* 0x0000000310027224 */ /* 0x000fe200078e0202 */
[----:B---3--:R-:W-:Y:S01]  /*4f2d0*/  ISETP.NE.AND P0, PT, R4, 0x1, PT ;  /* 0x000000010400780c */ /* 0x008fe20003f05270 */
[----:B------:R-:W-:Y:S01]  /*4f2e0*/  IMAD.MOV R4, RZ, RZ, -R3 ;  /* 0x000000ffff047224 */ /* 0x000fe200078e0a03 */
[----:B------:R-:W-:-:S11]  /*4f2f0*/  LOP3.LUT R3, R8, R5, RZ, 0xc0, !PT ;  /* 0x0000000508037212 */ /* 0x000fd600078ec0ff */
[----:B------:R-:W-:Y:S02]  /*4f300*/  @P0 IMAD R17, R15, R12, R0 ;  /* 0x0000000c0f110224 */ /* 0x000fe400078e0200 */
[----:B0-----:R-:W-:Y:S02]  /*4f310*/  IMAD R0, R4, R21, R13 ;  /* 0x0000001504007224 */ /* 0x001fe400078e020d */
[----:B------:R-:W-:Y:S02]  /*4f320*/  IMAD R5, R2, R23, R17 ;  /* 0x0000001702057224 */ /* 0x000fe400078e0211 */
[----:B------:R-:W-:-:S05]  /*4f330*/  IMAD R0, R0, R14, R3 ;  /* 0x0000000e00007224 */ /* 0x000fca00078e0203 */
[----:B------:R-:W-:Y:S02]  /*4f340*/  SEL R4, R0, R5, !P0 ;  /* 0x0000000500047207 */ /* 0x000fe40004000000 */
[----:B------:R-:W-:-:S07]  /*4f350*/  SEL R5, R5, R0, !P0 ;  /* 0x0000000005057207 */ /* 0x000fce0004000000 */
.L_x_40:
[----:B------:R-:W-:-:S08]  /*4f360*/  NOP ;  /* 0x0000000000007918 */ /* 0x000fd00000000000 */
[----:B------:R-:W0:-:S00]  /*4f370*/  USETMAXREG.DEALLOC.CTAPOOL 0x18 ;  /* 0x00000018000079c8 */ /* 0x000e0000080e0500 */
[----:B------:R-:W-:-:S13]  /*4f380*/  ISETP.NE.AND P0, PT, RZ, UR8, PT ;  /* 0x00000008ff007c0c */ /* 0x000fda000bf05270 */
[----:B------:R-:W-:Y:S05]  /*4f390*/  @P0 EXIT ;  /* 0x000000000000094d */ /* 0x000fea0003800000 */
[----:B0-----:R-:W-:Y:S01]  /*4f3a0*/  LOP3.LUT P0, RZ, R6, 0xff, RZ, 0xc0, !PT ;  /* 0x000000ff06ff7812 */ /* 0x001fe2000780c0ff */
[----:B------:R-:W-:Y:S02]  /*4f3b0*/  IMAD.MOV.U32 R0, RZ, RZ, 0x1 ;  /* 0x00000001ff007424 */ /* 0x000fe400078e00ff */
[----:B------:R-:W-:-:S10]  /*4f3c0*/  IMAD.MOV.U32 R6, RZ, RZ, RZ ;  /* 0x000000ffff067224 */ /* 0x000fd400078e00ff */
[----:B------:R-:W-:Y:S05]  /*4f3d0*/  @!P0 BRA `(.L_x_43) ;  /* 0x0000000c00608947 */ /* 0x000fea0003800000 */
[----:B------:R-:W2:Y:S01]  /*4f3e0*/  LDL R3, [R1+0x7f0] ;  /* 0x0007f00001037983 */ /* 0x000ea20000100800 */
[----:B------:R-:W0:Y:S01]  /*4f3f0*/  LDC R0, c[0x0][0x28c] ;  /* 0x0000a300ff007b82 */ /* 0x000e220000000800 */
[----:B------:R-:W-:Y:S01]  /*4f400*/  ULDC UR5, c[0x0][0x658] ;  /* 0x0001960000057ab9 */ /* 0x000fe20000000800 */
[----:B------:R-:W-:Y:S01]  /*4f410*/  UMOV UR7, 0xffffffff ;  /* 0xffffffff00077882 */ /* 0x000fe20000000000 */
[----:B------:R-:W1:Y:S01]  /*4f420*/  S2R R2, SR_TID.X ;  /* 0x0000000000027919 */ /* 0x000e620000002100 */
[----:B------:R-:W-:Y:S01]  /*4f430*/  ULDC UR6, c[0x0][0xc] ;  /* 0x0000030000067ab9 */ /* 0x000fe20000000800 */
[----:B------:R-:W-:Y:S01]  /*4f440*/  UMOV UR9, 0x1 ;  /* 0x0000000100097882 */ /* 0x000fe20000000000 */
[----:B------:R-:W-:Y:S01]  /*4f450*/  BSSY B0, `(.L_x_43) ;  /* 0x00000d0000007945 */ /* 0x000fe20003800000 */
[----:B------:R-:W-:Y:S01]  /*4f460*/  USHF.L.U32 UR18, UR9, UR5, URZ ;  /* 0x0000000509127299 */ /* 0x000fe2000800063f */
[----:B------:R-:W-:Y:S01]  /*4f470*/  IMAD.MOV.U32 R9, RZ, RZ, 0x1 ;  /* 0x00000001ff097424 */ /* 0x000fe200078e00ff */
[----:B------:R-:W-:Y:S01]  /*4f480*/  ULDC UR4, c[0x0][0x600] ;  /* 0x0001800000047ab9 */ /* 0x000fe20000000800 */
[----:B------:R-:W-:Y:S01]  /*4f490*/  IMAD.MOV.U32 R6, RZ, RZ, RZ ;  /* 0x000000ffff067224 */ /* 0x000fe200078e00ff */
[----:B------:R-:W-:Y:S01]  /*4f4a0*/  UIADD3 UR4, UR4, -0x1, URZ ;  /* 0xffffffff04047890 */ /* 0x000fe2000fffe03f */
[----:B------:R-:W-:Y:S01]  /*4f4b0*/  ULDC.64 UR22, c[0x0][0x198] ;  /* 0x0000660000167ab9 */ /* 0x000fe20000000a00 */
[----:B0-----:R-:W-:Y:S01]  /*4f4c0*/  VIADD R0, R0, 0x7f ;  /* 0x0000007f00007836 */ /* 0x001fe20000000000 */
[----:B-1----:R-:W-:-:S02]  /*4f4d0*/  LOP3.LUT P3, RZ, R2, 0x7f, RZ, 0xc0, !PT ;  /* 0x0000007f02ff7812 */ /* 0x002fc4000786c0ff */
[----:B------:R-:W-:-:S04]  /*4f4e0*/  LOP3.LUT P0, RZ, R2, 0x1f, RZ, 0xc0, !PT ;  /* 0x0000001f02ff7812 */ /* 0x000fc8000780c0ff */
[----:B------:R-:W-:Y:S02]  /*4f4f0*/  PLOP3.LUT P0, PT, P0, P3, PT, 0x8a, 0x0 ;  /* 0x000000000000781c */ /* 0x000fe40000707172 */
[----:B--2---:R-:W-:Y:S02]  /*4f500*/  R2UR UR8, R3 ;  /* 0x00000000030872ca */ /* 0x004fe400000e0000 */
[----:B------:R-:W-:-:S04]  /*4f510*/  SHF.R.S32.HI R3, RZ, 0x1f, R0 ;  /* 0x0000001fff037819 */ /* 0x000fc80000011400 */
[----:B------:R-:W-:Y:S01]  /*4f520*/  LEA.HI R3, R3, R0, RZ, 0x7 ;  /* 0x0000000003037211 */ /* 0x000fe200078f38ff */
[----:B------:R-:W-:-:S03]  /*4f530*/  IMAD.MOV.U32 R0, RZ, RZ, 0x1 ;  /* 0x00000001ff007424 */ /* 0x000fc600078e00ff */
[----:B------:R-:W-:-:S03]  /*4f540*/  SHF.R.S32.HI R7, RZ, 0x7, R3 ;  /* 0x00000007ff077819 */ /* 0x000fc60000011403 */
[----:B------:R-:W-:Y:S02]  /*4f550*/  ULOP3.LUT UR24, UR8, 0x2, URZ, 0xfc, !UPT ;  /* 0x0000000208187892 */ /* 0x000fe4000f8efc3f */
[----:B------:R-:W-:Y:S01]  /*4f560*/  USHF.L.U32 UR8, UR7, UR5, URZ ;  /* 0x0000000507087299 */ /* 0x000fe2000800063f */
[----:B------:R-:W-:Y:S02]  /*4f570*/  VIADD R15, R7, 0x1 ;  /* 0x00000001070f7836 */ /* 0x000fe40000000000 */
[----:B------:R-:W-:Y:S01]  /*4f580*/  ULDC UR7, c[0x0][0x10] ;  /* 0x0000040000077ab9 */ /* 0x000fe20000000800 */
[----:B------:R-:W-:Y:S01]  /*4f590*/  ULDC UR5, c[0x0][0x14] ;  /* 0x0000050000057ab9 */ /* 0x000fe20000000800 */
[----:B------:R-:W-:Y:S02]  /*4f5a0*/  UIMAD.WIDE.U32 UR6, UR6, UR7, URZ ;  /* 0x00000007060672a5 */ /* 0x000fe4000f8e003f */
[----:B------:R-:W-:Y:S02]  /*4f5b0*/  ULOP3.LUT UR17, URZ, UR8, URZ, 0x33, !UPT ;  /* 0x000000083f117292 */ /* 0x000fe4000f8e333f */
[----:B------:R-:W-:-:S02]  /*4f5c0*/  UIMAD.WIDE.U32 UR20, UR6, UR5, URZ ;  /* 0x00000005061472a5 */ /* 0x000fc4000f8e003f */
[----:B------:R-:W-:-:S04]  /*4f5d0*/  UIMAD UR13, UR7, UR5, URZ ;  /* 0x00000005070d72a4 */ /* 0x000fc8000f8e023f */
[----:B------:R-:W-:-:S12]  /*4f5e0*/  UIADD3 UR13, UR21, UR13, URZ ;  /* 0x0000000d150d7290 */ /* 0x000fd8000fffe03f */
.L_x_55:
[----:B------:R-:W-:-:S03]  /*4f5f0*/  UMOV UR5, 0xffffffff ;  /* 0xffffffff00057882 */ /* 0x000fc60000000000 */
[----:B------:R-:W-:Y:S05]  /*4f600*/  BRA.DIV UR5, `(.L_x_44) ;  /* 0x0000000e05907947 */ /* 0x000fea000b800000 */
[----:B------:R-:W-:-:S13]  /*4f610*/  ELECT P1, URZ, PT ;  /* 0x00000000003f782f */ /* 0x000fda0003820000 */
.L_x_64:
[----:B------:R-:W0:Y:S01]  /*4f620*/  LDC R2, c[0x0][0x28c] ;  /* 0x0000a300ff027b82 */ /* 0x000e220000000800 */
[----:B------:R-:W-:Y:S01]  /*4f630*/  BSSY B1, `(.L_x_45) ;  /* 0x0000038000017945 */ /* 0x000fe20003800000 */
[----:B0-----:R-:W-:-:S13]  /*4f640*/  ISETP.LT.OR P1, PT, R2, 0x1, !P1 ;  /* 0x000000010200780c */ /* 0x001fda0004f21670 */
[----:B------:R-:W-:Y:S05]  /*4f650*/  @P1 BRA `(.L_x_46) ;  /* 0x0000000000d41947 */ /* 0x000fea0003800000 */
[----:B------:R-:W-:Y:S02]  /*4f660*/  IMAD R4, R4, 0xf0, RZ ;  /* 0x000000f004047824 */ /* 0x000fe400078e02ff */
[----:B------:R-:W-:Y:S02]  /*4f670*/  IMAD R5, R5, 0x180, RZ ;  /* 0x0000018005057824 */ /* 0x000fe400078e02ff */
[----:B------:R-:W-:Y:S02]  /*4f680*/  IMAD.MOV.U32 R13, RZ, RZ, RZ ;  /* 0x000000ffff0d7224 */ /* 0x000fe400078e00ff */
[----:B------:R-:W-:Y:S02]  /*4f690*/  IMAD.MOV.U32 R2, RZ, RZ, R15 ;  /* 0x000000ffff027224 */ /* 0x000fe400078e000f */
[----:B------:R-:W-:Y:S02]  /*4f6a0*/  IMAD.MOV.U32 R3, RZ, RZ, R0 ;  /* 0x000000ffff037224 */ /* 0x000fe400078e0000 */
[----:B------:R-:W-:-:S07]  /*4f6b0*/  IMAD.MOV.U32 R8, RZ, RZ, R6 ;  /* 0x000000ffff087224 */ /* 0x000fce00078e0006 */
.L_x_50:
[----:B------:R-:W0:Y:S01]  /*4f6c0*/  S2R R12, SR_CgaCtaId ;  /* 0x00000000000c7919 */ /* 0x000e220000008800 */
[----:B------:R-:W-:Y:S01]  /*4f6d0*/  MOV R11, 0x400 ;  /* 0x00000400000b7802 */ /* 0x000fe20000000f00 */
[----:B------:R-:W1:Y:S03]  /*4f6e0*/  @!P3 LDC R14, c[0x0][0x500] ;  /* 0x00014000ff0ebb82 */ /* 0x000e660000000800 */
[----:B0-----:R-:W-:Y:S02]  /*4f6f0*/  LEA R17, R12, R11, 0x18 ;  /* 0x0000000b0c117211 */ /* 0x001fe400078ec0ff */
[----:B------:R-:W-:-:S03]  /*4f700*/  SHF.L.U32 R12, R3, 0x1f, RZ ;  /* 0x0000001f030c7819 */ /* 0x000fc600000006ff */
[----:B------:R-:W-:-:S04]  /*4f710*/  IMAD R11, R8, 0x8, R17 ;  /* 0x00000008080b7824 */ /* 0x000fc800078e0211 */
[----:B------:R-:W0:Y:S02]  /*4f720*/  SYNCS.PHASECHK.TRANS64.TRYWAIT P1, [R11+URZ+0x10], R12 ;  /* 0x0000100c0b0075a7 */ /* 0x000e24000802017f */
[----:B01----:R-:W-:Y:S05]  /*4f730*/  @!P1 BRA `(.L_x_47) ;  /* 0x0000000c00649947 */ /* 0x003fea0003800000 */
.L_x_65:
[----:B------:R-:W-:Y:S01]  /*4f740*/  UPRMT UR5, UR24, 0x9910, URZ ;  /* 0x0000991018057896 */ /* 0x000fe2000800003f */
[----:B------:R1:W-:Y:S03]  /*4f750*/  @!P3 SYNCS.ARRIVE.TRANS64 RZ, [R11+URZ], R14 ;  /* 0x0000000e0bffb9a7 */ /* 0x0003e6000800003f */
[----:B------:R-:W-:-:S06]  /*4f760*/  UISETP.NE.AND UP0, UPT, UR5, 0x2, UPT ;  /* 0x000000020500788c */ /* 0x000fcc000bf05270 */
[----:B------:R-:W-:-:S13]  /*4f770*/  PLOP3.LUT P1, PT, PT, PT, UP0, 0x80, 0x0 ;  /* 0x000000000000781c */ /* 0x000fda0003f2f008 */
[----:B-1----:R-:W-:Y:S05]  /*4f780*/  @P1 BRA `(.L_x_48) ;  /* 0x0000000000041947 */ /* 0x002fea0003800000 */
[----:B------:R-:W-:Y:S01]  /*4f790*/  BPT.TRAP 0x1 ;  /* 0x000000040000795c */ /* 0x000fe20000300000 */
.L_x_48:
[----:B------:R-:W-:Y:S05]  /*4f7a0*/  @P0 BRA `(.L_x_49) ;  /* 0x0000000000040947 */ /* 0x000fea0003800000 */
[----:B------:R-:W-:Y:S01]  /*4f7b0*/  BPT.TRAP 0x1 ;  /* 0x000000040000795c */ /* 0x000fe20000300000 */
.L_x_49:
[C-C-:B0-----:R-:W-:Y:S01]  /*4f7c0*/  IMAD R12, R8.reuse, 0xc000, R17.reuse ;  /* 0x0000c000080c7824 */ /* 0x141fe200078e0211 */
[----:B------:R-:W-:Y:S01]  /*4f7d0*/  R2UR UR9, R11 ;  /* 0x000000000b0972ca */ /* 0x000fe200000e0000 */
[----:B------:R-:W-:Y:S01]  /*4f7e0*/  IMAD R17, R8, 0x7800, R17 ;  /* 0x0000780008117824 */ /* 0x000fe200078e0211 */
[----:B------:R-:W-:Y:S01]  /*4f7f0*/  UIADD3 UR6, UP0, UR22, 0xf0, URZ ;  /* 0x000000f016067890 */ /* 0x000fe2000ff1e03f */
[----:B------:R-:W-:Y:S01]  /*4f800*/  VIADD R2, R2, 0xffffffff ;  /* 0xffffffff02027836 */ /* 0x000fe20000000000 */
[----:B------:R-:W-:Y:S01]  /*4f810*/  R2UR UR5, R12 ;  /* 0x000000000c0572ca */ /* 0x000fe200000e0000 */
[----:B------:R-:W-:Y:S01]  /*4f820*/  UIADD3 UR26, UP1, UR22, 0x1f0, URZ ;  /* 0x000001f0161a7890 */ /* 0x000fe2000ff3e03f */
[----:B------:R-:W-:Y:S01]  /*4f830*/  R2UR UR8, R17 ;  /* 0x00000000110872ca */ /* 0x000fe200000e0000 */
[----:B------:R-:W-:Y:S01]  /*4f840*/  UIADD3.X UR7, URZ, UR23, URZ, UP0, !UPT ;  /* 0x000000173f077290 */ /* 0x000fe200087fe43f */
[----:B------:R-:W-:Y:S01]  /*4f850*/  R2UR UR11, R5 ;  /* 0x00000000050b72ca */ /* 0x000fe200000e0000 */
[----:B------:R-:W-:Y:S01]  /*4f860*/  VIADD R8, R8, 0x1 ;  /* 0x0000000108087836 */ /* 0x000fe20000000000 */
[C---:B------:R-:W-:Y:S01]  /*4f870*/  R2UR UR10, R13.reuse ;  /* 0x000000000d0a72ca */ /* 0x040fe200000e0000 */
[----:B------:R-:W-:Y:S01]  /*4f880*/  UIADD3.X UR27, URZ, UR23, URZ, UP1, !UPT ;  /* 0x000000173f1b7290 */ /* 0x000fe20008ffe43f */
[----:B------:R-:W-:Y:S01]  /*4f890*/  R2UR UR12, R10 ;  /* 0x000000000a0c72ca */ /* 0x000fe200000e0000 */
[----:B------:R-:W-:Y:S01]  /*4f8a0*/  UMOV UR14, 0x0 ;  /* 0x00000000000e7882 */ /* 0x000fe20000000000 */
[----:B------:R-:W-:Y:S01]  /*4f8b0*/  R2UR UR19, R4 ;  /* 0x00000000041372ca */ /* 0x000fe200000e0000 */
[----:B------:R-:W-:Y:S01]  /*4f8c0*/  UMOV UR15, 0x10000000 ;  /* 0x10000000000f7882 */ /* 0x000fe20000000000 */
[----:B------:R-:W-:Y:S01]  /*4f8d0*/  ISETP.GT.AND P2, PT, R2, 0x1, PT ;  /* 0x000000010200780c */ /* 0x000fe20003f44270 */
[----:B------:R-:W-:Y:S01]  /*4f8e0*/  UIADD3 UR5, UR5, 0x100, URZ ;  /* 0x0000010005057890 */ /* 0x000fe2000fffe03f */
[----:B------:R-:W-:Y:S01]  /*4f8f0*/  ISETP.NE.AND P1, PT, R8, 0x2, PT ;  /* 0x000000020800780c */ /* 0x000fe20003f25270 */
[----:B------:R-:W-:Y:S01]  /*4f900*/  UIADD3 UR16, UR8, 0x18100, URZ ;  /* 0x0001810008107890 */ /* 0x000fe2000fffe03f */
[----:B------:R-:W-:-:S02]  /*4f910*/  VIADD R13, R13, 0x80 ;  /* 0x000000800d0d7836 */ /* 0x000fc40000000000 */
[----:B------:R-:W-:Y:S02]  /*4f920*/  SEL R12, RZ, 0x1, P1 ;  /* 0x00000001ff0c7807 */ /* 0x000fe40000800000 */
[----:B------:R-:W-:Y:S01]  /*4f930*/  UMOV UR8, UR5 ;  /* 0x0000000500087c82 */ /* 0x000fe20008000000 */
[----:B------:R-:W-:Y:S01]  /*4f940*/  SEL R8, R8, RZ, P1 ;  /* 0x000000ff08087207 */ /* 0x000fe20000800000 */
[----:B------:R0:W-:Y:S01]  /*4f950*/  UTMALDG.3D [UR8], [UR6], desc[UR14] ;  /* 0x00000e08060075b4 */ /* 0x0001e20008011000 */
[----:B------:R-:W-:Y:S01]  /*4f960*/  LOP3.LUT R3, R3, R12, RZ, 0x3c, !PT ;  /* 0x0000000c03037212 */ /* 0x000fe200078e3cff */
[----:B0-----:R-:W-:Y:S01]  /*4f970*/  UMOV UR8, UR16 ;  /* 0x0000001000087c82 */ /* 0x001fe20008000000 */
[----:B------:R-:W-:Y:S02]  /*4f980*/  UMOV UR11, UR19 ;  /* 0x00000013000b7c82 */ /* 0x000fe40008000000 */
[----:B------:R0:W-:Y:S02]  /*4f990*/  UTMALDG.3D [UR8], [UR26], desc[UR14] ;  /* 0x00000e081a0075b4 */ /* 0x0001e40008011000 */
[----:B0-----:R-:W-:Y:S05]  /*4f9a0*/  @P2 BRA `(.L_x_50) ;  /* 0xfffffffc00442947 */ /* 0x001fea000383ffff */
.L_x_46:
[----:B------:R-:W-:Y:S05]  /*4f9b0*/  BSYNC B1 ;  /* 0x0000000000017941 */ /* 0x000fea0003800000 */
.L_x_45:
[----:B------:R-:W2:Y:S01]  /*4f9c0*/  LDL.LU R14, [R1+0x7f4] ;  /* 0x0007f400010e7983 */ /* 0x000ea20000300800 */
[----:B------:R-:W-:Y:S01]  /*4f9d0*/  LOP3.LUT P4, RZ, R9, 0xff, RZ, 0xc0, !PT ;  /* 0x000000ff09ff7812 */ /* 0x000fe2000788c0ff */
[----:B------:R-:W-:Y:S01]  /*4f9e0*/  IMAD.IADD R6, R7, 0x1, R6 ;  /* 0x0000000107067824 */ /* 0x000fe200078e0206 */
[----:B------:R-:W-:Y:S01]  /*4f9f0*/  ULDC.64 UR6, c[0x0][0x650] ;  /* 0x0001940000067ab9 */ /* 0x000fe20000000a00 */
[----:B------:R-:W3:Y:S01]  /*4fa00*/  LDL.LU R12, [R1+0x7f8] ;  /* 0x0007f800010c7983 */ /* 0x000ee20000300800 */
[----:B------:R-:W-:Y:S01]  /*4fa10*/  BSSY B1, `(.L_x_51) ;  /* 0x0000071000017945 */ /* 0x000fe20003800000 */
[----:B------:R-:W-:Y:S01]  /*4fa20*/  IMAD.MOV.U32 R5, RZ, RZ, -0x1 ;  /* 0xffffffffff057424 */ /* 0x000fe200078e00ff */
[----:B------:R-:W-:Y:S01]  /*4fa30*/  SHF.R.U32.HI R2, RZ, 0x1, R6 ;  /* 0x00000001ff027819 */ /* 0x000fe20000011606 */
[----:B------:R-:W-:Y:S01]  /*4fa40*/  IMAD.MOV.U32 R4, RZ, RZ, -0x1 ;  /* 0xffffffffff047424 */ /* 0x000fe200078e00ff */
[----:B------:R-:W-:Y:S01]  /*4fa50*/  ISETP.GT.U32.AND P1, PT, R6, 0x1, PT ;  /* 0x000000010600780c */ /* 0x000fe20003f24070 */
[----:B------:R-:W-:Y:S01]  /*4fa60*/  IMAD.MOV.U32 R10, RZ, RZ, -0x1 ;  /* 0xffffffffff0a7424 */ /* 0x000fe200078e00ff */
[----:B------:R-:W-:-:S02]  /*4fa70*/  LOP3.LUT R2, R2, 0x1, RZ, 0xc0, !PT ;  /* 0x0000000102027812 */ /* 0x000fc400078ec0ff */
[C---:B------:R-:W-:Y:S01]  /*4fa80*/  ISETP.LT.U32.AND P1, PT, R7.reuse, 0x2, P1 ;  /* 0x000000020700780c */ /* 0x040fe20000f21070 */
[----:B------:R-:W0:Y:S01]  /*4fa90*/  @P4 S2R R3, SR_CgaCtaId ;  /* 0x0000000000034919 */ /* 0x000e220000008800 */
[----:B------:R-:W-:Y:S02]  /*4faa0*/  ISETP.NE.U32.AND P2, PT, R2, 0x1, PT ;  /* 0x000000010200780c */ /* 0x000fe40003f45070 */
[----:B------:R-:W-:Y:S02]  /*4fab0*/  @P4 MOV R2, 0x400 ;  /* 0x0000040000024802 */ /* 0x000fe40000000f00 */
[----:B------:R-:W-:Y:S02]  /*4fac0*/  ISETP.GT.U32.AND P2, PT, R7, 0x1, !P2 ;  /* 0x000000010700780c */ /* 0x000fe40005744070 */
[----:B------:R-:W-:Y:S02]  /*4fad0*/  LOP3.LUT R6, R6, 0x1, RZ, 0xc0, !PT ;  /* 0x0000000106067812 */ /* 0x000fe400078ec0ff */
[----:B------:R-:W-:-:S02]  /*4fae0*/  PRMT R9, RZ, 0x7610, R9 ;  /* 0x00007610ff097816 */ /* 0x000fc40000000009 */
[----:B0-----:R-:W-:Y:S02]  /*4faf0*/  @P4 LEA R2, R3, R2, 0x18 ;  /* 0x0000000203024211 */ /* 0x001fe400078ec0ff */
[----:B------:R-:W-:Y:S02]  /*4fb00*/  SEL R3, RZ, 0x1, !P1 ;  /* 0x00000001ff037807 */ /* 0x000fe40004800000 */
[----:B------:R0:W-:Y:S02]  /*4fb10*/  @P4 SYNCS.ARRIVE.TRANS64.A1T0 RZ, [R2+URZ+0x38], RZ ;  /* 0x000038ff02ff49a7 */ /* 0x0001e4000810003f */
[----:B0-----:R-:W-:-:S04]  /*4fb20*/  SEL R2, RZ, 0x1, !P2 ;  /* 0x00000001ff027807 */ /* 0x001fc80005000000 */
[----:B------:R-:W-:Y:S02]  /*4fb30*/  LOP3.LUT R0, R2, R0, R3, 0x96, !PT ;  /* 0x0000000002007212 */ /* 0x000fe400078e9603 */
[----:B------:R-:W-:Y:S02]  /*4fb40*/  PRMT R2, RZ, 0x7610, R2 ;  /* 0x00007610ff027816 */ /* 0x000fe40000000002 */
[----:B---3--:R-:W-:-:S04]  /*4fb50*/  IADD3 R12, P1, R12, UR20, RZ ;  /* 0x000000140c0c7c10 */ /* 0x008fc8000ff3e0ff */
[----:B--2---:R-:W-:Y:S01]  /*4fb60*/  IADD3.X R14, R14, UR13, RZ, P1, !PT ;  /* 0x0000000d0e0e7c10 */ /* 0x004fe20008ffe4ff */
[----:B------:R0:W-:Y:S01]  /*4fb70*/  STL [R1+0x7f8], R12 ;  /* 0x0007f80c01007387 */ /* 0x0001e20000100800 */
[----:B------:R-:W-:-:S03]  /*4fb80*/  ISETP.GE.U32.AND P1, PT, R12, UR6, PT ;  /* 0x000000060c007c0c */ /* 0x000fc6000bf26070 */
[----:B------:R0:W-:Y:S01]  /*4fb90*/  STL [R1+0x7f4], R14 ;  /* 0x0007f40e01007387 */ /* 0x0001e20000100800 */
[----:B------:R-:W-:-:S13]  /*4fba0*/  ISETP.GE.U32.AND.EX P1, PT, R14, UR7, PT, P1 ;  /* 0x000000070e007c0c */ /* 0x000fda000bf26110 */
[----:B0-----:R-:W-:Y:S05]  /*4fbb0*/  @P1 BRA `(.L_x_52) ;  /* 0x0000000400581947 */ /* 0x001fea0003800000 */
[----:B------:R-:W0:Y:S01]  /*4fbc0*/  S2R R8, SR_CTAID.X ;  /* 0x0000000000087919 */ /* 0x000e220000002500 */
[----:B------:R-:W1:Y:S01]  /*4fbd0*/  LDC R16, c[0x0][0x65c] ;  /* 0x00019700ff107b82 */ /* 0x000e620000000800 */
[----:B------:R-:W-:Y:S01]  /*4fbe0*/  ULDC UR5, c[0x0][0x150] ;  /* 0x0000540000057ab9 */ /* 0x000fe20000000800 */
[----:B------:R-:W-:Y:S01]  /*4fbf0*/  ULDC.64 UR6, c[0x0][0x628] ;  /* 0x00018a0000067ab9 */ /* 0x000fe20000000a00 */
[----:B------:R-:W2:Y:S01]  /*4fc00*/  S2R R2, SR_CTAID.Y ;  /* 0x0000000000027919 */ /* 0x000ea20000002600 */
[----:B------:R-:W-:Y:S01]  /*4fc10*/  ISETP.NE.U32.AND P1, PT, RZ, UR6, PT ;  /* 0x00000006ff007c0c */ /* 0x000fe2000bf25070 */
[----:B------:R-:W-:-:S03]  /*4fc20*/  ULDC UR8, c[0x0][0x630] ;  /* 0x00018c0000087ab9 */ /* 0x000fc60000000800 */
[----:B------:R-:W3:Y:S01]  /*4fc30*/  LDC R5, c[0x0][0x144] ;  /* 0x00005100ff057b82 */ /* 0x000ee20000000800 */
[----:B------:R-:W-:-:S07]  /*4fc40*/  ISETP.NE.AND.EX P1, PT, RZ, UR7, PT, P1 ;  /* 0x00000007ff007c0c */ /* 0x000fce000bf25310 */
[----:B------:R-:W4:Y:S01]  /*4fc50*/  LDC R11, c[0x0][0x148] ;  /* 0x00005200ff0b7b82 */ /* 0x000f220000000800 */
[----:B-1----:R-:W-:Y:S02]  /*4fc60*/  ISETP.NE.AND P5, PT, R16, 0x1, PT ;  /* 0x000000011000780c */ /* 0x002fe40003fa5270 */
[----:B0-----:R-:W-:Y:S02]  /*4fc70*/  I2FP.F32.U32 R3, R8 ;  /* 0x0000000800037245 */ /* 0x001fe40000201000 */
[----:B--2---:R-:W-:-:S03]  /*4fc80*/  I2FP.F32.U32 R4, R2 ;  /* 0x0000000200047245 */ /* 0x004fc60000201000 */
[----:B------:R-:W-:Y:S01]  /*4fc90*/  FMUL R3, R3, UR5 ;  /* 0x0000000503037c20 */ /* 0x000fe20008400000 */
[----:B------:R-:W-:Y:S02]  /*4fca0*/  ULDC UR5, c[0x0][0x154] ;  /* 0x0000550000057ab9 */ /* 0x000fe40000000800 */
[----:B------:R-:W-:-:S03]  /*4fcb0*/  FMUL R10, R4, UR5 ;  /* 0x00000005040a7c20 */ /* 0x000fc60008400000 */
[----:B------:R-:W0:Y:S08]  /*4fcc0*/  F2I.U32.TRUNC.NTZ R3, R3 ;  /* 0x0000000300037305 */ /* 0x000e30000020f000 */
[----:B------:R-:W1:Y:S01]  /*4fcd0*/  F2I.U32.TRUNC.NTZ R10, R10 ;  /* 0x0000000a000a7305 */ /* 0x000e62000020f000 */
[----:B0-----:R-:W-:Y:S02]  /*4fce0*/  IMAD.MOV R4, RZ, RZ, -R3 ;  /* 0x000000ffff047224 */ /* 0x001fe400078e0a03 */
[----:B------:R-:W-:-:S02]  /*4fcf0*/  IMAD.MOV.U32 R3, RZ, RZ, R14 ;  /* 0x000000ffff037224 */ /* 0x000fc400078e000e */
[----:B---3--:R-:W-:Y:S02]  /*4fd00*/  IMAD R8, R5, R4, R8 ;  /* 0x0000000405087224 */ /* 0x008fe400078e0208 */
[----:B-1----:R-:W-:-:S04]  /*4fd10*/  IMAD.MOV R4, RZ, RZ, -R10 ;  /* 0x000000ffff047224 */ /* 0x002fc800078e0a0a */
[----:B----4-:R-:W-:Y:S02]  /*4fd20*/  @P5 IMAD R8, R11, R4, R2 ;  /* 0x000000040b085224 */ /* 0x010fe400078e0202 */
[----:B------:R-:W-:Y:S01]  /*4fd30*/  IMAD.MOV.U32 R2, RZ, RZ, R12 ;  /* 0x000000ffff027224 */ /* 0x000fe200078e000c */
[----:B------:R-:W-:Y:S06]  /*4fd40*/  @!P1 BRA `(.L_x_53) ;  /* 0x0000000000289947 */ /* 0x000fec0003800000 */
[----:B------:R-:W-:Y:S02]  /*4fd50*/  ULDC UR5, c[0x0][0x634] ;  /* 0x00018d0000057ab9 */ /* 0x000fe40000000800 */
[----:B------:R-:W-:-:S05]  /*4fd60*/  IADD3 R3, P1, R12, UR5, RZ ;  /* 0x000000050c037c10 */ /* 0x000fca000ff3e0ff */
[----:B------:R-:W-:-:S04]  /*4fd70*/  IMAD.X R11, RZ, RZ, R14, P1 ;  /* 0x000000ffff0b7224 */ /* 0x000fc800008e060e */
[----:B------:R-:W-:-:S04]  /*4fd80*/  IMAD.WIDE.U32 R4, R11, UR6, RZ ;  /* 0x000000060b047c25 */ /* 0x000fc8000f8e00ff */
[----:B------:R-:W-:-:S04]  /*4fd90*/  IMAD.WIDE.U32 R4, P1, R3, UR7, R4 ;  /* 0x0000000703047c25 */ /* 0x000fc8000f820004 */
[----:B------:R-:W-:-:S04]  /*4fda0*/  IMAD.WIDE.U32 R2, R3, UR6, RZ ;  /* 0x0000000603027c25 */ /* 0x000fc8000f8e00ff */
[----:B------:R-:W-:Y:S01]  /*4fdb0*/  IMAD.MOV.U32 R2, RZ, RZ, R5 ;  /* 0x000000ffff027224 */ /* 0x000fe200078e0005 */
[----:B------:R-:W-:Y:S01]  /*4fdc0*/  IADD3 RZ, P2, R3, R4, RZ ;  /* 0x0000000403ff7210 */ /* 0x000fe20007f5e0ff */
[----:B------:R-:W-:-:S04]  /*4fdd0*/  IMAD.X R3, RZ, RZ, RZ, P1 ;  /* 0x000000ffff037224 */ /* 0x000fc800008e06ff */
[----:B------:R-:W-:-:S08]  /*4fde0*/  IMAD.WIDE.U32.X R2, R11, UR7, R2, P2 ;  /* 0x000000070b027c25 */ /* 0x000fd000090e0402 */
.L_x_53:
[--C-:B------:R-:W-:Y:S01]  /*4fdf0*/  SHF.R.U64 R10, R2, UR8, R3.reuse ;  /* 0x00000008020a7c19 */ /* 0x100fe20008001203 */
[----:B------:R-:W-:Y:S01]  /*4fe00*/  ULDC.64 UR6, c[0x0][0x620] ;  /* 0x0001880000067ab9 */ /* 0x000fe20000000a00 */
[----:B------:R-:W-:Y:S01]  /*4fe10*/  SHF.R.U32.HI R2, RZ, UR8, R3 ;  /* 0x00000008ff027c19 */ /* 0x000fe20008011603 */
[----:B------:R-:W-:Y:S01]  /*4fe20*/  IMAD.MOV.U32 R3, RZ, RZ, R14 ;  /* 0x000000ffff037224 */ /* 0x000fe200078e000e */
[----:B------:R-:W-:Y:S01]  /*4fe30*/  IADD3 R11, P1, RZ, -R10, RZ ;  /* 0x8000000aff0b7210 */ /* 0x000fe20007f3e0ff */
[----:B------:R-:W-:-:S04]  /*4fe40*/  ULDC UR5, c[0x0][0x618] ;  /* 0x0001860000057ab9 */ /* 0x000fc80000000800 */
[----:B------:R-:W-:-:S04]  /*4fe50*/  IMAD.X R2, RZ, RZ, ~R2, P1 ;  /* 0x000000ffff027224 */ /* 0x000fc800008e0e02 */
[----:B------:R-:W-:-:S04]  /*4fe60*/  IMAD R2, R2, UR6, RZ ;  /* 0x0000000602027c24 */ /* 0x000fc8000f8e02ff */
[----:B------:R-:W-:Y:S02]  /*4fe70*/  IMAD R5, R11, UR7, R2 ;  /* 0x000000070b057c24 */ /* 0x000fe4000f8e0202 */
[----:B------:R-:W-:-:S04]  /*4fe80*/  IMAD.MOV.U32 R2, RZ, RZ, R12 ;  /* 0x000000ffff027224 */ /* 0x000fc800078e000c */
[----:B------:R-:W-:Y:S01]  /*4fe90*/  IMAD.WIDE.U32 R2, R11, UR6, R2 ;  /* 0x000000060b027c25 */ /* 0x000fe2000f8e0002 */
[----:B------:R-:W-:Y:S02]  /*4fea0*/  ULDC.64 UR6, c[0x0][0x640] ;  /* 0x0001900000067ab9 */ /* 0x000fe40000000a00 */
[----:B------:R-:W-:Y:S01]  /*4feb0*/  ISETP.NE.U32.AND P1, PT, RZ, UR6, PT ;  /* 0x00000006ff007c0c */ /* 0x000fe2000bf25070 */
[----:B------:R-:W-:-:S03]  /*4fec0*/  IMAD.IADD R3, R3, 0x1, R5 ;  /* 0x0000000103037824 */ /* 0x000fc600078e0205 */
[----:B------:R-:W-:Y:S02]  /*4fed0*/  ISETP.NE.AND.EX P1, PT, RZ, UR7, PT, P1 ;  /* 0x00000007ff007c0c */ /* 0x000fe4000bf25310 */
[--C-:B------:R-:W-:Y:S02]  /*4fee0*/  SHF.R.U64 R11, R2, UR5, R3.reuse ;  /* 0x00000005020b7c19 */ /* 0x100fe40008001203 */
[----:B------:R-:W-:Y:S01]  /*4fef0*/  SHF.R.U32.HI R2, RZ, UR5, R3 ;  /* 0x00000005ff027c19 */ /* 0x000fe20008011603 */
[----:B------:R-:W-:-:S03]  /*4ff00*/  ULDC UR5, c[0x0][0x608] ;  /* 0x0001820000057ab9 */ /* 0x000fc60000000800 */
[--C-:B------:R-:W-:Y:S02]  /*4ff10*/  SHF.R.U64 R12, R11, UR5, R2.reuse ;  /* 0x000000050b0c7c19 */ /* 0x100fe40008001202 */
[----:B------:R-:W-:Y:S01]  /*4ff20*/  SHF.R.U32.HI R3, RZ, UR5, R2 ;  /* 0x00000005ff037c19 */ /* 0x000fe20008011602 */
[----:B------:R-:W-:-:S03]  /*4ff30*/  ULDC UR5, c[0x0][0x658] ;  /* 0x0001960000057ab9 */ /* 0x000fc60000000800 */
[--C-:B------:R-:W-:Y:S02]  /*4ff40*/  SHF.R.U64 R13, R12, UR5, R3.reuse ;  /* 0x000000050c0d7c19 */ /* 0x100fe40008001203 */
[----:B------:R-:W-:-:S03]  /*4ff50*/  SHF.R.U32.HI R14, RZ, UR5, R3 ;  /* 0x00000005ff0e7c19 */ /* 0x000fc60008011603 */
[----:B------:R-:W-:Y:S02]  /*4ff60*/  IMAD.MOV.U32 R2, RZ, RZ, R13 ;  /* 0x000000ffff027224 */ /* 0x000fe400078e000d */
        /* <DEDUP_REMOVED lines=12> */
.L_x_54:
[----:B------:R-:W-:Y:S01]  /*50030*/  ULDC UR5, c[0x0][0x648] ;  /* 0x0001920000057ab9 */ /* 0x000fe20000000800 */
[----:B------:R-:W-:Y:S02]  /*50040*/  LOP3.LUT R12, R12, UR17, RZ, 0xc0, !PT ;  /* 0x000000110c0c7c12 */ /* 0x000fe4000f8ec0ff */
[----:B------:R-:W-:Y:S01]  /*50050*/  SHF.R.U64 R3, R2, UR5, R3 ;  /* 0x0000000502037c19 */ /* 0x000fe20008001203 */
[----:B------:R-:W-:-:S04]  /*50060*/  ULDC UR5, c[0x0][0x638] ;  /* 0x00018e0000057ab9 */ /* 0x000fc80000000800 */
[----:B------:R-:W-:Y:S02]  /*50070*/  IMAD.MOV R2, RZ, RZ, -R3 ;  /* 0x000000ffff027224 */ /* 0x000fe400078e0a03 */
[----:B------:R-:W-:Y:S02]  /*50080*/  IMAD R5, R3, UR18, R12 ;  /* 0x0000001203057c24 */ /* 0x000fe4000f8e020c */
[----:B------:R-:W-:Y:S01]  /*50090*/  IMAD R13, R2, UR5, R13 ;  /* 0x00000005020d7c24 */ /* 0x000fe2000f8e020d */
[----:B------:R-:W-:Y:S01]  /*500a0*/  ULDC UR5, c[0x0][0x610] ;  /* 0x0001840000057ab9 */ /* 0x000fe20000000800 */
[----:B------:R-:W-:Y:S01]  /*500b0*/  LOP3.LUT R2, R11, UR4, RZ, 0xc0, !PT ;  /* 0x000000040b027c12 */ /* 0x000fe2000f8ec0ff */
[----:B------:R-:W-:Y:S01]  /*500c0*/  IMAD R8, R5, UR5, R8 ;  /* 0x0000000505087c24 */ /* 0x000fe2000f8e0208 */
[----:B------:R-:W-:-:S03]  /*500d0*/  ULDC UR5, c[0x0][0x600] ;  /* 0x0001800000057ab9 */ /* 0x000fc60000000800 */
[----:B------:R-:W-:Y:S02]  /*500e0*/  IMAD R13, R13, UR5, R2 ;  /* 0x000000050d0d7c24 */ /* 0x000fe4000f8e0202 */
[----:B------:R-:W-:-:S03]  /*500f0*/  IMAD.MOV.U32 R2, RZ, RZ, 0x1 ;  /* 0x00000001ff027424 */ /* 0x000fc600078e00ff */
[----:B------:R-:W-:Y:S02]  /*50100*/  SEL R4, R13, R8, !P5 ;  /* 0x000000080d047207 */ /* 0x000fe40006800000 */
[----:B------:R-:W-:-:S07]  /*50110*/  SEL R5, R8, R13, !P5 ;  /* 0x0000000d08057207 */ /* 0x000fce0006800000 */
.L_x_52:
[----:B------:R-:W-:Y:S05]  /*50120*/  BSYNC B1 ;  /* 0x0000000000017941 */ /* 0x000fea0003800000 */
.L_x_51:
[----:B------:R-:W-:-:S13]  /*50130*/  LOP3.LUT P1, RZ, R2, 0xff, RZ, 0xc0, !PT ;  /* 0x000000ff02ff7812 */ /* 0x000fda000782c0ff */
[----:B------:R-:W-:Y:S05]  /*50140*/  @P1 BRA `(.L_x_55) ;  /* 0xfffffff400281947 */ /* 0x000fea000383ffff */
[----:B------:R-:W-:Y:S05]  /*50150*/  BSYNC B0 ;  /* 0x0000000000007941 */ /* 0x000fea0003800000 */
.L_x_43:
[----:B------:R-:W-:-:S03]  /*50160*/  UMOV UR5, 0xffffffff ;  /* 0xffffffff00057882 */ /* 0x000fc60000000000 */
[----:B------:R-:W-:Y:S05]  /*50170*/  BRA.DIV UR5, `(.L_x_56) ;  /* 0x0000000205e87947 */ /* 0x000fea000b800000 */
[----:B------:R-:W-:-:S13]  /*50180*/  ELECT P0, URZ, PT ;  /* 0x00000000003f782f */ /* 0x000fda0003800000 */
.L_x_68:
[----:B------:R-:W-:Y:S04]  /*50190*/  BSSY B0, `(.L_x_57) ;  /* 0x000001c000007945 */ /* 0x000fe80003800000 */
[----:B------:R-:W-:Y:S05]  /*501a0*/  @!P0 BRA `(.L_x_58) ;  /* 0x0000000000688947 */ /* 0x000fea0003800000 */
[----:B------:R-:W2:Y:S02]  /*501b0*/  LDL R2, [R1+0x7f0] ;  /* 0x0007f00001027983 */ /* 0x000ea40000100800 */
[----:B--2---:R-:W-:-:S13]  /*501c0*/  R2UR UR5, R2 ;  /* 0x00000000020572ca */ /* 0x004fda00000e0000 */
[----:B------:R-:W-:-:S04]  /*501d0*/  ULOP3.LUT UR5, UR5, 0x2, URZ, 0xfc, !UPT ;  /* 0x0000000205057892 */ /* 0x000fc8000f8efc3f */
[----:B------:R-:W-:-:S06]  /*501e0*/  UISETP.NE.AND UP0, UPT, UR5, 0x3, UPT ;  /* 0x000000030500788c */ /* 0x000fcc000bf05270 */
[----:B------:R-:W-:-:S13]  /*501f0*/  PLOP3.LUT P0, PT, PT, PT, UP0, 0x80, 0x0 ;  /* 0x000000000000781c */ /* 0x000fda0003f0f008 */
[----:B------:R-:W-:Y:S05]  /*50200*/  @!P0 BRA `(.L_x_59) ;  /* 0x0000000000048947 */ /* 0x000fea0003800000 */
[----:B------:R-:W-:Y:S01]  /*50210*/  BPT.TRAP 0x1 ;  /* 0x000000040000795c */ /* 0x000fe20000300000 */
.L_x_59:
[----:B------:R-:W0:Y:S01]  /*50220*/  S2R R3, SR_CgaCtaId ;  /* 0x0000000000037919 */ /* 0x000e220000008800 */
[----:B------:R-:W-:-:S04]  /*50230*/  MOV R2, 0x400 ;  /* 0x0000040000027802 */ /* 0x000fc80000000f00 */
[----:B0-----:R-:W-:Y:S02]  /*50240*/  LEA R3, R3, R2, 0x18 ;  /* 0x0000000203037211 */ /* 0x001fe400078ec0ff */
[----:B------:R-:W-:-:S03]  /*50250*/  SHF.L.U32 R2, R0, 0x1f, RZ ;  /* 0x0000001f00027819 */ /* 0x000fc600000006ff */
[----:B------:R-:W-:-:S04]  /*50260*/  VIADD R3, R3, 0x10 ;  /* 0x0000001003037836 */ /* 0x000fc80000000000 */
[----:B------:R-:W-:-:S04]  /*50270*/  IMAD R5, R6, 0x8, R3 ;  /* 0x0000000806057824 */ /* 0x000fc800078e0203 */
[----:B------:R-:W0:Y:S02]  /*50280*/  SYNCS.PHASECHK.TRANS64.TRYWAIT P0, [R5+URZ], R2 ;  /* 0x00000002050075a7 */ /* 0x000e24000800017f */
[----:B0-----:R-:W-:Y:S05]  /*50290*/  @!P0 BRA `(.L_x_60) ;  /* 0x0000000000c48947 */ /* 0x001fea0003800000 */
.L_x_69:
[----:B------:R-:W-:-:S05]  /*502a0*/  VIADD R6, R6, 0x1 ;  /* 0x0000000106067836 */ /* 0x000fca0000000000 */
[----:B------:R-:W-:-:S04]  /*502b0*/  ISETP.NE.AND P0, PT, R6, 0x2, PT ;  /* 0x000000020600780c */ /* 0x000fc80003f05270 */
[----:B0-----:R-:W-:Y:S02]  /*502c0*/  SEL R5, RZ, 0x1, P0 ;  /* 0x00000001ff057807 */ /* 0x001fe40000000000 */
[----:B------:R-:W-:Y:S02]  /*502d0*/  SEL R6, R6, RZ, P0 ;  /* 0x000000ff06067207 */ /* 0x000fe40000000000 */
[----:B------:R-:W-:-:S03]  /*502e0*/  LOP3.LUT R0, R0, R5, RZ, 0x3c, !PT ;  /* 0x0000000500007212 */ /* 0x000fc600078e3cff */
[----:B------:R-:W-:Y:S01]  /*502f0*/  IMAD R3, R6, 0x8, R3 ;  /* 0x0000000806037824 */ /* 0x000fe200078e0203 */
[----:B------:R-:W-:-:S07]  /*50300*/  SHF.L.U32 R0, R0, 0x1f, RZ ;  /* 0x0000001f00007819 */ /* 0x000fce00000006ff */
.L_x_61:
[----:B0-----:R0:W1:Y:S02]  /*50310*/  SYNCS.PHASECHK.TRANS64.TRYWAIT P0, [R3+URZ], R0 ;  /* 0x00000000030075a7 */ /* 0x001064000800017f */
[----:B-1----:R-:W-:Y:S05]  /*50320*/  @!P0 NANOSLEEP.SYNCS 0x989680 ;  /* 0x009896800000895d */ /* 0x002fea0003900000 */
[----:B------:R-:W1:Y:S02]  /*50330*/  @!P0 SYNCS.PHASECHK.TRANS64 P0, [R3+URZ], R0 ;  /* 0x00000000030085a7 */ /* 0x000e64000800007f */
[----:B-1----:R-:W-:Y:S05]  /*50340*/  @!P0 BRA `(.L_x_61) ;  /* 0xfffffffc00f08947 */ /* 0x002fea000383ffff */
.L_x_58:
[----:B------:R-:W-:Y:S05]  /*50350*/  BSYNC B0 ;  /* 0x0000000000007941 */ /* 0x000fea0003800000 */
.L_x_57:
[----:B------:R-:W-:Y:S05]  /*50360*/  EXIT ;  /* 0x000000000000794d */ /* 0x000fea0003800000 */
.L_x_17:
[----:B--2---:R-:W-:-:S04]  /*50370*/  IMAD.U32 R16, RZ, RZ, UR4 ;  /* 0x00000004ff107e24 */ /* 0x004fc8000f8e00ff */
[----:B------:R2:W4:Y:S03]  /*50380*/  SYNCS.PHASECHK.TRANS64.TRYWAIT P0, [R16+URZ], R13 ;  /* 0x0000000d100075a7 */ /* 0x000526000800017f */
[----:B----4-:R-:W-:Y:S05]  /*50390*/  @!P0 NANOSLEEP.SYNCS 0x989680 ;  /* 0x009896800000895d */ /* 0x010fea0003900000 */
[----:B------:R-:W4:Y:S02]  /*503a0*/  @!P0 SYNCS.PHASECHK.TRANS64 P0, [R16+URZ], R13 ;  /* 0x0000000d100085a7 */ /* 0x000f24000800007f */
[----:B----4-:R-:W-:Y:S05]  /*503b0*/  @!P0 BRA `(.L_x_17) ;  /* 0xfffffffc00ec8947 */ /* 0x010fea000383ffff */
[----:B------:R-:W-:Y:S05]  /*503c0*/  BRA `(.L_x_16) ;  /* 0xfffffb3400ec7947 */ /* 0x000fea000383ffff */
.L_x_23:
[----:B-----5:R0:W-:Y:S02]  /*503d0*/  STL [R1+0x80c], R0 ;  /* 0x00080c0001007387 */ /* 0x0201e40000100800 */
[----:B0-----:R-:W-:-:S04]  /*503e0*/  IMAD.U32 R0, RZ, RZ, UR6 ;  /* 0x00000006ff007e24 */ /* 0x001fc8000f8e00ff */
[----:B------:R0:W2:Y:S03]  /*503f0*/  SYNCS.PHASECHK.TRANS64.TRYWAIT P0, [R0+URZ], R18 ;  /* 0x00000012000075a7 */ /* 0x0000a6000800017f */
[----:B--2---:R-:W-:Y:S05]  /*50400*/  @!P0 NANOSLEEP.SYNCS 0x989680 ;  /* 0x009896800000895d */ /* 0x004fea0003900000 */
[----:B------:R0:W2:Y:S02]  /*50410*/  @!P0 SYNCS.PHASECHK.TRANS64 P0, [R0+URZ], R18 ;  /* 0x00000012000085a7 */ /* 0x0000a4000800007f */
[----:B0-----:R3:W5:Y:S02]  /*50420*/  LDL.LU R0, [R1+0x80c] ;  /* 0x00080c0001007983 */ /* 0x0017640000300800 */
[----:B--23--:R-:W-:Y:S05]  /*50430*/  @!P0 BRA `(.L_x_23) ;  /* 0xfffffffc00e48947 */ /* 0x00cfea000383ffff */
[----:B------:R-:W-:Y:S05]  /*50440*/  BRA `(.L_x_22) ;  /* 0xfffffc1c00fc7947 */ /* 0x000fea000383ffff */
.L_x_44:
[----:B------:R-:W-:Y:S01]  /*50450*/  BSSY B1, `(.L_x_62) ;  /* 0x0000006000017945 */ /* 0x000fe20003800000 */
[----:B------:R-:W-:-:S07]  /*50460*/  IMAD.MOV.U32 R2, RZ, RZ, -0x1 ;  /* 0xffffffffff027424 */ /* 0x000fce00078e00ff */
[----:B------:R-:W-:Y:S05]  /*50470*/  WARPSYNC.COLLECTIVE R2, `(.L_x_63) ;  /* 0x00000000020c7348 */ /* 0x000fea0003c00000 */
[----:B------:R-:W-:Y:S02]  /*50480*/  ELECT P1, UR62, PT ;  /* 0x00000000003e782f */ /* 0x000fe40003820000 */
[----:B------:R-:W-:Y:S01]  /*50490*/  MOV R2, UR62 ;  /* 0x0000003e00027c02 */ /* 0x000fe20008000f00 */
[----:B------:R-:W-:Y:S10]  /*504a0*/  ENDCOLLECTIVE ;  /* 0x000000000000791b */ /* 0x000ff40003800000 */
.L_x_63:
[----:B------:R-:W-:Y:S05]  /*504b0*/  BSYNC B1 ;  /* 0x0000000000017941 */ /* 0x000fea0003800000 */
.L_x_62:
[----:B------:R-:W-:Y:S05]  /*504c0*/  BRA `(.L_x_64) ;  /* 0xfffffff000547947 */ /* 0x000fea000383ffff */
.L_x_47:
[----:B0-----:R0:W1:Y:S02]  /*504d0*/  SYNCS.PHASECHK.TRANS64.TRYWAIT P1, [R11+URZ+0x10], R12 ;  /* 0x0000100c0b0075a7 */ /* 0x001064000802017f */
[----:B-1----:R-:W-:Y:S05]  /*504e0*/  @!P1 NANOSLEEP.SYNCS 0x989680 ;  /* 0x009896800000995d */ /* 0x002fea0003900000 */
[----:B------:R-:W1:Y:S02]  /*504f0*/  @!P1 SYNCS.PHASECHK.TRANS64 P1, [R11+URZ+0x10], R12 ;  /* 0x0000100c0b0095a7 */ /* 0x000e64000802007f */
[----:B-1----:R-:W-:Y:S05]  /*50500*/  @!P1 BRA `(.L_x_47) ;  /* 0xfffffffc00f09947 */ /* 0x002fea000383ffff */
[----:B------:R-:W-:Y:S05]  /*50510*/  BRA `(.L_x_65) ;  /* 0xfffffff000887947 */ /* 0x000fea000383ffff */
.L_x_56:
[----:B------:R-:W-:Y:S01]  /*50520*/  BSSY B0, `(.L_x_66) ;  /* 0x0000006000007945 */ /* 0x000fe20003800000 */
[----:B------:R-:W-:-:S07]  /*50530*/  IMAD.MOV.U32 R2, RZ, RZ, -0x1 ;  /* 0xffffffffff027424 */ /* 0x000fce00078e00ff */
[----:B------:R-:W-:Y:S05]  /*50540*/  WARPSYNC.COLLECTIVE R2, `(.L_x_67) ;  /* 0x00000000020c7348 */ /* 0x000fea0003c00000 */
[----:B------:R-:W-:Y:S02]  /*50550*/  ELECT P1, UR62, PT ;  /* 0x00000000003e782f */ /* 0x000fe40003820000 */
[----:B------:R-:W-:Y:S01]  /*50560*/  MOV R2, UR62 ;  /* 0x0000003e00027c02 */ /* 0x000fe20008000f00 */
[----:B------:R-:W-:Y:S10]  /*50570*/  ENDCOLLECTIVE ;  /* 0x000000000000791b */ /* 0x000ff40003800000 */
.L_x_67:
[----:B------:R-:W-:Y:S05]  /*50580*/  BSYNC B0 ;  /* 0x0000000000007941 */ /* 0x000fea0003800000 */
.L_x_66:
[----:B------:R-:W-:Y:S01]  /*50590*/  PLOP3.LUT P0, PT, P1, PT, PT, 0x80, 0x0 ;  /* 0x000000000000781c */ /* 0x000fe20000f0f070 */
[----:B------:R-:W-:-:S12]  /*505a0*/  BRA `(.L_x_68) ;  /* 0xfffffff800f87947 */ /* 0x000fd8000383ffff */
.L_x_60:
[----:B0-----:R0:W1:Y:S02]  /*505b0*/  SYNCS.PHASECHK.TRANS64.TRYWAIT P0, [R5+URZ], R2 ;  /* 0x00000002050075a7 */ /* 0x001064000800017f */
[----:B-1----:R-:W-:Y:S05]  /*505c0*/  @!P0 NANOSLEEP.SYNCS 0x989680 ;  /* 0x009896800000895d */ /* 0x002fea0003900000 */
[----:B------:R-:W1:Y:S02]  /*505d0*/  @!P0 SYNCS.PHASECHK.TRANS64 P0, [R5+URZ], R2 ;  /* 0x00000002050085a7 */ /* 0x000e64000800007f */
[----:B-1----:R-:W-:Y:S05]  /*505e0*/  @!P0 BRA `(.L_x_60) ;  /* 0xfffffffc00f08947 */ /* 0x002fea000383ffff */
[----:B------:R-:W-:Y:S05]  /*505f0*/  BRA `(.L_x_69) ;  /* 0xfffffffc00287947 */ /* 0x000fea000383ffff */
.L_x_70:
[----:B------:R-:W-:-:S00]  /*50600*/  BRA `(.L_x_70) ;  /* 0xfffffffc00fc7947 */ /* 0x000fc0000383ffff */
[----:B------:R-:W-:-:S00]  /*50610*/  NOP ;  /* 0x0000000000007918 */ /* 0x000fc00000000000 */
        /* <DEDUP_REMOVED lines=14> */
.L_x_71:


//--------------------- .nv.shared._ZN7cutlass13device_kernelINS_4gemm6kernel13GemmUniversalIN4cute5tupleIJiiiiEEENS1_10collective13CollectiveMmaINS1_37MainloopSm90TmaGmmaWarpSpecializedFP8ILi2ENS5_IJNS4_1CILi1EEESB_SB_EEENS1_35KernelTmaWarpSpecializedCooperativeEEENS5_IJNSA_ILi384EEENSA_ILi240EEENSA_ILi128EEEEEENS_12float_e4m3_tENS5_IJlSB_lEEESJ_SK_NS4_8TiledMMAINS4_8MMA_AtomIJNS4_4SM904GMMA30MMA_64x16x32_F32E4M3E4M3_SS_TNILNSO_7ScaleInE1ELSQ_1EEEEEENS4_6LayoutINS5_IJNSA_ILi2EEESB_SB_EEENS5_IJSB_NSA_ILi0EEESW_EEEEENS5_IJNS4_10UnderscoreESZ_SZ_EEEEENS4_13SM90_TMA_LOADENS4_14ComposedLayoutINS4_7SwizzleILi3ELi4ELi3EEENS4_18smem_ptr_flag_bitsILi8EEENST_INS5_IJNSA_ILi8EEESH_EEENS5_IJSH_SB_EEEEEEEvNS4_8identityES12_S1C_vS1D_EENS_8epilogue10collective6detail29Sm90TmaWarpSpecializedAdapterINS1G_15DefaultEpilogueISJ_SK_SK_NS1F_6thread17LinearCombinationISJ_Li1EffLNS1K_9ScaleType4KindE0ELNS_15FloatRoundStyleE2ESJ_EENS1_15EpilogueDefaultEEEEEvvEEEEvNT_6ParamsE --------------------------
	.section	.nv.shared._ZN7cutlass13device_kernelINS_4gemm6kernel13GemmUniversalIN4cute5tupleIJiiiiEEENS1_10collective13CollectiveMmaINS1_37MainloopSm90TmaGmmaWarpSpecializedFP8ILi2ENS5_IJNS4_1CILi1EEESB_SB_EEENS1_35KernelTmaWarpSpecializedCooperativeEEENS5_IJNSA_ILi384EEENSA_ILi240EEENSA_ILi128EEEEEENS_12float_e4m3_tENS5_IJlSB_lEEESJ_SK_NS4_8TiledMMAINS4_8MMA_AtomIJNS4_4SM904GMMA30MMA_64x16x32_F32E4M3E4M3_SS_TNILNSO_7ScaleInE1ELSQ_1EEEEEENS4_6LayoutINS5_IJNSA_ILi2EEESB_SB_EEENS5_IJSB_NSA_ILi0EEESW_EEEEENS5_IJNS4_10UnderscoreESZ_SZ_EEEEENS4_13SM90_TMA_LOADENS4_14ComposedLayoutINS4_7SwizzleILi3ELi4ELi3EEENS4_18smem_ptr_flag_bitsILi8EEENST_INS5_IJNSA_ILi8EEESH_EEENS5_IJSH_SB_EEEEEEEvNS4_8identityES12_S1C_vS1D_EENS_8epilogue10collective6detail29Sm90TmaWarpSpecializedAdapterINS1G_15DefaultEpilogueISJ_SK_SK_NS1F_6thread17LinearCombinationISJ_Li1EffLNS1K_9ScaleType4KindE0ELNS_15FloatRoundStyleE2ESJ_EENS1_15EpilogueDefaultEEEEEvvEEEEvNT_6ParamsE,"aw",@nobits
	.sectionflags	@""
	.align	16
	.zero		1024


//--------------------- .nv.shared.reserved.0     --------------------------
	.section	.nv.shared.reserved.0,"aw",@nobits
	.weak		__nv_reservedSMEM_offset_0_alias
	.size		__nv_reservedSMEM_offset_0_alias, 0, 0
	.other		__nv_reservedSMEM_offset_0_alias,@"STO_CUDA_RESERVED_SHARED STV_DEFAULT"
__nv_reservedSMEM_offset_0_alias:
	.zero		0


//--------------------- .nv.global                --------------------------
	.section	.nv.global,"aw",@nobits
.nv.global:
	.type		_ZN40_INTERNAL_847914f4_4_k_cu_55c0531e_123334cute1_E,@object
	.size		_ZN40_INTERNAL_847914f4_4_k_cu_55c0531e_123334cute1_E,(_ZN40_INTERNAL_847914f4_4_k_cu_55c0531e_123334cuda3std3__45__cpo6cbeginE - _ZN40_INTERNAL_847914f4_4_k_cu_55c0531e_123334cute1_E)
_ZN40_INTERNAL_847914f4_4_k_cu_55c0531e_123334cute1_E:
	.zero		1
	.type		_ZN40_INTERNAL_847914f4_4_k_cu_55c0531e_123334cuda3std3__45__cpo6cbeginE,@object
	.size		_ZN40_INTERNAL_847914f4_4_k_cu_55c0531e_123334cuda3std3__45__cpo6cbeginE,(_ZN40_INTERNAL_847914f4_4_k_cu_55c0531e_123334cuda3std3__48in_placeE - _ZN40_INTERNAL_847914f4_4_k_cu_55c0531e_123334cuda3std3__45__cpo6cbeginE)
_ZN40_INTERNAL_847914f4_4_k_cu_55c0531e_123334cuda3std3__45__cpo6cbeginE:
	.zero		1
	.type		_ZN40_INTERNAL_847914f4_4_k_cu_55c0531e_123334cuda3std3__48in_placeE,@object
	.size		_ZN40_INTERNAL_847914f4_4_k_cu_55c0531e_123334cuda3std3__48in_placeE,(_ZN40_INTERNAL_847914f4_4_k_cu_55c0531e_123334cuda3std6ranges3__45__cpo9iter_moveE - _ZN40_INTERNAL_847914f4_4_k_cu_55c0531e_123334cuda3std3__48in_placeE)
_ZN40_INTERNAL_847914f4_4_k_cu_55c0531e_123334cuda3std3__48in_placeE:
	.zero		1
	.type		_ZN40_INTERNAL_847914f4_4_k_cu_55c0531e_123334cuda3std6ranges3__45__cpo9iter_moveE,@object
	.size		_ZN40_INTERNAL_847914f4_4_k_cu_55c0531e_123334cuda3std6ranges3__45__cpo9iter_moveE,(_ZN40_INTERNAL_847914f4_4_k_cu_55c0531e_123334cuda3std3__45__cpo5beginE - _ZN40_INTERNAL_847914f4_4_k_cu_55c0531e_123334cuda3std6ranges3__45__cpo9iter_moveE)
_ZN40_INTERNAL_847914f4_4_k_cu_55c0531e_123334cuda3std6ranges3__45__cpo9iter_moveE:
	.zero		1
	.type		_ZN40_INTERNAL_847914f4_4_k_cu_55c0531e_123334cuda3std3__45__cpo5beginE,@object
	.size		_ZN40_INTERNAL_847914f4_4_k_cu_55c0531e_123334cuda3std3__45__cpo5beginE,(_ZN40_INTERNAL_847914f4_4_k_cu_55c0531e_123334cuda3std3__442_GLOBAL__N__847914f4_4_k_cu_55c0531e_123336ignoreE - _ZN40_INTERNAL_847914f4_4_k_cu_55c0531e_123334cuda3std3__45__cpo5beginE)
_ZN40_INTERNAL_847914f4_4_k_cu_55c0531e_123334cuda3std3__45__cpo5beginE:
	.zero		1
	.type		_ZN40_INTERNAL_847914f4_4_k_cu_55c0531e_123334cuda3std3__442_GLOBAL__N__847914f4_4_k_cu_55c0531e_123336ignoreE,@object
	.size		_ZN40_INTERNAL_847914f4_4_k_cu_55c0531e_123334cuda3std3__442_GLOBAL__N__847914f4_4_k_cu_55c0531e_123336ignoreE,(_ZN40_INTERNAL_847914f4_4_k_cu_55c0531e_123334cute7productE - _ZN40_INTERNAL_847914f4_4_k_cu_55c0531e_123334cuda3std3__442_GLOBAL__N__847914f4_4_k_cu_55c0531e_123336ignoreE)
_ZN40_INTERNAL_847914f4_4_k_cu_55c0531e_123334cuda3std3__442_GLOBAL__N__847914f4_4_k_cu_55c0531e_123336ignoreE:
	.zero		1
	.type		_ZN40_INTERNAL_847914f4_4_k_cu_55c0531e_123334cute7productE,@object
	.size		_ZN40_INTERNAL_847914f4_4_k_cu_55c0531e_123334cute7productE,(_ZN40_INTERNAL_847914f4_4_k_cu_55c0531e_123334cuda3std3__45__cpo3endE - _ZN40_INTERNAL_847914f4_4_k_cu_55c0531e_123334cute7productE)
_ZN40_INTERNAL_847914f4_4_k_cu_55c0531e_123334cute7productE:
	.zero		1
	.type		_ZN40_INTERNAL_847914f4_4_k_cu_55c0531e_123334cuda3std3__45__cpo3endE,@object
	.size		_ZN40_INTERNAL_847914f4_4_k_cu_55c0531e_123334cuda3std3__45__cpo3endE,(_ZN40_INTERNAL_847914f4_4_k_cu_55c0531e_123334cuda3std3__419piecewise_constructE - _ZN40_INTERNAL_847914f4_4_k_cu_55c0531e_123334cuda3std3__45__cpo3endE)
_ZN40_INTERNAL_847914f4_4_k_cu_55c0531e_123334cuda3std3__45__cpo3endE:
	.zero		1
	.type		_ZN40_INTERNAL_847914f4_4_k_cu_55c0531e_123334cuda3std3__419piecewise_constructE,@object
	.size		_ZN40_INTERNAL_847914f4_4_k_cu_55c0531e_123334cuda3std3__419piecewise_constructE,(_ZN40_INTERNAL_847914f4_4_k_cu_55c0531e_123334cuda3std3__45__cpo4cendE - _ZN40_INTERNAL_847914f4_4_k_cu_55c0531e_123334cuda3std3__419piecewise_constructE)
_ZN40_INTERNAL_847914f4_4_k_cu_55c0531e_123334cuda3std3__419piecewise_constructE:
	.zero		1
	.type		_ZN40_INTERNAL_847914f4_4_k_cu_55c0531e_123334cuda3std3__45__cpo4cendE,@object
	.size		_ZN40_INTERNAL_847914f4_4_k_cu_55c0531e_123334cuda3std3__45__cpo4cendE,(_ZN40_INTERNAL_847914f4_4_k_cu_55c0531e_123334cuda3std6ranges3__45__cpo4swapE - _ZN40_INTERNAL_847914f4_4_k_cu_55c0531e_123334cuda3std3__45__cpo4cendE)
_ZN40_INTERNAL_847914f4_4_k_cu_55c0531e_123334cuda3std3__45__cpo4cendE:
	.zero		1
	.type		_ZN40_INTERNAL_847914f4_4_k_cu_55c0531e_123334cuda3std6ranges3__45__cpo4swapE,@object
	.size		_ZN40_INTERNAL_847914f4_4_k_cu_55c0531e_123334cuda3std6ranges3__45__cpo4swapE,(.L_7 - _ZN40_INTERNAL_847914f4_4_k_cu_55c0531e_123334cuda3std6ranges3__45__cpo4swapE)
_ZN40_INTERNAL_847914f4_4_k_cu_55c0531e_123334cuda3std6ranges3__45__cpo4swapE:
	.zero		1
.L_7:


//--------------------- .nv.constant0._ZN7cutlass13device_kernelINS_4gemm6kernel13GemmUniversalIN4cute5tupleIJiiiiEEENS1_10collective13CollectiveMmaINS1_37MainloopSm90TmaGmmaWarpSpecializedFP8ILi2ENS5_IJNS4_1CILi1EEESB_SB_EEENS1_35KernelTmaWarpSpecializedCooperativeEEENS5_IJNSA_ILi384EEENSA_ILi240EEENSA_ILi128EEEEEENS_12float_e4m3_tENS5_IJlSB_lEEESJ_SK_NS4_8TiledMMAINS4_8MMA_AtomIJNS4_4SM904GMMA30MMA_64x16x32_F32E4M3E4M3_SS_TNILNSO_7ScaleInE1ELSQ_1EEEEEENS4_6LayoutINS5_IJNSA_ILi2EEESB_SB_EEENS5_IJSB_NSA_ILi0EEESW_EEEEENS5_IJNS4_10UnderscoreESZ_SZ_EEEEENS4_13SM90_TMA_LOADENS4_14ComposedLayoutINS4_7SwizzleILi3ELi4ELi3EEENS4_18smem_ptr_flag_bitsILi8EEENST_INS5_IJNSA_ILi8EEESH_EEENS5_IJSH_SB_EEEEEEEvNS4_8identityES12_S1C_vS1D_EENS_8epilogue10collective6detail29Sm90TmaWarpSpecializedAdapterINS1G_15DefaultEpilogueISJ_SK_SK_NS1F_6thread17LinearCombinationISJ_Li1EffLNS1K_9ScaleType4KindE0ELNS_15FloatRoundStyleE2ESJ_EENS1_15EpilogueDefaultEEEEEvvEEEEvNT_6ParamsE --------------------------
	.section	.nv.constant0._ZN7cutlass13device_kernelINS_4gemm6kernel13GemmUniversalIN4cute5tupleIJiiiiEEENS1_10collective13CollectiveMmaINS1_37MainloopSm90TmaGmmaWarpSpecializedFP8ILi2ENS5_IJNS4_1CILi1EEESB_SB_EEENS1_35KernelTmaWarpSpecializedCooperativeEEENS5_IJNSA_ILi384EEENSA_ILi240EEENSA_ILi128EEEEEENS_12float_e4m3_tENS5_IJlSB_lEEESJ_SK_NS4_8TiledMMAINS4_8MMA_AtomIJNS4_4SM904GMMA30MMA_64x16x32_F32E4M3E4M3_SS_TNILNSO_7ScaleInE1ELSQ_1EEEEEENS4_6LayoutINS5_IJNSA_ILi2EEESB_SB_EEENS5_IJSB_NSA_ILi0EEESW_EEEEENS5_IJNS4_10UnderscoreESZ_SZ_EEEEENS4_13SM90_TMA_LOADENS4_14ComposedLayoutINS4_7SwizzleILi3ELi4ELi3EEENS4_18smem_ptr_flag_bitsILi8EEENST_INS5_IJNSA_ILi8EEESH_EEENS5_IJSH_SB_EEEEEEEvNS4_8identityES12_S1C_vS1D_EENS_8epilogue10collective6detail29Sm90TmaWarpSpecializedAdapterINS1G_15DefaultEpilogueISJ_SK_SK_NS1F_6thread17LinearCombinationISJ_Li1EffLNS1K_9ScaleType4KindE0ELNS_15FloatRoundStyleE2ESJ_EENS1_15EpilogueDefaultEEEEEvvEEEEvNT_6ParamsE,"a",@progbits
	.sectionflags	@""
	.align	4
.nv.constant0._ZN7cutlass13device_kernelINS_4gemm6kernel13GemmUniversalIN4cute5tupleIJiiiiEEENS1_10collective13CollectiveMmaINS1_37MainloopSm90TmaGmmaWarpSpecializedFP8ILi2ENS5_IJNS4_1CILi1EEESB_SB_EEENS1_35KernelTmaWarpSpecializedCooperativeEEENS5_IJNSA_ILi384EEENSA_ILi240EEENSA_ILi128EEEEEENS_12float_e4m3_tENS5_IJlSB_lEEESJ_SK_NS4_8TiledMMAINS4_8MMA_AtomIJNS4_4SM904GMMA30MMA_64x16x32_F32E4M3E4M3_SS_TNILNSO_7ScaleInE1ELSQ_1EEEEEENS4_6LayoutINS5_IJNSA_ILi2EEESB_SB_EEENS5_IJSB_NSA_ILi0EEESW_EEEEENS5_IJNS4_10UnderscoreESZ_SZ_EEEEENS4_13SM90_TMA_LOADENS4_14ComposedLayoutINS4_7SwizzleILi3ELi4ELi3EEENS4_18smem_ptr_flag_bitsILi8EEENST_INS5_IJNSA_ILi8EEESH_EEENS5_IJSH_SB_EEEEEEEvNS4_8identityES12_S1C_vS1D_EENS_8epilogue10collective6detail29Sm90TmaWarpSpecializedAdapterINS1G_15DefaultEpilogueISJ_SK_SK_NS1F_6thread17LinearCombinationISJ_Li1EffLNS1K_9ScaleType4KindE0ELNS_15FloatRoundStyleE2ESJ_EENS1_15EpilogueDefaultEEEEEvvEEEEvNT_6ParamsE:
	.zero		1664


//--------------------- SYMBOLS --------------------------

	.type		.nv.reservedSmem.offset0,@object
	.size		.nv.reservedSmem.offset0,0x4
